//
// Generated by NVIDIA NVVM Compiler
//
// Compiler Build ID: CL-36424714
// Cuda compilation tools, release 13.0, V13.0.88
// Based on NVVM 20.0.0
//

.version 9.0
.target sm_100
.address_size 64

	// .globl	_Z16initRandomKerneljP17curandStateXORWOW
.global .align 4 .b8 precalc_xorwow_matrix[102400];
.global .align 4 .b8 precalc_xorwow_offset_matrix[102400];
.global .align 4 .b8 mrg32k3aM1[2304];
.global .align 4 .b8 mrg32k3aM2[2304];
.global .align 4 .b8 mrg32k3aM1SubSeq[2016];
.global .align 4 .b8 mrg32k3aM2SubSeq[2016];
.global .align 4 .b8 mrg32k3aM1Seq[2304];
.global .align 4 .b8 mrg32k3aM2Seq[2304];
.const .align 8 .b8 __cr_lgamma_table[72];
.const .align 4 .u32 BLOCK_COUNT;
.const .align 4 .u32 THREADS_PER_BLOCK;
.global .align 1 .b8 _ZN34_INTERNAL_bdf3164d_4_k_cu_f597708b4cuda3std3__45__cpo5beginE[1];
.global .align 1 .b8 _ZN34_INTERNAL_bdf3164d_4_k_cu_f597708b4cuda3std3__45__cpo3endE[1];
.global .align 1 .b8 _ZN34_INTERNAL_bdf3164d_4_k_cu_f597708b4cuda3std3__45__cpo6cbeginE[1];
.global .align 1 .b8 _ZN34_INTERNAL_bdf3164d_4_k_cu_f597708b4cuda3std3__45__cpo4cendE[1];
.global .align 1 .b8 _ZN34_INTERNAL_bdf3164d_4_k_cu_f597708b4cuda3std3__45__cpo6rbeginE[1];
.global .align 1 .b8 _ZN34_INTERNAL_bdf3164d_4_k_cu_f597708b4cuda3std3__45__cpo4rendE[1];
.global .align 1 .b8 _ZN34_INTERNAL_bdf3164d_4_k_cu_f597708b4cuda3std3__45__cpo7crbeginE[1];
.global .align 1 .b8 _ZN34_INTERNAL_bdf3164d_4_k_cu_f597708b4cuda3std3__45__cpo5crendE[1];
.global .align 1 .b8 _ZN34_INTERNAL_bdf3164d_4_k_cu_f597708b4cuda3std3__436_GLOBAL__N__bdf3164d_4_k_cu_f597708b6ignoreE[1];
.global .align 1 .b8 _ZN34_INTERNAL_bdf3164d_4_k_cu_f597708b4cuda3std3__419piecewise_constructE[1];
.global .align 1 .b8 _ZN34_INTERNAL_bdf3164d_4_k_cu_f597708b4cuda3std3__48in_placeE[1];
.global .align 1 .b8 _ZN34_INTERNAL_bdf3164d_4_k_cu_f597708b4cuda3std3__420unreachable_sentinelE[1];
.global .align 1 .b8 _ZN34_INTERNAL_bdf3164d_4_k_cu_f597708b4cuda3std3__47nulloptE[1];
.global .align 1 .b8 _ZN34_INTERNAL_bdf3164d_4_k_cu_f597708b4cuda3std3__48unexpectE[1];
.global .align 1 .b8 _ZN34_INTERNAL_bdf3164d_4_k_cu_f597708b4cuda3std6ranges3__45__cpo4swapE[1];
.global .align 1 .b8 _ZN34_INTERNAL_bdf3164d_4_k_cu_f597708b4cuda3std6ranges3__45__cpo9iter_moveE[1];
.global .align 1 .b8 _ZN34_INTERNAL_bdf3164d_4_k_cu_f597708b4cuda3std6ranges3__45__cpo5beginE[1];
.global .align 1 .b8 _ZN34_INTERNAL_bdf3164d_4_k_cu_f597708b4cuda3std6ranges3__45__cpo3endE[1];
.global .align 1 .b8 _ZN34_INTERNAL_bdf3164d_4_k_cu_f597708b4cuda3std6ranges3__45__cpo6cbeginE[1];
.global .align 1 .b8 _ZN34_INTERNAL_bdf3164d_4_k_cu_f597708b4cuda3std6ranges3__45__cpo4cendE[1];
.global .align 1 .b8 _ZN34_INTERNAL_bdf3164d_4_k_cu_f597708b4cuda3std6ranges3__45__cpo7advanceE[1];
.global .align 1 .b8 _ZN34_INTERNAL_bdf3164d_4_k_cu_f597708b4cuda3std6ranges3__45__cpo9iter_swapE[1];
.global .align 1 .b8 _ZN34_INTERNAL_bdf3164d_4_k_cu_f597708b4cuda3std6ranges3__45__cpo4nextE[1];
.global .align 1 .b8 _ZN34_INTERNAL_bdf3164d_4_k_cu_f597708b4cuda3std6ranges3__45__cpo4prevE[1];
.global .align 1 .b8 _ZN34_INTERNAL_bdf3164d_4_k_cu_f597708b4cuda3std6ranges3__45__cpo4dataE[1];
.global .align 1 .b8 _ZN34_INTERNAL_bdf3164d_4_k_cu_f597708b4cuda3std6ranges3__45__cpo5cdataE[1];
.global .align 1 .b8 _ZN34_INTERNAL_bdf3164d_4_k_cu_f597708b4cuda3std6ranges3__45__cpo4sizeE[1];
.global .align 1 .b8 _ZN34_INTERNAL_bdf3164d_4_k_cu_f597708b4cuda3std6ranges3__45__cpo5ssizeE[1];
.global .align 1 .b8 _ZN34_INTERNAL_bdf3164d_4_k_cu_f597708b4cuda3std6ranges3__45__cpo8distanceE[1];
.global .align 1 .b8 _ZN34_INTERNAL_bdf3164d_4_k_cu_f597708b6thrust24THRUST_300001_SM_1000_NS8cuda_cub3parE[1];
.global .align 1 .b8 _ZN34_INTERNAL_bdf3164d_4_k_cu_f597708b6thrust24THRUST_300001_SM_1000_NS8cuda_cub10par_nosyncE[1];
.global .align 1 .b8 _ZN34_INTERNAL_bdf3164d_4_k_cu_f597708b6thrust24THRUST_300001_SM_1000_NS6system6detail10sequential3seqE[1];
.global .align 1 .b8 _ZN34_INTERNAL_bdf3164d_4_k_cu_f597708b6thrust24THRUST_300001_SM_1000_NS6system3cpp3parE[1];
.global .align 1 .b8 _ZN34_INTERNAL_bdf3164d_4_k_cu_f597708b6thrust24THRUST_300001_SM_1000_NS12placeholders2_1E[1];
.global .align 1 .b8 _ZN34_INTERNAL_bdf3164d_4_k_cu_f597708b6thrust24THRUST_300001_SM_1000_NS12placeholders2_2E[1];
.global .align 1 .b8 _ZN34_INTERNAL_bdf3164d_4_k_cu_f597708b6thrust24THRUST_300001_SM_1000_NS12placeholders2_3E[1];
.global .align 1 .b8 _ZN34_INTERNAL_bdf3164d_4_k_cu_f597708b6thrust24THRUST_300001_SM_1000_NS12placeholders2_4E[1];
.global .align 1 .b8 _ZN34_INTERNAL_bdf3164d_4_k_cu_f597708b6thrust24THRUST_300001_SM_1000_NS12placeholders2_5E[1];
.global .align 1 .b8 _ZN34_INTERNAL_bdf3164d_4_k_cu_f597708b6thrust24THRUST_300001_SM_1000_NS12placeholders2_6E[1];
.global .align 1 .b8 _ZN34_INTERNAL_bdf3164d_4_k_cu_f597708b6thrust24THRUST_300001_SM_1000_NS12placeholders2_7E[1];
.global .align 1 .b8 _ZN34_INTERNAL_bdf3164d_4_k_cu_f597708b6thrust24THRUST_300001_SM_1000_NS12placeholders2_8E[1];
.global .align 1 .b8 _ZN34_INTERNAL_bdf3164d_4_k_cu_f597708b6thrust24THRUST_300001_SM_1000_NS12placeholders2_9E[1];
.global .align 1 .b8 _ZN34_INTERNAL_bdf3164d_4_k_cu_f597708b6thrust24THRUST_300001_SM_1000_NS12placeholders3_10E[1];
.global .align 1 .b8 _ZN34_INTERNAL_bdf3164d_4_k_cu_f597708b6thrust24THRUST_300001_SM_1000_NS3seqE[1];
.global .align 1 .b8 _ZN34_INTERNAL_bdf3164d_4_k_cu_f597708b6thrust24THRUST_300001_SM_1000_NS6deviceE[1];
.extern .shared .align 16 .b8 _ZN6thrust24THRUST_300001_SM_1000_NS8cuda_cub4core6detail5shmemE[];

.visible .entry _Z16initRandomKerneljP17curandStateXORWOW(
	.param .u32 _Z16initRandomKerneljP17curandStateXORWOW_param_0,
	.param .u64 .ptr .align 1 _Z16initRandomKerneljP17curandStateXORWOW_param_1
)
{
	.reg .pred 	%p<24>;
	.reg .b32 	%r<412>;
	.reg .b64 	%rd<18>;

	ld.param.u32 	%r182, [_Z16initRandomKerneljP17curandStateXORWOW_param_0];
	ld.param.u64 	%rd8, [_Z16initRandomKerneljP17curandStateXORWOW_param_1];
	cvta.to.global.u64 	%rd9, %rd8;
	mov.u32 	%r183, %ctaid.y;
	mov.u32 	%r184, %nctaid.x;
	mov.u32 	%r185, %ctaid.x;
	mad.lo.s32 	%r186, %r183, %r184, %r185;
	mov.u32 	%r187, %ntid.x;
	mov.u32 	%r188, %tid.x;
	mad.lo.s32 	%r189, %r186, %r187, %r188;
	cvt.s64.s32 	%rd17, %r189;
	mul.wide.s32 	%rd10, %r189, 48;
	add.s64 	%rd2, %rd9, %rd10;
	xor.b32  	%r190, %r182, -1429050551;
	mul.lo.s32 	%r191, %r190, 1099087573;
	add.s32 	%r192, %r191, -638133224;
	add.s32 	%r193, %r191, 123456789;
	st.global.v2.u32 	[%rd2], {%r192, %r193};
	xor.b32  	%r194, %r191, 362436069;
	mov.b32 	%r195, -123459836;
	st.global.v2.u32 	[%rd2+8], {%r194, %r195};
	add.s32 	%r196, %r191, 5783321;
	mov.b32 	%r197, -589760388;
	st.global.v2.u32 	[%rd2+16], {%r197, %r196};
	setp.eq.s32 	%p1, %r189, 0;
	@%p1 bra 	$L__BB0_42;
	mov.b32 	%r318, 0;
	mov.u64 	%rd12, precalc_xorwow_matrix;
$L__BB0_2:
	and.b64  	%rd4, %rd17, 3;
	setp.eq.s64 	%p2, %rd4, 0;
	@%p2 bra 	$L__BB0_41;
	mul.wide.u32 	%rd11, %r318, 3200;
	add.s64 	%rd5, %rd12, %rd11;
	cvt.u32.u64 	%r2, %rd4;
	mov.b32 	%r319, 0;
$L__BB0_4:
	mov.b32 	%r332, 0;
	mov.u32 	%r333, %r332;
	mov.u32 	%r334, %r332;
	mov.u32 	%r335, %r332;
	mov.u32 	%r336, %r332;
	mov.u32 	%r325, %r332;
$L__BB0_5:
	mul.wide.u32 	%rd13, %r325, 4;
	add.s64 	%rd14, %rd2, %rd13;
	ld.global.u32 	%r10, [%rd14+4];
	shl.b32 	%r11, %r325, 5;
	mov.b32 	%r331, 0;
$L__BB0_6:
	.pragma "nounroll";
	shr.u32 	%r202, %r10, %r331;
	and.b32  	%r203, %r202, 1;
	setp.eq.b32 	%p3, %r203, 1;
	not.pred 	%p4, %p3;
	add.s32 	%r204, %r11, %r331;
	mul.lo.s32 	%r205, %r204, 5;
	mul.wide.u32 	%rd15, %r205, 4;
	add.s64 	%rd6, %rd5, %rd15;
	@%p4 bra 	$L__BB0_8;
	ld.global.u32 	%r206, [%rd6];
	xor.b32  	%r336, %r336, %r206;
	ld.global.u32 	%r207, [%rd6+4];
	xor.b32  	%r335, %r335, %r207;
	ld.global.u32 	%r208, [%rd6+8];
	xor.b32  	%r334, %r334, %r208;
	ld.global.u32 	%r209, [%rd6+12];
	xor.b32  	%r333, %r333, %r209;
	ld.global.u32 	%r210, [%rd6+16];
	xor.b32  	%r332, %r332, %r210;
$L__BB0_8:
	and.b32  	%r212, %r202, 2;
	setp.eq.s32 	%p5, %r212, 0;
	@%p5 bra 	$L__BB0_10;
	ld.global.u32 	%r213, [%rd6+20];
	xor.b32  	%r336, %r336, %r213;
	ld.global.u32 	%r214, [%rd6+24];
	xor.b32  	%r335, %r335, %r214;
	ld.global.u32 	%r215, [%rd6+28];
	xor.b32  	%r334, %r334, %r215;
	ld.global.u32 	%r216, [%rd6+32];
	xor.b32  	%r333, %r333, %r216;
	ld.global.u32 	%r217, [%rd6+36];
	xor.b32  	%r332, %r332, %r217;
$L__BB0_10:
	and.b32  	%r219, %r202, 4;
	setp.eq.s32 	%p6, %r219, 0;
	@%p6 bra 	$L__BB0_12;
	ld.global.u32 	%r220, [%rd6+40];
	xor.b32  	%r336, %r336, %r220;
	ld.global.u32 	%r221, [%rd6+44];
	xor.b32  	%r335, %r335, %r221;
	ld.global.u32 	%r222, [%rd6+48];
	xor.b32  	%r334, %r334, %r222;
	ld.global.u32 	%r223, [%rd6+52];
	xor.b32  	%r333, %r333, %r223;
	ld.global.u32 	%r224, [%rd6+56];
	xor.b32  	%r332, %r332, %r224;
$L__BB0_12:
	and.b32  	%r226, %r202, 8;
	setp.eq.s32 	%p7, %r226, 0;
	@%p7 bra 	$L__BB0_14;
	ld.global.u32 	%r227, [%rd6+60];
	xor.b32  	%r336, %r336, %r227;
	ld.global.u32 	%r228, [%rd6+64];
	xor.b32  	%r335, %r335, %r228;
	ld.global.u32 	%r229, [%rd6+68];
	xor.b32  	%r334, %r334, %r229;
	ld.global.u32 	%r230, [%rd6+72];
	xor.b32  	%r333, %r333, %r230;
	ld.global.u32 	%r231, [%rd6+76];
	xor.b32  	%r332, %r332, %r231;
$L__BB0_14:
	and.b32  	%r233, %r202, 16;
	setp.eq.s32 	%p8, %r233, 0;
	@%p8 bra 	$L__BB0_16;
	ld.global.u32 	%r234, [%rd6+80];
	xor.b32  	%r336, %r336, %r234;
	ld.global.u32 	%r235, [%rd6+84];
	xor.b32  	%r335, %r335, %r235;
	ld.global.u32 	%r236, [%rd6+88];
	xor.b32  	%r334, %r334, %r236;
	ld.global.u32 	%r237, [%rd6+92];
	xor.b32  	%r333, %r333, %r237;
	ld.global.u32 	%r238, [%rd6+96];
	xor.b32  	%r332, %r332, %r238;
$L__BB0_16:
	and.b32  	%r240, %r202, 32;
	setp.eq.s32 	%p9, %r240, 0;
	@%p9 bra 	$L__BB0_18;
	ld.global.u32 	%r241, [%rd6+100];
	xor.b32  	%r336, %r336, %r241;
	ld.global.u32 	%r242, [%rd6+104];
	xor.b32  	%r335, %r335, %r242;
	ld.global.u32 	%r243, [%rd6+108];
	xor.b32  	%r334, %r334, %r243;
	ld.global.u32 	%r244, [%rd6+112];
	xor.b32  	%r333, %r333, %r244;
	ld.global.u32 	%r245, [%rd6+116];
	xor.b32  	%r332, %r332, %r245;
$L__BB0_18:
	and.b32  	%r247, %r202, 64;
	setp.eq.s32 	%p10, %r247, 0;
	@%p10 bra 	$L__BB0_20;
	ld.global.u32 	%r248, [%rd6+120];
	xor.b32  	%r336, %r336, %r248;
	ld.global.u32 	%r249, [%rd6+124];
	xor.b32  	%r335, %r335, %r249;
	ld.global.u32 	%r250, [%rd6+128];
	xor.b32  	%r334, %r334, %r250;
	ld.global.u32 	%r251, [%rd6+132];
	xor.b32  	%r333, %r333, %r251;
	ld.global.u32 	%r252, [%rd6+136];
	xor.b32  	%r332, %r332, %r252;
$L__BB0_20:
	and.b32  	%r254, %r202, 128;
	setp.eq.s32 	%p11, %r254, 0;
	@%p11 bra 	$L__BB0_22;
	ld.global.u32 	%r255, [%rd6+140];
	xor.b32  	%r336, %r336, %r255;
	ld.global.u32 	%r256, [%rd6+144];
	xor.b32  	%r335, %r335, %r256;
	ld.global.u32 	%r257, [%rd6+148];
	xor.b32  	%r334, %r334, %r257;
	ld.global.u32 	%r258, [%rd6+152];
	xor.b32  	%r333, %r333, %r258;
	ld.global.u32 	%r259, [%rd6+156];
	xor.b32  	%r332, %r332, %r259;
$L__BB0_22:
	and.b32  	%r261, %r202, 256;
	setp.eq.s32 	%p12, %r261, 0;
	@%p12 bra 	$L__BB0_24;
	ld.global.u32 	%r262, [%rd6+160];
	xor.b32  	%r336, %r336, %r262;
	ld.global.u32 	%r263, [%rd6+164];
	xor.b32  	%r335, %r335, %r263;
	ld.global.u32 	%r264, [%rd6+168];
	xor.b32  	%r334, %r334, %r264;
	ld.global.u32 	%r265, [%rd6+172];
	xor.b32  	%r333, %r333, %r265;
	ld.global.u32 	%r266, [%rd6+176];
	xor.b32  	%r332, %r332, %r266;
$L__BB0_24:
	and.b32  	%r268, %r202, 512;
	setp.eq.s32 	%p13, %r268, 0;
	@%p13 bra 	$L__BB0_26;
	ld.global.u32 	%r269, [%rd6+180];
	xor.b32  	%r336, %r336, %r269;
	ld.global.u32 	%r270, [%rd6+184];
	xor.b32  	%r335, %r335, %r270;
	ld.global.u32 	%r271, [%rd6+188];
	xor.b32  	%r334, %r334, %r271;
	ld.global.u32 	%r272, [%rd6+192];
	xor.b32  	%r333, %r333, %r272;
	ld.global.u32 	%r273, [%rd6+196];
	xor.b32  	%r332, %r332, %r273;
$L__BB0_26:
	and.b32  	%r275, %r202, 1024;
	setp.eq.s32 	%p14, %r275, 0;
	@%p14 bra 	$L__BB0_28;
	ld.global.u32 	%r276, [%rd6+200];
	xor.b32  	%r336, %r336, %r276;
	ld.global.u32 	%r277, [%rd6+204];
	xor.b32  	%r335, %r335, %r277;
	ld.global.u32 	%r278, [%rd6+208];
	xor.b32  	%r334, %r334, %r278;
	ld.global.u32 	%r279, [%rd6+212];
	xor.b32  	%r333, %r333, %r279;
	ld.global.u32 	%r280, [%rd6+216];
	xor.b32  	%r332, %r332, %r280;
$L__BB0_28:
	and.b32  	%r282, %r202, 2048;
	setp.eq.s32 	%p15, %r282, 0;
	@%p15 bra 	$L__BB0_30;
	ld.global.u32 	%r283, [%rd6+220];
	xor.b32  	%r336, %r336, %r283;
	ld.global.u32 	%r284, [%rd6+224];
	xor.b32  	%r335, %r335, %r284;
	ld.global.u32 	%r285, [%rd6+228];
	xor.b32  	%r334, %r334, %r285;
	ld.global.u32 	%r286, [%rd6+232];
	xor.b32  	%r333, %r333, %r286;
	ld.global.u32 	%r287, [%rd6+236];
	xor.b32  	%r332, %r332, %r287;
$L__BB0_30:
	and.b32  	%r289, %r202, 4096;
	setp.eq.s32 	%p16, %r289, 0;
	@%p16 bra 	$L__BB0_32;
	ld.global.u32 	%r290, [%rd6+240];
	xor.b32  	%r336, %r336, %r290;
	ld.global.u32 	%r291, [%rd6+244];
	xor.b32  	%r335, %r335, %r291;
	ld.global.u32 	%r292, [%rd6+248];
	xor.b32  	%r334, %r334, %r292;
	ld.global.u32 	%r293, [%rd6+252];
	xor.b32  	%r333, %r333, %r293;
	ld.global.u32 	%r294, [%rd6+256];
	xor.b32  	%r332, %r332, %r294;
$L__BB0_32:
	and.b32  	%r296, %r202, 8192;
	setp.eq.s32 	%p17, %r296, 0;
	@%p17 bra 	$L__BB0_34;
	ld.global.u32 	%r297, [%rd6+260];
	xor.b32  	%r336, %r336, %r297;
	ld.global.u32 	%r298, [%rd6+264];
	xor.b32  	%r335, %r335, %r298;
	ld.global.u32 	%r299, [%rd6+268];
	xor.b32  	%r334, %r334, %r299;
	ld.global.u32 	%r300, [%rd6+272];
	xor.b32  	%r333, %r333, %r300;
	ld.global.u32 	%r301, [%rd6+276];
	xor.b32  	%r332, %r332, %r301;
$L__BB0_34:
	and.b32  	%r303, %r202, 16384;
	setp.eq.s32 	%p18, %r303, 0;
	@%p18 bra 	$L__BB0_36;
	ld.global.u32 	%r304, [%rd6+280];
	xor.b32  	%r336, %r336, %r304;
	ld.global.u32 	%r305, [%rd6+284];
	xor.b32  	%r335, %r335, %r305;
	ld.global.u32 	%r306, [%rd6+288];
	xor.b32  	%r334, %r334, %r306;
	ld.global.u32 	%r307, [%rd6+292];
	xor.b32  	%r333, %r333, %r307;
	ld.global.u32 	%r308, [%rd6+296];
	xor.b32  	%r332, %r332, %r308;
$L__BB0_36:
	and.b32  	%r310, %r202, 32768;
	setp.eq.s32 	%p19, %r310, 0;
	@%p19 bra 	$L__BB0_38;
	ld.global.u32 	%r311, [%rd6+300];
	xor.b32  	%r336, %r336, %r311;
	ld.global.u32 	%r312, [%rd6+304];
	xor.b32  	%r335, %r335, %r312;
	ld.global.u32 	%r313, [%rd6+308];
	xor.b32  	%r334, %r334, %r313;
	ld.global.u32 	%r314, [%rd6+312];
	xor.b32  	%r333, %r333, %r314;
	ld.global.u32 	%r315, [%rd6+316];
	xor.b32  	%r332, %r332, %r315;
$L__BB0_38:
	add.s32 	%r331, %r331, 16;
	setp.ne.s32 	%p20, %r331, 32;
	@%p20 bra 	$L__BB0_6;
	mad.lo.s32 	%r316, %r325, -31, %r11;
	add.s32 	%r325, %r316, 1;
	setp.ne.s32 	%p21, %r325, 5;
	@%p21 bra 	$L__BB0_5;
	st.global.u32 	[%rd2+4], %r336;
	st.global.u32 	[%rd2+8], %r335;
	st.global.u32 	[%rd2+12], %r334;
	st.global.u32 	[%rd2+16], %r333;
	st.global.u32 	[%rd2+20], %r332;
	add.s32 	%r319, %r319, 1;
	setp.lt.u32 	%p22, %r319, %r2;
	@%p22 bra 	$L__BB0_4;
$L__BB0_41:
	shr.u64 	%rd7, %rd17, 2;
	add.s32 	%r318, %r318, 1;
	setp.gt.u64 	%p23, %rd17, 3;
	mov.u64 	%rd17, %rd7;
	@%p23 bra 	$L__BB0_2;
$L__BB0_42:
	mov.b32 	%r317, 0;
	st.global.v2.u32 	[%rd2+24], {%r317, %r317};
	st.global.u32 	[%rd2+32], %r317;
	mov.b64 	%rd16, 0;
	st.global.u64 	[%rd2+40], %rd16;
	ret;

}
	// .globl	_Z28uniformRandomSelectionKernelP17curandStateXORWOWPd
.visible .entry _Z28uniformRandomSelectionKernelP17curandStateXORWOWPd(
	.param .u64 .ptr .align 1 _Z28uniformRandomSelectionKernelP17curandStateXORWOWPd_param_0,
	.param .u64 .ptr .align 1 _Z28uniformRandomSelectionKernelP17curandStateXORWOWPd_param_1
)
{
	.reg .b32 	%r<23>;
	.reg .b32 	%f<3>;
	.reg .b64 	%rd<9>;
	.reg .b64 	%fd<2>;

	ld.param.u64 	%rd1, [_Z28uniformRandomSelectionKernelP17curandStateXORWOWPd_param_0];
	ld.param.u64 	%rd2, [_Z28uniformRandomSelectionKernelP17curandStateXORWOWPd_param_1];
	cvta.to.global.u64 	%rd3, %rd2;
	cvta.to.global.u64 	%rd4, %rd1;
	mov.u32 	%r1, %ctaid.y;
	mov.u32 	%r2, %nctaid.x;
	mov.u32 	%r3, %ctaid.x;
	mad.lo.s32 	%r4, %r1, %r2, %r3;
	mov.u32 	%r5, %ntid.x;
	mov.u32 	%r6, %tid.x;
	mad.lo.s32 	%r7, %r4, %r5, %r6;
	mul.wide.s32 	%rd5, %r7, 48;
	add.s64 	%rd6, %rd4, %rd5;
	ld.global.v2.u32 	{%r8, %r9}, [%rd6];
	shr.u32 	%r10, %r9, 2;
	xor.b32  	%r11, %r10, %r9;
	ld.global.v2.u32 	{%r12, %r13}, [%rd6+8];
	ld.global.v2.u32 	{%r14, %r15}, [%rd6+16];
	st.global.v2.u32 	[%rd6+8], {%r13, %r14};
	shl.b32 	%r16, %r15, 4;
	shl.b32 	%r17, %r11, 1;
	xor.b32  	%r18, %r17, %r16;
	xor.b32  	%r19, %r18, %r11;
	xor.b32  	%r20, %r19, %r15;
	st.global.v2.u32 	[%rd6+16], {%r15, %r20};
	add.s32 	%r21, %r8, 362437;
	st.global.v2.u32 	[%rd6], {%r21, %r12};
	add.s32 	%r22, %r20, %r21;
	cvt.rn.f32.u32 	%f1, %r22;
	fma.rn.f32 	%f2, %f1, 0f2F800000, 0f2F000000;
	cvt.f64.f32 	%fd1, %f2;
	mul.wide.s32 	%rd7, %r7, 8;
	add.s64 	%rd8, %rd3, %rd7;
	st.global.f64 	[%rd8], %fd1;
	ret;

}
	// .globl	_Z27crossoverRandomPointsKernelP17curandStateXORWOWPii
.visible .entry _Z27crossoverRandomPointsKernelP17curandStateXORWOWPii(
	.param .u64 .ptr .align 1 _Z27crossoverRandomPointsKernelP17curandStateXORWOWPii_param_0,
	.param .u64 .ptr .align 1 _Z27crossoverRandomPointsKernelP17curandStateXORWOWPii_param_1,
	.param .u32 _Z27crossoverRandomPointsKernelP17curandStateXORWOWPii_param_2
)
{
	.reg .b32 	%r<26>;
	.reg .b64 	%rd<9>;

	ld.param.u64 	%rd1, [_Z27crossoverRandomPointsKernelP17curandStateXORWOWPii_param_0];
	ld.param.u64 	%rd2, [_Z27crossoverRandomPointsKernelP17curandStateXORWOWPii_param_1];
	ld.param.u32 	%r1, [_Z27crossoverRandomPointsKernelP17curandStateXORWOWPii_param_2];
	cvta.to.global.u64 	%rd3, %rd2;
	cvta.to.global.u64 	%rd4, %rd1;
	mov.u32 	%r2, %ctaid.y;
	mov.u32 	%r3, %nctaid.x;
	mov.u32 	%r4, %ctaid.x;
	mad.lo.s32 	%r5, %r2, %r3, %r4;
	mov.u32 	%r6, %ntid.x;
	mov.u32 	%r7, %tid.x;
	mad.lo.s32 	%r8, %r5, %r6, %r7;
	mul.wide.s32 	%rd5, %r8, 48;
	add.s64 	%rd6, %rd4, %rd5;
	ld.global.v2.u32 	{%r9, %r10}, [%rd6];
	shr.u32 	%r11, %r10, 2;
	xor.b32  	%r12, %r11, %r10;
	ld.global.v2.u32 	{%r13, %r14}, [%rd6+8];
	ld.global.v2.u32 	{%r15, %r16}, [%rd6+16];
	st.global.v2.u32 	[%rd6+8], {%r14, %r15};
	shl.b32 	%r17, %r16, 4;
	shl.b32 	%r18, %r12, 1;
	xor.b32  	%r19, %r18, %r17;
	xor.b32  	%r20, %r19, %r12;
	xor.b32  	%r21, %r20, %r16;
	st.global.v2.u32 	[%rd6+16], {%r16, %r21};
	add.s32 	%r22, %r9, 362437;
	st.global.v2.u32 	[%rd6], {%r22, %r13};
	add.s32 	%r23, %r21, %r22;
	add.s32 	%r24, %r1, -1;
	rem.u32 	%r25, %r23, %r24;
	mul.wide.s32 	%rd7, %r8, 4;
	add.s64 	%rd8, %rd3, %rd7;
	st.global.u32 	[%rd8], %r25;
	ret;

}
	// .globl	_Z13fitnessKernelPiS_Pdii
.visible .entry _Z13fitnessKernelPiS_Pdii(
	.param .u64 .ptr .align 1 _Z13fitnessKernelPiS_Pdii_param_0,
	.param .u64 .ptr .align 1 _Z13fitnessKernelPiS_Pdii_param_1,
	.param .u64 .ptr .align 1 _Z13fitnessKernelPiS_Pdii_param_2,
	.param .u32 _Z13fitnessKernelPiS_Pdii_param_3,
	.param .u32 _Z13fitnessKernelPiS_Pdii_param_4
)
{
	.reg .pred 	%p<19>;
	.reg .b32 	%r<120>;
	.reg .b64 	%rd<63>;
	.reg .b64 	%fd<139>;

	ld.param.u64 	%rd8, [_Z13fitnessKernelPiS_Pdii_param_0];
	ld.param.u64 	%rd9, [_Z13fitnessKernelPiS_Pdii_param_1];
	ld.param.u64 	%rd10, [_Z13fitnessKernelPiS_Pdii_param_2];
	ld.param.u32 	%r42, [_Z13fitnessKernelPiS_Pdii_param_4];
	cvta.to.global.u64 	%rd1, %rd10;
	cvta.to.global.u64 	%rd2, %rd8;
	cvta.to.global.u64 	%rd3, %rd9;
	mov.u32 	%r43, %ctaid.y;
	mov.u32 	%r44, %nctaid.x;
	mov.u32 	%r45, %ctaid.x;
	mad.lo.s32 	%r1, %r43, %r44, %r45;
	mov.u32 	%r46, %ntid.x;
	mov.u32 	%r47, %tid.x;
	mad.lo.s32 	%r2, %r1, %r46, %r47;
	mul.lo.s32 	%r110, %r42, %r2;
	add.s32 	%r4, %r42, -1;
	add.s32 	%r5, %r4, %r110;
	setp.ge.s32 	%p1, %r110, %r5;
	mul.wide.s32 	%rd11, %r110, 4;
	add.s64 	%rd4, %rd3, %rd11;
	mov.f64 	%fd129, 0d0000000000000000;
	@%p1 bra 	$L__BB3_12;
	add.s32 	%r48, %r42, -2;
	and.b32  	%r6, %r4, 7;
	setp.lt.u32 	%p2, %r48, 7;
	mov.f64 	%fd129, 0d0000000000000000;
	@%p2 bra 	$L__BB3_4;
	ld.global.u32 	%r108, [%rd4];
	and.b32  	%r49, %r4, -8;
	neg.s32 	%r107, %r49;
	add.s64 	%rd5, %rd3, 16;
	mov.f64 	%fd129, 0d0000000000000000;
$L__BB3_3:
	.pragma "nounroll";
	mul.wide.s32 	%rd12, %r110, 4;
	add.s64 	%rd13, %rd5, %rd12;
	ld.global.u32 	%r50, [%rd13+-12];
	mad.lo.s32 	%r51, %r108, %r42, %r50;
	mul.wide.s32 	%rd14, %r51, 4;
	add.s64 	%rd15, %rd2, %rd14;
	ld.global.u32 	%r52, [%rd15];
	cvt.rn.f64.s32 	%fd31, %r52;
	add.f64 	%fd32, %fd129, %fd31;
	ld.global.u32 	%r53, [%rd13+-8];
	mad.lo.s32 	%r54, %r50, %r42, %r53;
	mul.wide.s32 	%rd16, %r54, 4;
	add.s64 	%rd17, %rd2, %rd16;
	ld.global.u32 	%r55, [%rd17];
	cvt.rn.f64.s32 	%fd33, %r55;
	add.f64 	%fd34, %fd32, %fd33;
	ld.global.u32 	%r56, [%rd13+-4];
	mad.lo.s32 	%r57, %r53, %r42, %r56;
	mul.wide.s32 	%rd18, %r57, 4;
	add.s64 	%rd19, %rd2, %rd18;
	ld.global.u32 	%r58, [%rd19];
	cvt.rn.f64.s32 	%fd35, %r58;
	add.f64 	%fd36, %fd34, %fd35;
	ld.global.u32 	%r59, [%rd13];
	mad.lo.s32 	%r60, %r56, %r42, %r59;
	mul.wide.s32 	%rd20, %r60, 4;
	add.s64 	%rd21, %rd2, %rd20;
	ld.global.u32 	%r61, [%rd21];
	cvt.rn.f64.s32 	%fd37, %r61;
	add.f64 	%fd38, %fd36, %fd37;
	ld.global.u32 	%r62, [%rd13+4];
	mad.lo.s32 	%r63, %r59, %r42, %r62;
	mul.wide.s32 	%rd22, %r63, 4;
	add.s64 	%rd23, %rd2, %rd22;
	ld.global.u32 	%r64, [%rd23];
	cvt.rn.f64.s32 	%fd39, %r64;
	add.f64 	%fd40, %fd38, %fd39;
	ld.global.u32 	%r65, [%rd13+8];
	mad.lo.s32 	%r66, %r62, %r42, %r65;
	mul.wide.s32 	%rd24, %r66, 4;
	add.s64 	%rd25, %rd2, %rd24;
	ld.global.u32 	%r67, [%rd25];
	cvt.rn.f64.s32 	%fd41, %r67;
	add.f64 	%fd42, %fd40, %fd41;
	ld.global.u32 	%r68, [%rd13+12];
	mad.lo.s32 	%r69, %r65, %r42, %r68;
	mul.wide.s32 	%rd26, %r69, 4;
	add.s64 	%rd27, %rd2, %rd26;
	ld.global.u32 	%r70, [%rd27];
	cvt.rn.f64.s32 	%fd43, %r70;
	add.f64 	%fd44, %fd42, %fd43;
	add.s32 	%r110, %r110, 8;
	ld.global.u32 	%r108, [%rd13+16];
	mad.lo.s32 	%r71, %r68, %r42, %r108;
	mul.wide.s32 	%rd28, %r71, 4;
	add.s64 	%rd29, %rd2, %rd28;
	ld.global.u32 	%r72, [%rd29];
	cvt.rn.f64.s32 	%fd45, %r72;
	add.f64 	%fd129, %fd44, %fd45;
	add.s32 	%r107, %r107, 8;
	setp.ne.s32 	%p3, %r107, 0;
	@%p3 bra 	$L__BB3_3;
$L__BB3_4:
	setp.eq.s32 	%p4, %r6, 0;
	@%p4 bra 	$L__BB3_12;
	and.b32  	%r16, %r4, 3;
	setp.lt.u32 	%p5, %r6, 4;
	@%p5 bra 	$L__BB3_7;
	mul.wide.s32 	%rd30, %r110, 4;
	add.s64 	%rd31, %rd3, %rd30;
	ld.global.u32 	%r73, [%rd31];
	ld.global.u32 	%r74, [%rd31+4];
	mad.lo.s32 	%r75, %r73, %r42, %r74;
	mul.wide.s32 	%rd32, %r75, 4;
	add.s64 	%rd33, %rd2, %rd32;
	ld.global.u32 	%r76, [%rd33];
	cvt.rn.f64.s32 	%fd47, %r76;
	add.f64 	%fd48, %fd129, %fd47;
	ld.global.u32 	%r77, [%rd31+8];
	mad.lo.s32 	%r78, %r74, %r42, %r77;
	mul.wide.s32 	%rd34, %r78, 4;
	add.s64 	%rd35, %rd2, %rd34;
	ld.global.u32 	%r79, [%rd35];
	cvt.rn.f64.s32 	%fd49, %r79;
	add.f64 	%fd50, %fd48, %fd49;
	ld.global.u32 	%r80, [%rd31+12];
	mad.lo.s32 	%r81, %r77, %r42, %r80;
	mul.wide.s32 	%rd36, %r81, 4;
	add.s64 	%rd37, %rd2, %rd36;
	ld.global.u32 	%r82, [%rd37];
	cvt.rn.f64.s32 	%fd51, %r82;
	add.f64 	%fd52, %fd50, %fd51;
	add.s32 	%r110, %r110, 4;
	ld.global.u32 	%r83, [%rd31+16];
	mad.lo.s32 	%r84, %r80, %r42, %r83;
	mul.wide.s32 	%rd38, %r84, 4;
	add.s64 	%rd39, %rd2, %rd38;
	ld.global.u32 	%r85, [%rd39];
	cvt.rn.f64.s32 	%fd53, %r85;
	add.f64 	%fd129, %fd52, %fd53;
$L__BB3_7:
	setp.eq.s32 	%p6, %r16, 0;
	@%p6 bra 	$L__BB3_12;
	setp.eq.s32 	%p7, %r16, 1;
	@%p7 bra 	$L__BB3_10;
	mul.wide.s32 	%rd40, %r110, 4;
	add.s64 	%rd41, %rd3, %rd40;
	ld.global.u32 	%r86, [%rd41];
	ld.global.u32 	%r87, [%rd41+4];
	mad.lo.s32 	%r88, %r86, %r42, %r87;
	mul.wide.s32 	%rd42, %r88, 4;
	add.s64 	%rd43, %rd2, %rd42;
	ld.global.u32 	%r89, [%rd43];
	cvt.rn.f64.s32 	%fd55, %r89;
	add.f64 	%fd56, %fd129, %fd55;
	add.s32 	%r110, %r110, 2;
	ld.global.u32 	%r90, [%rd41+8];
	mad.lo.s32 	%r91, %r87, %r42, %r90;
	mul.wide.s32 	%rd44, %r91, 4;
	add.s64 	%rd45, %rd2, %rd44;
	ld.global.u32 	%r92, [%rd45];
	cvt.rn.f64.s32 	%fd57, %r92;
	add.f64 	%fd129, %fd56, %fd57;
$L__BB3_10:
	and.b32  	%r93, %r4, 1;
	setp.eq.b32 	%p8, %r93, 1;
	not.pred 	%p9, %p8;
	@%p9 bra 	$L__BB3_12;
	mul.wide.s32 	%rd46, %r110, 4;
	add.s64 	%rd47, %rd3, %rd46;
	ld.global.u32 	%r94, [%rd47];
	ld.global.u32 	%r95, [%rd47+4];
	mad.lo.s32 	%r96, %r94, %r42, %r95;
	mul.wide.s32 	%rd48, %r96, 4;
	add.s64 	%rd49, %rd2, %rd48;
	ld.global.u32 	%r97, [%rd49];
	cvt.rn.f64.s32 	%fd58, %r97;
	add.f64 	%fd129, %fd129, %fd58;
$L__BB3_12:
	mul.wide.s32 	%rd50, %r5, 4;
	add.s64 	%rd51, %rd3, %rd50;
	ld.global.u32 	%r98, [%rd51];
	ld.global.u32 	%r99, [%rd4];
	mad.lo.s32 	%r100, %r98, %r42, %r99;
	mul.wide.s32 	%rd52, %r100, 4;
	add.s64 	%rd53, %rd2, %rd52;
	ld.global.u32 	%r101, [%rd53];
	cvt.rn.f64.s32 	%fd60, %r101;
	add.f64 	%fd61, %fd129, %fd60;
	rcp.rn.f64 	%fd13, %fd61;
	mul.wide.s32 	%rd54, %r2, 8;
	add.s64 	%rd6, %rd1, %rd54;
	st.global.f64 	[%rd6], %fd13;
	bar.sync 	0;
	ld.const.u32 	%r21, [THREADS_PER_BLOCK];
	mul.lo.s32 	%r115, %r21, %r1;
	setp.lt.s32 	%p10, %r21, 1;
	mov.f64 	%fd138, 0d0000000000000000;
	@%p10 bra 	$L__BB3_25;
	add.s32 	%r102, %r21, %r115;
	add.s32 	%r103, %r115, 1;
	max.s32 	%r104, %r102, %r103;
	sub.s32 	%r23, %r104, %r115;
	and.b32  	%r24, %r23, 15;
	sub.s32 	%r105, %r115, %r104;
	setp.gt.u32 	%p11, %r105, -16;
	mov.f64 	%fd138, 0d0000000000000000;
	@%p11 bra 	$L__BB3_16;
	and.b32  	%r106, %r23, -16;
	neg.s32 	%r113, %r106;
	add.s64 	%rd7, %rd1, 64;
	mov.f64 	%fd138, 0d0000000000000000;
$L__BB3_15:
	.pragma "nounroll";
	mul.wide.s32 	%rd55, %r115, 8;
	add.s64 	%rd56, %rd7, %rd55;
	ld.global.f64 	%fd65, [%rd56+-64];
	add.f64 	%fd66, %fd138, %fd65;
	ld.global.f64 	%fd67, [%rd56+-56];
	add.f64 	%fd68, %fd66, %fd67;
	ld.global.f64 	%fd69, [%rd56+-48];
	add.f64 	%fd70, %fd68, %fd69;
	ld.global.f64 	%fd71, [%rd56+-40];
	add.f64 	%fd72, %fd70, %fd71;
	ld.global.f64 	%fd73, [%rd56+-32];
	add.f64 	%fd74, %fd72, %fd73;
	ld.global.f64 	%fd75, [%rd56+-24];
	add.f64 	%fd76, %fd74, %fd75;
	ld.global.f64 	%fd77, [%rd56+-16];
	add.f64 	%fd78, %fd76, %fd77;
	ld.global.f64 	%fd79, [%rd56+-8];
	add.f64 	%fd80, %fd78, %fd79;
	ld.global.f64 	%fd81, [%rd56];
	add.f64 	%fd82, %fd80, %fd81;
	ld.global.f64 	%fd83, [%rd56+8];
	add.f64 	%fd84, %fd82, %fd83;
	ld.global.f64 	%fd85, [%rd56+16];
	add.f64 	%fd86, %fd84, %fd85;
	ld.global.f64 	%fd87, [%rd56+24];
	add.f64 	%fd88, %fd86, %fd87;
	ld.global.f64 	%fd89, [%rd56+32];
	add.f64 	%fd90, %fd88, %fd89;
	ld.global.f64 	%fd91, [%rd56+40];
	add.f64 	%fd92, %fd90, %fd91;
	ld.global.f64 	%fd93, [%rd56+48];
	add.f64 	%fd94, %fd92, %fd93;
	ld.global.f64 	%fd95, [%rd56+56];
	add.f64 	%fd138, %fd94, %fd95;
	add.s32 	%r115, %r115, 16;
	add.s32 	%r113, %r113, 16;
	setp.ne.s32 	%p12, %r113, 0;
	@%p12 bra 	$L__BB3_15;
$L__BB3_16:
	setp.eq.s32 	%p13, %r24, 0;
	@%p13 bra 	$L__BB3_25;
	and.b32  	%r31, %r23, 7;
	setp.lt.u32 	%p14, %r24, 8;
	@%p14 bra 	$L__BB3_19;
	mul.wide.s32 	%rd57, %r115, 8;
	add.s64 	%rd58, %rd1, %rd57;
	ld.global.f64 	%fd97, [%rd58];
	add.f64 	%fd98, %fd138, %fd97;
	ld.global.f64 	%fd99, [%rd58+8];
	add.f64 	%fd100, %fd98, %fd99;
	ld.global.f64 	%fd101, [%rd58+16];
	add.f64 	%fd102, %fd100, %fd101;
	ld.global.f64 	%fd103, [%rd58+24];
	add.f64 	%fd104, %fd102, %fd103;
	ld.global.f64 	%fd105, [%rd58+32];
	add.f64 	%fd106, %fd104, %fd105;
	ld.global.f64 	%fd107, [%rd58+40];
	add.f64 	%fd108, %fd106, %fd107;
	ld.global.f64 	%fd109, [%rd58+48];
	add.f64 	%fd110, %fd108, %fd109;
	ld.global.f64 	%fd111, [%rd58+56];
	add.f64 	%fd138, %fd110, %fd111;
	add.s32 	%r115, %r115, 8;
$L__BB3_19:
	setp.eq.s32 	%p15, %r31, 0;
	@%p15 bra 	$L__BB3_25;
	and.b32  	%r34, %r23, 3;
	setp.lt.u32 	%p16, %r31, 4;
	@%p16 bra 	$L__BB3_22;
	mul.wide.s32 	%rd59, %r115, 8;
	add.s64 	%rd60, %rd1, %rd59;
	ld.global.f64 	%fd113, [%rd60];
	add.f64 	%fd114, %fd138, %fd113;
	ld.global.f64 	%fd115, [%rd60+8];
	add.f64 	%fd116, %fd114, %fd115;
	ld.global.f64 	%fd117, [%rd60+16];
	add.f64 	%fd118, %fd116, %fd117;
	ld.global.f64 	%fd119, [%rd60+24];
	add.f64 	%fd138, %fd118, %fd119;
	add.s32 	%r115, %r115, 4;
$L__BB3_22:
	setp.eq.s32 	%p17, %r34, 0;
	@%p17 bra 	$L__BB3_25;
	neg.s32 	%r118, %r34;
$L__BB3_24:
	.pragma "nounroll";
	mul.wide.s32 	%rd61, %r115, 8;
	add.s64 	%rd62, %rd1, %rd61;
	ld.global.f64 	%fd120, [%rd62];
	add.f64 	%fd138, %fd138, %fd120;
	add.s32 	%r115, %r115, 1;
	add.s32 	%r118, %r118, 1;
	setp.ne.s32 	%p18, %r118, 0;
	@%p18 bra 	$L__BB3_24;
$L__BB3_25:
	div.rn.f64 	%fd121, %fd13, %fd138;
	bar.sync 	0;
	st.global.f64 	[%rd6], %fd121;
	ret;

}
	// .globl	_Z11breedKernelPiS_PdS0_S_i
.visible .entry _Z11breedKernelPiS_PdS0_S_i(
	.param .u64 .ptr .align 1 _Z11breedKernelPiS_PdS0_S_i_param_0,
	.param .u64 .ptr .align 1 _Z11breedKernelPiS_PdS0_S_i_param_1,
	.param .u64 .ptr .align 1 _Z11breedKernelPiS_PdS0_S_i_param_2,
	.param .u64 .ptr .align 1 _Z11breedKernelPiS_PdS0_S_i_param_3,
	.param .u64 .ptr .align 1 _Z11breedKernelPiS_PdS0_S_i_param_4,
	.param .u32 _Z11breedKernelPiS_PdS0_S_i_param_5
)
{
	.reg .pred 	%p<20>;
	.reg .b32 	%r<127>;
	.reg .b64 	%rd<52>;
	.reg .b64 	%fd<13>;

	ld.param.u64 	%rd11, [_Z11breedKernelPiS_PdS0_S_i_param_0];
	ld.param.u64 	%rd12, [_Z11breedKernelPiS_PdS0_S_i_param_1];
	ld.param.u64 	%rd13, [_Z11breedKernelPiS_PdS0_S_i_param_2];
	ld.param.u64 	%rd14, [_Z11breedKernelPiS_PdS0_S_i_param_3];
	ld.param.u64 	%rd10, [_Z11breedKernelPiS_PdS0_S_i_param_4];
	ld.param.u32 	%r68, [_Z11breedKernelPiS_PdS0_S_i_param_5];
	cvta.to.global.u64 	%rd1, %rd12;
	cvta.to.global.u64 	%rd2, %rd11;
	cvta.to.global.u64 	%rd3, %rd13;
	cvta.to.global.u64 	%rd15, %rd14;
	mov.u32 	%r69, %ctaid.y;
	mov.u32 	%r70, %nctaid.x;
	mov.u32 	%r71, %ctaid.x;
	mad.lo.s32 	%r72, %r69, %r70, %r71;
	ld.const.u32 	%r1, [THREADS_PER_BLOCK];
	mul.lo.s32 	%r110, %r1, %r72;
	mov.u32 	%r73, %ntid.x;
	mov.u32 	%r74, %tid.x;
	mad.lo.s32 	%r75, %r72, %r73, %r74;
	shl.b32 	%r3, %r75, 1;
	mul.wide.s32 	%rd16, %r3, 8;
	add.s64 	%rd4, %rd15, %rd16;
	setp.lt.s32 	%p1, %r1, 1;
	mov.u32 	%r106, %r110;
	@%p1 bra 	$L__BB4_4;
	ld.global.f64 	%fd1, [%rd4];
	add.s32 	%r4, %r1, %r110;
	add.s32 	%r76, %r110, 1;
	max.s32 	%r106, %r4, %r76;
	mov.f64 	%fd11, 0d0000000000000000;
	mov.u32 	%r107, %r110;
$L__BB4_2:
	mul.wide.s32 	%rd17, %r107, 8;
	add.s64 	%rd18, %rd3, %rd17;
	ld.global.f64 	%fd8, [%rd18];
	add.f64 	%fd11, %fd11, %fd8;
	setp.lt.f64 	%p2, %fd1, %fd11;
	@%p2 bra 	$L__BB4_5;
	add.s32 	%r107, %r107, 1;
	setp.lt.s32 	%p3, %r107, %r4;
	@%p3 bra 	$L__BB4_2;
$L__BB4_4:
	add.s32 	%r107, %r106, -1;
$L__BB4_5:
	setp.lt.s32 	%p4, %r1, 1;
	add.s64 	%rd5, %rd4, 8;
	mov.u32 	%r109, %r110;
	@%p4 bra 	$L__BB4_9;
	ld.global.f64 	%fd4, [%rd5];
	add.s32 	%r11, %r1, %r110;
	add.s32 	%r77, %r110, 1;
	max.s32 	%r109, %r11, %r77;
	mov.f64 	%fd12, 0d0000000000000000;
$L__BB4_7:
	mul.wide.s32 	%rd19, %r110, 8;
	add.s64 	%rd20, %rd3, %rd19;
	ld.global.f64 	%fd10, [%rd20];
	add.f64 	%fd12, %fd12, %fd10;
	setp.lt.f64 	%p5, %fd4, %fd12;
	@%p5 bra 	$L__BB4_10;
	add.s32 	%r110, %r110, 1;
	setp.lt.s32 	%p6, %r110, %r11;
	@%p6 bra 	$L__BB4_7;
$L__BB4_9:
	add.s32 	%r110, %r109, -1;
$L__BB4_10:
	cvta.to.global.u64 	%rd21, %rd10;
	mul.wide.s32 	%rd22, %r3, 4;
	add.s64 	%rd23, %rd21, %rd22;
	ld.global.u32 	%r78, [%rd23];
	ld.global.u32 	%r79, [%rd23+4];
	min.s32 	%r18, %r78, %r79;
	max.s32 	%r19, %r78, %r79;
	setp.ge.s32 	%p7, %r18, %r19;
	@%p7 bra 	$L__BB4_17;
	mul.lo.s32 	%r20, %r107, %r68;
	mul.lo.s32 	%r21, %r68, %r3;
	mul.lo.s32 	%r22, %r110, %r68;
	sub.s32 	%r80, %r19, %r18;
	and.b32  	%r23, %r80, 3;
	setp.eq.s32 	%p8, %r23, 0;
	mov.u32 	%r115, %r18;
	@%p8 bra 	$L__BB4_14;
	add.s32 	%r114, %r18, %r22;
	mul.wide.s32 	%rd24, %r68, 4;
	add.s64 	%rd6, %rd1, %rd24;
	add.s32 	%r113, %r18, %r21;
	add.s32 	%r112, %r18, %r20;
	neg.s32 	%r111, %r23;
	add.s32 	%r115, %r18, %r23;
$L__BB4_13:
	.pragma "nounroll";
	mul.wide.s32 	%rd25, %r114, 4;
	add.s64 	%rd26, %rd2, %rd25;
	mul.wide.s32 	%rd27, %r113, 4;
	add.s64 	%rd28, %rd6, %rd27;
	add.s64 	%rd29, %rd1, %rd27;
	mul.wide.s32 	%rd30, %r112, 4;
	add.s64 	%rd31, %rd2, %rd30;
	ld.global.u32 	%r81, [%rd31];
	st.global.u32 	[%rd29], %r81;
	ld.global.u32 	%r82, [%rd26];
	st.global.u32 	[%rd28], %r82;
	add.s32 	%r114, %r114, 1;
	add.s32 	%r113, %r113, 1;
	add.s32 	%r112, %r112, 1;
	add.s32 	%r111, %r111, 1;
	setp.ne.s32 	%p9, %r111, 0;
	@%p9 bra 	$L__BB4_13;
$L__BB4_14:
	sub.s32 	%r83, %r18, %r19;
	setp.gt.u32 	%p10, %r83, -4;
	@%p10 bra 	$L__BB4_17;
	sub.s32 	%r119, %r115, %r19;
	add.s64 	%rd7, %rd2, 8;
	add.s32 	%r118, %r115, %r22;
	mul.wide.s32 	%rd32, %r68, 4;
	add.s64 	%rd8, %rd1, %rd32;
	add.s32 	%r117, %r115, %r21;
	add.s64 	%rd9, %rd1, 8;
	add.s32 	%r116, %r115, %r20;
$L__BB4_16:
	mul.wide.s32 	%rd33, %r118, 4;
	add.s64 	%rd34, %rd7, %rd33;
	mul.wide.s32 	%rd35, %r117, 4;
	add.s64 	%rd36, %rd8, %rd35;
	add.s64 	%rd37, %rd9, %rd35;
	mul.wide.s32 	%rd38, %r116, 4;
	add.s64 	%rd39, %rd7, %rd38;
	ld.global.u32 	%r84, [%rd39+-8];
	st.global.u32 	[%rd37+-8], %r84;
	ld.global.u32 	%r85, [%rd34+-8];
	st.global.u32 	[%rd36], %r85;
	ld.global.u32 	%r86, [%rd39+-4];
	st.global.u32 	[%rd37+-4], %r86;
	ld.global.u32 	%r87, [%rd34+-4];
	st.global.u32 	[%rd36+4], %r87;
	ld.global.u32 	%r88, [%rd39];
	st.global.u32 	[%rd37], %r88;
	ld.global.u32 	%r89, [%rd34];
	st.global.u32 	[%rd36+8], %r89;
	ld.global.u32 	%r90, [%rd39+4];
	st.global.u32 	[%rd37+4], %r90;
	ld.global.u32 	%r91, [%rd34+4];
	st.global.u32 	[%rd36+12], %r91;
	add.s32 	%r119, %r119, 4;
	add.s32 	%r118, %r118, 4;
	add.s32 	%r117, %r117, 4;
	add.s32 	%r116, %r116, 4;
	setp.eq.s32 	%p11, %r119, 0;
	@%p11 bra 	$L__BB4_17;
	bra.uni 	$L__BB4_16;
$L__BB4_17:
	setp.lt.s32 	%p12, %r68, 1;
	@%p12 bra 	$L__BB4_28;
	mul.lo.s32 	%r42, %r107, %r68;
	mul.lo.s32 	%r43, %r110, %r68;
	mul.lo.s32 	%r44, %r68, %r3;
	add.s32 	%r45, %r44, %r68;
	mov.b32 	%r120, 0;
	mov.u32 	%r126, %r19;
	mov.u32 	%r124, %r19;
$L__BB4_19:
	setp.ge.s32 	%p13, %r18, %r19;
	add.s32 	%r93, %r120, %r19;
	rem.s32 	%r94, %r93, %r68;
	add.s32 	%r95, %r94, %r42;
	mul.wide.s32 	%rd40, %r95, 4;
	add.s64 	%rd41, %rd2, %rd40;
	ld.global.u32 	%r57, [%rd41];
	add.s32 	%r96, %r94, %r43;
	mul.wide.s32 	%rd42, %r96, 4;
	add.s64 	%rd43, %rd2, %rd42;
	ld.global.u32 	%r58, [%rd43];
	mov.u32 	%r123, %r18;
	@%p13 bra 	$L__BB4_20;
	bra.uni 	$L__BB4_22;
$L__BB4_20:
	rem.s32 	%r99, %r124, %r68;
	add.s32 	%r100, %r99, %r44;
	mul.wide.s32 	%rd46, %r100, 4;
	add.s64 	%rd47, %rd1, %rd46;
	st.global.u32 	[%rd47], %r58;
	add.s32 	%r124, %r124, 1;
	bra.uni 	$L__BB4_23;
$L__BB4_21:
	add.s32 	%r123, %r123, 1;
	setp.eq.s32 	%p15, %r123, %r19;
	@%p15 bra 	$L__BB4_20;
$L__BB4_22:
	add.s32 	%r97, %r123, %r42;
	mul.wide.s32 	%rd44, %r97, 4;
	add.s64 	%rd45, %rd2, %rd44;
	ld.global.u32 	%r98, [%rd45];
	setp.eq.s32 	%p14, %r98, %r58;
	@%p14 bra 	$L__BB4_23;
	bra.uni 	$L__BB4_21;
$L__BB4_23:
	setp.ge.s32 	%p16, %r18, %r19;
	mov.u32 	%r125, %r18;
	@%p16 bra 	$L__BB4_24;
	bra.uni 	$L__BB4_26;
$L__BB4_24:
	rem.s32 	%r103, %r126, %r68;
	add.s32 	%r104, %r103, %r45;
	mul.wide.s32 	%rd50, %r104, 4;
	add.s64 	%rd51, %rd1, %rd50;
	st.global.u32 	[%rd51], %r57;
	add.s32 	%r126, %r126, 1;
	bra.uni 	$L__BB4_27;
$L__BB4_25:
	add.s32 	%r125, %r125, 1;
	setp.eq.s32 	%p18, %r125, %r19;
	@%p18 bra 	$L__BB4_24;
$L__BB4_26:
	add.s32 	%r101, %r125, %r43;
	mul.wide.s32 	%rd48, %r101, 4;
	add.s64 	%rd49, %rd2, %rd48;
	ld.global.u32 	%r102, [%rd49];
	setp.eq.s32 	%p17, %r102, %r57;
	@%p17 bra 	$L__BB4_27;
	bra.uni 	$L__BB4_25;
$L__BB4_27:
	add.s32 	%r120, %r120, 1;
	setp.ne.s32 	%p19, %r120, %r68;
	@%p19 bra 	$L__BB4_19;
$L__BB4_28:
	ret;

}
	// .globl	_Z14mutationKernelPiPdS_i
.visible .entry _Z14mutationKernelPiPdS_i(
	.param .u64 .ptr .align 1 _Z14mutationKernelPiPdS_i_param_0,
	.param .u64 .ptr .align 1 _Z14mutationKernelPiPdS_i_param_1,
	.param .u64 .ptr .align 1 _Z14mutationKernelPiPdS_i_param_2,
	.param .u32 _Z14mutationKernelPiPdS_i_param_3
)
{
	.reg .pred 	%p<2>;
	.reg .b32 	%r<19>;
	.reg .b64 	%rd<17>;
	.reg .b64 	%fd<2>;

	ld.param.u64 	%rd1, [_Z14mutationKernelPiPdS_i_param_0];
	ld.param.u64 	%rd3, [_Z14mutationKernelPiPdS_i_param_1];
	ld.param.u64 	%rd2, [_Z14mutationKernelPiPdS_i_param_2];
	ld.param.u32 	%r2, [_Z14mutationKernelPiPdS_i_param_3];
	cvta.to.global.u64 	%rd4, %rd3;
	mov.u32 	%r3, %ctaid.y;
	mov.u32 	%r4, %nctaid.x;
	mov.u32 	%r5, %ctaid.x;
	mad.lo.s32 	%r6, %r3, %r4, %r5;
	mov.u32 	%r7, %ntid.x;
	mov.u32 	%r8, %tid.x;
	mad.lo.s32 	%r1, %r6, %r7, %r8;
	mul.wide.s32 	%rd5, %r1, 8;
	add.s64 	%rd6, %rd4, %rd5;
	ld.global.f64 	%fd1, [%rd6];
	setp.geu.f64 	%p1, %fd1, 0d3FC99999A0000000;
	@%p1 bra 	$L__BB5_2;
	cvta.to.global.u64 	%rd7, %rd2;
	cvta.to.global.u64 	%rd8, %rd1;
	shl.b32 	%r9, %r1, 1;
	mul.wide.s32 	%rd9, %r9, 4;
	add.s64 	%rd10, %rd7, %rd9;
	ld.global.u32 	%r10, [%rd10];
	mul.lo.s32 	%r11, %r2, %r1;
	add.s32 	%r12, %r10, %r11;
	mul.wide.s32 	%rd11, %r12, 4;
	add.s64 	%rd12, %rd8, %rd11;
	ld.global.u32 	%r13, [%rd12];
	ld.global.u32 	%r14, [%rd10+4];
	add.s32 	%r15, %r14, %r11;
	mul.wide.s32 	%rd13, %r15, 4;
	add.s64 	%rd14, %rd8, %rd13;
	ld.global.u32 	%r16, [%rd14];
	st.global.u32 	[%rd12], %r16;
	ld.global.u32 	%r17, [%rd10+4];
	add.s32 	%r18, %r17, %r11;
	mul.wide.s32 	%rd15, %r18, 4;
	add.s64 	%rd16, %rd8, %rd15;
	st.global.u32 	[%rd16], %r13;
$L__BB5_2:
	ret;

}
	// .globl	_Z25copyToMigrationPoolKernelPiS_ii
.visible .entry _Z25copyToMigrationPoolKernelPiS_ii(
	.param .u64 .ptr .align 1 _Z25copyToMigrationPoolKernelPiS_ii_param_0,
	.param .u64 .ptr .align 1 _Z25copyToMigrationPoolKernelPiS_ii_param_1,
	.param .u32 _Z25copyToMigrationPoolKernelPiS_ii_param_2,
	.param .u32 _Z25copyToMigrationPoolKernelPiS_ii_param_3
)
{
	.reg .pred 	%p<10>;
	.reg .b32 	%r<89>;
	.reg .b64 	%rd<23>;

	ld.param.u64 	%rd5, [_Z25copyToMigrationPoolKernelPiS_ii_param_0];
	ld.param.u64 	%rd6, [_Z25copyToMigrationPoolKernelPiS_ii_param_1];
	ld.param.u32 	%r35, [_Z25copyToMigrationPoolKernelPiS_ii_param_2];
	ld.param.u32 	%r36, [_Z25copyToMigrationPoolKernelPiS_ii_param_3];
	cvta.to.global.u64 	%rd1, %rd6;
	cvta.to.global.u64 	%rd2, %rd5;
	mov.u32 	%r37, %ctaid.y;
	mov.u32 	%r38, %nctaid.x;
	mov.u32 	%r39, %ctaid.x;
	mad.lo.s32 	%r1, %r37, %r38, %r39;
	ld.const.u32 	%r40, [THREADS_PER_BLOCK];
	mul.lo.s32 	%r41, %r36, %r1;
	mov.u32 	%r2, %tid.x;
	mul.lo.s32 	%r42, %r35, %r2;
	mad.lo.s32 	%r81, %r41, %r40, %r42;
	setp.lt.s32 	%p1, %r35, 1;
	@%p1 bra 	$L__BB6_13;
	mov.u32 	%r44, %ntid.x;
	mul.lo.s32 	%r4, %r1, %r44;
	add.s32 	%r5, %r4, %r2;
	and.b32  	%r6, %r35, 15;
	setp.lt.u32 	%p2, %r35, 16;
	mov.b32 	%r82, 0;
	@%p2 bra 	$L__BB6_4;
	and.b32  	%r82, %r35, 2147483632;
	neg.s32 	%r78, %r82;
	add.s64 	%rd3, %rd2, 32;
	add.s64 	%rd4, %rd1, 32;
	mov.u32 	%r77, %r5;
$L__BB6_3:
	.pragma "nounroll";
	mul.wide.s32 	%rd7, %r81, 4;
	add.s64 	%rd8, %rd3, %rd7;
	mul.wide.s32 	%rd9, %r77, 4;
	add.s64 	%rd10, %rd4, %rd9;
	ld.global.u32 	%r45, [%rd8+-32];
	st.global.u32 	[%rd10+-32], %r45;
	ld.global.u32 	%r46, [%rd8+-28];
	st.global.u32 	[%rd10+-28], %r46;
	ld.global.u32 	%r47, [%rd8+-24];
	st.global.u32 	[%rd10+-24], %r47;
	ld.global.u32 	%r48, [%rd8+-20];
	st.global.u32 	[%rd10+-20], %r48;
	ld.global.u32 	%r49, [%rd8+-16];
	st.global.u32 	[%rd10+-16], %r49;
	ld.global.u32 	%r50, [%rd8+-12];
	st.global.u32 	[%rd10+-12], %r50;
	ld.global.u32 	%r51, [%rd8+-8];
	st.global.u32 	[%rd10+-8], %r51;
	ld.global.u32 	%r52, [%rd8+-4];
	st.global.u32 	[%rd10+-4], %r52;
	ld.global.u32 	%r53, [%rd8];
	st.global.u32 	[%rd10], %r53;
	ld.global.u32 	%r54, [%rd8+4];
	st.global.u32 	[%rd10+4], %r54;
	ld.global.u32 	%r55, [%rd8+8];
	st.global.u32 	[%rd10+8], %r55;
	ld.global.u32 	%r56, [%rd8+12];
	st.global.u32 	[%rd10+12], %r56;
	ld.global.u32 	%r57, [%rd8+16];
	st.global.u32 	[%rd10+16], %r57;
	ld.global.u32 	%r58, [%rd8+20];
	st.global.u32 	[%rd10+20], %r58;
	ld.global.u32 	%r59, [%rd8+24];
	st.global.u32 	[%rd10+24], %r59;
	ld.global.u32 	%r60, [%rd8+28];
	st.global.u32 	[%rd10+28], %r60;
	add.s32 	%r81, %r81, 16;
	add.s32 	%r78, %r78, 16;
	add.s32 	%r77, %r77, 16;
	setp.ne.s32 	%p3, %r78, 0;
	@%p3 bra 	$L__BB6_3;
$L__BB6_4:
	setp.eq.s32 	%p4, %r6, 0;
	@%p4 bra 	$L__BB6_13;
	and.b32  	%r17, %r35, 7;
	setp.lt.u32 	%p5, %r6, 8;
	@%p5 bra 	$L__BB6_7;
	mul.wide.s32 	%rd11, %r81, 4;
	add.s64 	%rd12, %rd2, %rd11;
	ld.global.u32 	%r61, [%rd12];
	add.s32 	%r62, %r5, %r82;
	mul.wide.s32 	%rd13, %r62, 4;
	add.s64 	%rd14, %rd1, %rd13;
	st.global.u32 	[%rd14], %r61;
	ld.global.u32 	%r63, [%rd12+4];
	st.global.u32 	[%rd14+4], %r63;
	ld.global.u32 	%r64, [%rd12+8];
	st.global.u32 	[%rd14+8], %r64;
	ld.global.u32 	%r65, [%rd12+12];
	st.global.u32 	[%rd14+12], %r65;
	ld.global.u32 	%r66, [%rd12+16];
	st.global.u32 	[%rd14+16], %r66;
	ld.global.u32 	%r67, [%rd12+20];
	st.global.u32 	[%rd14+20], %r67;
	ld.global.u32 	%r68, [%rd12+24];
	st.global.u32 	[%rd14+24], %r68;
	ld.global.u32 	%r69, [%rd12+28];
	st.global.u32 	[%rd14+28], %r69;
	add.s32 	%r81, %r81, 8;
	add.s32 	%r82, %r82, 8;
$L__BB6_7:
	setp.eq.s32 	%p6, %r17, 0;
	@%p6 bra 	$L__BB6_13;
	and.b32  	%r22, %r35, 3;
	setp.lt.u32 	%p7, %r17, 4;
	@%p7 bra 	$L__BB6_10;
	mul.wide.s32 	%rd15, %r81, 4;
	add.s64 	%rd16, %rd2, %rd15;
	ld.global.u32 	%r70, [%rd16];
	add.s32 	%r71, %r5, %r82;
	mul.wide.s32 	%rd17, %r71, 4;
	add.s64 	%rd18, %rd1, %rd17;
	st.global.u32 	[%rd18], %r70;
	ld.global.u32 	%r72, [%rd16+4];
	st.global.u32 	[%rd18+4], %r72;
	ld.global.u32 	%r73, [%rd16+8];
	st.global.u32 	[%rd18+8], %r73;
	ld.global.u32 	%r74, [%rd16+12];
	st.global.u32 	[%rd18+12], %r74;
	add.s32 	%r81, %r81, 4;
	add.s32 	%r82, %r82, 4;
$L__BB6_10:
	setp.eq.s32 	%p8, %r22, 0;
	@%p8 bra 	$L__BB6_13;
	add.s32 	%r75, %r2, %r82;
	add.s32 	%r87, %r75, %r4;
	neg.s32 	%r86, %r22;
$L__BB6_12:
	.pragma "nounroll";
	mul.wide.s32 	%rd19, %r87, 4;
	add.s64 	%rd20, %rd1, %rd19;
	mul.wide.s32 	%rd21, %r81, 4;
	add.s64 	%rd22, %rd2, %rd21;
	ld.global.u32 	%r76, [%rd22];
	st.global.u32 	[%rd20], %r76;
	add.s32 	%r81, %r81, 1;
	add.s32 	%r87, %r87, 1;
	add.s32 	%r86, %r86, 1;
	setp.ne.s32 	%p9, %r86, 0;
	@%p9 bra 	$L__BB6_12;
$L__BB6_13:
	ret;

}
	// .globl	_Z27copyFromMigrationPoolKernelPiS_ii
.visible .entry _Z27copyFromMigrationPoolKernelPiS_ii(
	.param .u64 .ptr .align 1 _Z27copyFromMigrationPoolKernelPiS_ii_param_0,
	.param .u64 .ptr .align 1 _Z27copyFromMigrationPoolKernelPiS_ii_param_1,
	.param .u32 _Z27copyFromMigrationPoolKernelPiS_ii_param_2,
	.param .u32 _Z27copyFromMigrationPoolKernelPiS_ii_param_3
)
{
	.reg .pred 	%p<10>;
	.reg .b32 	%r<94>;
	.reg .b64 	%rd<23>;

	ld.param.u64 	%rd5, [_Z27copyFromMigrationPoolKernelPiS_ii_param_0];
	ld.param.u64 	%rd6, [_Z27copyFromMigrationPoolKernelPiS_ii_param_1];
	ld.param.u32 	%r36, [_Z27copyFromMigrationPoolKernelPiS_ii_param_2];
	ld.param.u32 	%r37, [_Z27copyFromMigrationPoolKernelPiS_ii_param_3];
	cvta.to.global.u64 	%rd1, %rd5;
	cvta.to.global.u64 	%rd2, %rd6;
	mov.u32 	%r38, %ctaid.y;
	mov.u32 	%r39, %nctaid.x;
	mul.lo.s32 	%r1, %r38, %r39;
	mov.u32 	%r2, %ctaid.x;
	add.s32 	%r40, %r2, %r1;
	add.s32 	%r41, %r40, 1;
	ld.const.u32 	%r42, [BLOCK_COUNT];
	rem.s32 	%r43, %r41, %r42;
	ld.const.u32 	%r44, [THREADS_PER_BLOCK];
	mul.lo.s32 	%r45, %r43, %r37;
	mov.u32 	%r3, %tid.x;
	mul.lo.s32 	%r46, %r36, %r3;
	mad.lo.s32 	%r86, %r45, %r44, %r46;
	setp.lt.s32 	%p1, %r36, 1;
	@%p1 bra 	$L__BB7_13;
	mov.u32 	%r49, %ntid.x;
	mul.lo.s32 	%r5, %r40, %r49;
	add.s32 	%r6, %r5, %r3;
	and.b32  	%r7, %r36, 15;
	setp.lt.u32 	%p2, %r36, 16;
	mov.b32 	%r87, 0;
	@%p2 bra 	$L__BB7_4;
	and.b32  	%r87, %r36, 2147483632;
	neg.s32 	%r83, %r87;
	add.s64 	%rd3, %rd1, 32;
	add.s64 	%rd4, %rd2, 32;
	mov.u32 	%r82, %r6;
$L__BB7_3:
	.pragma "nounroll";
	mul.wide.s32 	%rd7, %r86, 4;
	add.s64 	%rd8, %rd3, %rd7;
	mul.wide.s32 	%rd9, %r82, 4;
	add.s64 	%rd10, %rd4, %rd9;
	ld.global.u32 	%r50, [%rd10+-32];
	st.global.u32 	[%rd8+-32], %r50;
	ld.global.u32 	%r51, [%rd10+-28];
	st.global.u32 	[%rd8+-28], %r51;
	ld.global.u32 	%r52, [%rd10+-24];
	st.global.u32 	[%rd8+-24], %r52;
	ld.global.u32 	%r53, [%rd10+-20];
	st.global.u32 	[%rd8+-20], %r53;
	ld.global.u32 	%r54, [%rd10+-16];
	st.global.u32 	[%rd8+-16], %r54;
	ld.global.u32 	%r55, [%rd10+-12];
	st.global.u32 	[%rd8+-12], %r55;
	ld.global.u32 	%r56, [%rd10+-8];
	st.global.u32 	[%rd8+-8], %r56;
	ld.global.u32 	%r57, [%rd10+-4];
	st.global.u32 	[%rd8+-4], %r57;
	ld.global.u32 	%r58, [%rd10];
	st.global.u32 	[%rd8], %r58;
	ld.global.u32 	%r59, [%rd10+4];
	st.global.u32 	[%rd8+4], %r59;
	ld.global.u32 	%r60, [%rd10+8];
	st.global.u32 	[%rd8+8], %r60;
	ld.global.u32 	%r61, [%rd10+12];
	st.global.u32 	[%rd8+12], %r61;
	ld.global.u32 	%r62, [%rd10+16];
	st.global.u32 	[%rd8+16], %r62;
	ld.global.u32 	%r63, [%rd10+20];
	st.global.u32 	[%rd8+20], %r63;
	ld.global.u32 	%r64, [%rd10+24];
	st.global.u32 	[%rd8+24], %r64;
	ld.global.u32 	%r65, [%rd10+28];
	st.global.u32 	[%rd8+28], %r65;
	add.s32 	%r86, %r86, 16;
	add.s32 	%r83, %r83, 16;
	add.s32 	%r82, %r82, 16;
	setp.ne.s32 	%p3, %r83, 0;
	@%p3 bra 	$L__BB7_3;
$L__BB7_4:
	setp.eq.s32 	%p4, %r7, 0;
	@%p4 bra 	$L__BB7_13;
	and.b32  	%r18, %r36, 7;
	setp.lt.u32 	%p5, %r7, 8;
	@%p5 bra 	$L__BB7_7;
	add.s32 	%r66, %r6, %r87;
	mul.wide.s32 	%rd11, %r66, 4;
	add.s64 	%rd12, %rd2, %rd11;
	ld.global.u32 	%r67, [%rd12];
	mul.wide.s32 	%rd13, %r86, 4;
	add.s64 	%rd14, %rd1, %rd13;
	st.global.u32 	[%rd14], %r67;
	ld.global.u32 	%r68, [%rd12+4];
	st.global.u32 	[%rd14+4], %r68;
	ld.global.u32 	%r69, [%rd12+8];
	st.global.u32 	[%rd14+8], %r69;
	ld.global.u32 	%r70, [%rd12+12];
	st.global.u32 	[%rd14+12], %r70;
	ld.global.u32 	%r71, [%rd12+16];
	st.global.u32 	[%rd14+16], %r71;
	ld.global.u32 	%r72, [%rd12+20];
	st.global.u32 	[%rd14+20], %r72;
	ld.global.u32 	%r73, [%rd12+24];
	st.global.u32 	[%rd14+24], %r73;
	ld.global.u32 	%r74, [%rd12+28];
	st.global.u32 	[%rd14+28], %r74;
	add.s32 	%r86, %r86, 8;
	add.s32 	%r87, %r87, 8;
$L__BB7_7:
	setp.eq.s32 	%p6, %r18, 0;
	@%p6 bra 	$L__BB7_13;
	and.b32  	%r23, %r36, 3;
	setp.lt.u32 	%p7, %r18, 4;
	@%p7 bra 	$L__BB7_10;
	add.s32 	%r75, %r6, %r87;
	mul.wide.s32 	%rd15, %r75, 4;
	add.s64 	%rd16, %rd2, %rd15;
	ld.global.u32 	%r76, [%rd16];
	mul.wide.s32 	%rd17, %r86, 4;
	add.s64 	%rd18, %rd1, %rd17;
	st.global.u32 	[%rd18], %r76;
	ld.global.u32 	%r77, [%rd16+4];
	st.global.u32 	[%rd18+4], %r77;
	ld.global.u32 	%r78, [%rd16+8];
	st.global.u32 	[%rd18+8], %r78;
	ld.global.u32 	%r79, [%rd16+12];
	st.global.u32 	[%rd18+12], %r79;
	add.s32 	%r86, %r86, 4;
	add.s32 	%r87, %r87, 4;
$L__BB7_10:
	setp.eq.s32 	%p8, %r23, 0;
	@%p8 bra 	$L__BB7_13;
	add.s32 	%r80, %r3, %r87;
	add.s32 	%r92, %r80, %r5;
	neg.s32 	%r91, %r23;
$L__BB7_12:
	.pragma "nounroll";
	mul.wide.s32 	%rd19, %r92, 4;
	add.s64 	%rd20, %rd2, %rd19;
	mul.wide.s32 	%rd21, %r86, 4;
	add.s64 	%rd22, %rd1, %rd21;
	ld.global.u32 	%r81, [%rd20];
	st.global.u32 	[%rd22], %r81;
	add.s32 	%r86, %r86, 1;
	add.s32 	%r92, %r92, 1;
	add.s32 	%r91, %r91, 1;
	setp.ne.s32 	%p9, %r91, 0;
	@%p9 bra 	$L__BB7_12;
$L__BB7_13:
	ret;

}
	// .globl	_ZN6thrust24THRUST_300001_SM_1000_NS8cuda_cub4core6detail13_kernel_agentINS1_8__reduce11ReduceAgentINS0_12zip_iteratorIN4cuda3std3__45tupleIJPdNS0_17counting_iteratorIlNS0_11use_defaultESE_SE_EEEEEEEPNSB_IJdlEEESI_iNS1_9__extrema9arg_max_fIdlNSA_4lessIdEEEEEEJSH_SJ_iSO_EEEvDpT0_
.visible .entry _ZN6thrust24THRUST_300001_SM_1000_NS8cuda_cub4core6detail13_kernel_agentINS1_8__reduce11ReduceAgentINS0_12zip_iteratorIN4cuda3std3__45tupleIJPdNS0_17counting_iteratorIlNS0_11use_defaultESE_SE_EEEEEEEPNSB_IJdlEEESI_iNS1_9__extrema9arg_max_fIdlNSA_4lessIdEEEEEEJSH_SJ_iSO_EEEvDpT0_(
	.param .align 8 .b8 _ZN6thrust24THRUST_300001_SM_1000_NS8cuda_cub4core6detail13_kernel_agentINS1_8__reduce11ReduceAgentINS0_12zip_iteratorIN4cuda3std3__45tupleIJPdNS0_17counting_iteratorIlNS0_11use_defaultESE_SE_EEEEEEEPNSB_IJdlEEESI_iNS1_9__extrema9arg_max_fIdlNSA_4lessIdEEEEEEJSH_SJ_iSO_EEEvDpT0__param_0[16],
	.param .u64 .ptr .align 1 _ZN6thrust24THRUST_300001_SM_1000_NS8cuda_cub4core6detail13_kernel_agentINS1_8__reduce11ReduceAgentINS0_12zip_iteratorIN4cuda3std3__45tupleIJPdNS0_17counting_iteratorIlNS0_11use_defaultESE_SE_EEEEEEEPNSB_IJdlEEESI_iNS1_9__extrema9arg_max_fIdlNSA_4lessIdEEEEEEJSH_SJ_iSO_EEEvDpT0__param_1,
	.param .u32 _ZN6thrust24THRUST_300001_SM_1000_NS8cuda_cub4core6detail13_kernel_agentINS1_8__reduce11ReduceAgentINS0_12zip_iteratorIN4cuda3std3__45tupleIJPdNS0_17counting_iteratorIlNS0_11use_defaultESE_SE_EEEEEEEPNSB_IJdlEEESI_iNS1_9__extrema9arg_max_fIdlNSA_4lessIdEEEEEEJSH_SJ_iSO_EEEvDpT0__param_2,
	.param .align 1 .b8 _ZN6thrust24THRUST_300001_SM_1000_NS8cuda_cub4core6detail13_kernel_agentINS1_8__reduce11ReduceAgentINS0_12zip_iteratorIN4cuda3std3__45tupleIJPdNS0_17counting_iteratorIlNS0_11use_defaultESE_SE_EEEEEEEPNSB_IJdlEEESI_iNS1_9__extrema9arg_max_fIdlNSA_4lessIdEEEEEEJSH_SJ_iSO_EEEvDpT0__param_3[1]
)
.maxntid 256
{
	.reg .pred 	%p<213>;
	.reg .b32 	%r<400>;
	.reg .b64 	%rd<358>;
	.reg .b64 	%fd<242>;

	ld.param.u64 	%rd199, [_ZN6thrust24THRUST_300001_SM_1000_NS8cuda_cub4core6detail13_kernel_agentINS1_8__reduce11ReduceAgentINS0_12zip_iteratorIN4cuda3std3__45tupleIJPdNS0_17counting_iteratorIlNS0_11use_defaultESE_SE_EEEEEEEPNSB_IJdlEEESI_iNS1_9__extrema9arg_max_fIdlNSA_4lessIdEEEEEEJSH_SJ_iSO_EEEvDpT0__param_0+8];
	ld.param.u64 	%rd198, [_ZN6thrust24THRUST_300001_SM_1000_NS8cuda_cub4core6detail13_kernel_agentINS1_8__reduce11ReduceAgentINS0_12zip_iteratorIN4cuda3std3__45tupleIJPdNS0_17counting_iteratorIlNS0_11use_defaultESE_SE_EEEEEEEPNSB_IJdlEEESI_iNS1_9__extrema9arg_max_fIdlNSA_4lessIdEEEEEEJSH_SJ_iSO_EEEvDpT0__param_0];
	ld.param.u32 	%r36, [_ZN6thrust24THRUST_300001_SM_1000_NS8cuda_cub4core6detail13_kernel_agentINS1_8__reduce11ReduceAgentINS0_12zip_iteratorIN4cuda3std3__45tupleIJPdNS0_17counting_iteratorIlNS0_11use_defaultESE_SE_EEEEEEEPNSB_IJdlEEESI_iNS1_9__extrema9arg_max_fIdlNSA_4lessIdEEEEEEJSH_SJ_iSO_EEEvDpT0__param_2];
	setp.eq.s32 	%p1, %r36, 0;
	@%p1 bra 	$L__BB8_206;
	cvta.to.global.u64 	%rd1, %rd198;
	setp.gt.s32 	%p2, %r36, 1279;
	@%p2 bra 	$L__BB8_122;
	mov.u32 	%r1, %tid.x;
	setp.ge.s32 	%p96, %r1, %r36;
	mov.f64 	%fd188, 0d0000000000000000;
	mov.b64 	%rd299, 0;
	mov.u32 	%r391, %r1;
	@%p96 bra 	$L__BB8_4;
	cvt.u64.u32 	%rd255, %r1;
	mul.wide.u32 	%rd256, %r1, 8;
	add.s64 	%rd257, %rd1, %rd256;
	add.s64 	%rd299, %rd199, %rd255;
	ld.global.f64 	%fd188, [%rd257];
	add.s32 	%r391, %r1, 256;
$L__BB8_4:
	setp.ge.s32 	%p97, %r391, %r36;
	@%p97 bra 	$L__BB8_26;
	not.b32 	%r160, %r391;
	add.s32 	%r4, %r36, %r160;
	and.b32  	%r161, %r4, 768;
	setp.eq.s32 	%p98, %r161, 768;
	@%p98 bra 	$L__BB8_11;
	cvt.u64.u32 	%rd259, %r391;
	add.s64 	%rd290, %rd199, %rd259;
	mul.wide.u32 	%rd260, %r391, 8;
	add.s64 	%rd289, %rd1, %rd260;
	shr.u32 	%r162, %r4, 8;
	add.s32 	%r163, %r162, 1;
	and.b32  	%r164, %r163, 3;
	neg.s32 	%r389, %r164;
$L__BB8_7:
	.pragma "nounroll";
	mov.u64 	%rd9, %rd299;
	mov.f64 	%fd3, %fd188;
	ld.global.f64 	%fd4, [%rd289];
	setp.lt.f64 	%p99, %fd3, %fd4;
	mov.u64 	%rd299, %rd290;
	mov.f64 	%fd188, %fd4;
	@%p99 bra 	$L__BB8_10;
	setp.lt.f64 	%p100, %fd4, %fd3;
	mov.u64 	%rd299, %rd9;
	mov.f64 	%fd188, %fd3;
	@%p100 bra 	$L__BB8_10;
	setp.lt.s64 	%p101, %rd9, %rd290;
	min.s64 	%rd299, %rd9, %rd290;
	selp.f64 	%fd188, %fd3, %fd4, %p101;
$L__BB8_10:
	add.s32 	%r391, %r391, 256;
	add.s64 	%rd290, %rd290, 256;
	add.s64 	%rd289, %rd289, 2048;
	add.s32 	%r389, %r389, 1;
	setp.ne.s32 	%p102, %r389, 0;
	@%p102 bra 	$L__BB8_7;
$L__BB8_11:
	setp.lt.u32 	%p103, %r4, 768;
	@%p103 bra 	$L__BB8_26;
	add.s32 	%r392, %r391, 512;
$L__BB8_13:
	mov.u32 	%r12, %r392;
	add.s32 	%r165, %r12, -512;
	cvt.s64.s32 	%rd261, %r165;
	mul.wide.s32 	%rd262, %r165, 8;
	add.s64 	%rd17, %rd1, %rd262;
	add.s64 	%rd18, %rd199, %rd261;
	ld.global.f64 	%fd10, [%rd17];
	setp.lt.f64 	%p104, %fd188, %fd10;
	mov.u64 	%rd296, %rd18;
	mov.f64 	%fd185, %fd10;
	@%p104 bra 	$L__BB8_16;
	setp.lt.f64 	%p105, %fd10, %fd188;
	mov.u64 	%rd296, %rd299;
	mov.f64 	%fd185, %fd188;
	@%p105 bra 	$L__BB8_16;
	setp.lt.s64 	%p106, %rd299, %rd18;
	min.s64 	%rd296, %rd299, %rd18;
	selp.f64 	%fd185, %fd188, %fd10, %p106;
$L__BB8_16:
	add.s32 	%r166, %r12, -256;
	cvt.s64.s32 	%rd263, %r166;
	add.s64 	%rd21, %rd199, %rd263;
	ld.global.f64 	%fd13, [%rd17+2048];
	setp.lt.f64 	%p107, %fd185, %fd13;
	mov.u64 	%rd297, %rd21;
	mov.f64 	%fd186, %fd13;
	@%p107 bra 	$L__BB8_19;
	setp.lt.f64 	%p108, %fd13, %fd185;
	mov.u64 	%rd297, %rd296;
	mov.f64 	%fd186, %fd185;
	@%p108 bra 	$L__BB8_19;
	setp.lt.s64 	%p109, %rd296, %rd21;
	min.s64 	%rd297, %rd296, %rd21;
	selp.f64 	%fd186, %fd185, %fd13, %p109;
$L__BB8_19:
	cvt.s64.s32 	%rd264, %r12;
	add.s64 	%rd24, %rd199, %rd264;
	ld.global.f64 	%fd16, [%rd17+4096];
	setp.lt.f64 	%p110, %fd186, %fd16;
	mov.u64 	%rd298, %rd24;
	mov.f64 	%fd187, %fd16;
	@%p110 bra 	$L__BB8_22;
	setp.lt.f64 	%p111, %fd16, %fd186;
	mov.u64 	%rd298, %rd297;
	mov.f64 	%fd187, %fd186;
	@%p111 bra 	$L__BB8_22;
	setp.lt.s64 	%p112, %rd297, %rd24;
	min.s64 	%rd298, %rd297, %rd24;
	selp.f64 	%fd187, %fd186, %fd16, %p112;
$L__BB8_22:
	add.s32 	%r167, %r12, 256;
	cvt.s64.s32 	%rd265, %r167;
	add.s64 	%rd27, %rd199, %rd265;
	ld.global.f64 	%fd19, [%rd17+6144];
	setp.lt.f64 	%p113, %fd187, %fd19;
	mov.u64 	%rd299, %rd27;
	mov.f64 	%fd188, %fd19;
	@%p113 bra 	$L__BB8_25;
	setp.lt.f64 	%p114, %fd19, %fd187;
	mov.u64 	%rd299, %rd298;
	mov.f64 	%fd188, %fd187;
	@%p114 bra 	$L__BB8_25;
	setp.lt.s64 	%p115, %rd298, %rd27;
	min.s64 	%rd299, %rd298, %rd27;
	selp.f64 	%fd188, %fd187, %fd19, %p115;
$L__BB8_25:
	add.s32 	%r392, %r12, 1024;
	add.s32 	%r168, %r12, 512;
	setp.lt.s32 	%p116, %r168, %r36;
	@%p116 bra 	$L__BB8_13;
$L__BB8_26:
	setp.lt.s32 	%p117, %r36, 256;
	@%p117 bra 	$L__BB8_71;
	// begin inline asm
	mov.u32 %r282, %laneid;
	// end inline asm
	mov.b64 	%rd276, %fd188;
	mov.b64 	{%r284, %r289}, %rd276;
	mov.b32 	%r300, 1;
	mov.b32 	%r301, 31;
	mov.b32 	%r302, -1;
	// begin inline asm
	shfl.sync.down.b32 %r283, %r284, %r300, %r301, %r302;
	// end inline asm
	// begin inline asm
	shfl.sync.down.b32 %r288, %r289, %r300, %r301, %r302;
	// end inline asm
	mov.b64 	%rd277, {%r283, %r288};
	mov.b64 	%fd23, %rd277;
	mov.b64 	{%r294, %r299}, %rd299;
	// begin inline asm
	shfl.sync.down.b32 %r293, %r294, %r300, %r301, %r302;
	// end inline asm
	// begin inline asm
	shfl.sync.down.b32 %r298, %r299, %r300, %r301, %r302;
	// end inline asm
	mov.b64 	%rd31, {%r293, %r298};
	setp.gt.s32 	%p169, %r282, 30;
	mov.u64 	%rd301, %rd299;
	mov.f64 	%fd190, %fd188;
	@%p169 bra 	$L__BB8_31;
	setp.lt.f64 	%p170, %fd188, %fd23;
	mov.u64 	%rd301, %rd31;
	mov.f64 	%fd190, %fd23;
	@%p170 bra 	$L__BB8_31;
	setp.gt.f64 	%p171, %fd188, %fd23;
	mov.u64 	%rd301, %rd299;
	mov.f64 	%fd190, %fd188;
	@%p171 bra 	$L__BB8_31;
	setp.lt.s64 	%p172, %rd299, %rd31;
	min.s64 	%rd301, %rd299, %rd31;
	selp.f64 	%fd190, %fd188, %fd23, %p172;
$L__BB8_31:
	mov.b64 	%rd278, %fd190;
	mov.b64 	{%r304, %r309}, %rd278;
	mov.b32 	%r320, 2;
	mov.b32 	%r321, 31;
	mov.b32 	%r322, -1;
	// begin inline asm
	shfl.sync.down.b32 %r303, %r304, %r320, %r321, %r322;
	// end inline asm
	// begin inline asm
	shfl.sync.down.b32 %r308, %r309, %r320, %r321, %r322;
	// end inline asm
	mov.b64 	%rd279, {%r303, %r308};
	mov.b64 	%fd26, %rd279;
	mov.b64 	{%r314, %r319}, %rd301;
	// begin inline asm
	shfl.sync.down.b32 %r313, %r314, %r320, %r321, %r322;
	// end inline asm
	// begin inline asm
	shfl.sync.down.b32 %r318, %r319, %r320, %r321, %r322;
	// end inline asm
	mov.b64 	%rd34, {%r313, %r318};
	setp.gt.s32 	%p173, %r282, 29;
	mov.u64 	%rd302, %rd301;
	mov.f64 	%fd191, %fd190;
	@%p173 bra 	$L__BB8_35;
	setp.lt.f64 	%p174, %fd190, %fd26;
	mov.u64 	%rd302, %rd34;
	mov.f64 	%fd191, %fd26;
	@%p174 bra 	$L__BB8_35;
	setp.gt.f64 	%p175, %fd190, %fd26;
	mov.u64 	%rd302, %rd301;
	mov.f64 	%fd191, %fd190;
	@%p175 bra 	$L__BB8_35;
	setp.lt.s64 	%p176, %rd301, %rd34;
	min.s64 	%rd302, %rd301, %rd34;
	selp.f64 	%fd191, %fd190, %fd26, %p176;
$L__BB8_35:
	mov.b64 	%rd280, %fd191;
	mov.b64 	{%r324, %r329}, %rd280;
	mov.b32 	%r340, 4;
	mov.b32 	%r341, 31;
	mov.b32 	%r342, -1;
	// begin inline asm
	shfl.sync.down.b32 %r323, %r324, %r340, %r341, %r342;
	// end inline asm
	// begin inline asm
	shfl.sync.down.b32 %r328, %r329, %r340, %r341, %r342;
	// end inline asm
	mov.b64 	%rd281, {%r323, %r328};
	mov.b64 	%fd29, %rd281;
	mov.b64 	{%r334, %r339}, %rd302;
	// begin inline asm
	shfl.sync.down.b32 %r333, %r334, %r340, %r341, %r342;
	// end inline asm
	// begin inline asm
	shfl.sync.down.b32 %r338, %r339, %r340, %r341, %r342;
	// end inline asm
	mov.b64 	%rd37, {%r333, %r338};
	setp.gt.s32 	%p177, %r282, 27;
	mov.u64 	%rd303, %rd302;
	mov.f64 	%fd192, %fd191;
	@%p177 bra 	$L__BB8_39;
	setp.lt.f64 	%p178, %fd191, %fd29;
	mov.u64 	%rd303, %rd37;
	mov.f64 	%fd192, %fd29;
	@%p178 bra 	$L__BB8_39;
	setp.gt.f64 	%p179, %fd191, %fd29;
	mov.u64 	%rd303, %rd302;
	mov.f64 	%fd192, %fd191;
	@%p179 bra 	$L__BB8_39;
	setp.lt.s64 	%p180, %rd302, %rd37;
	min.s64 	%rd303, %rd302, %rd37;
	selp.f64 	%fd192, %fd191, %fd29, %p180;
$L__BB8_39:
	mov.b64 	%rd282, %fd192;
	mov.b64 	{%r344, %r349}, %rd282;
	mov.b32 	%r360, 8;
	mov.b32 	%r361, 31;
	mov.b32 	%r362, -1;
	// begin inline asm
	shfl.sync.down.b32 %r343, %r344, %r360, %r361, %r362;
	// end inline asm
	// begin inline asm
	shfl.sync.down.b32 %r348, %r349, %r360, %r361, %r362;
	// end inline asm
	mov.b64 	%rd283, {%r343, %r348};
	mov.b64 	%fd32, %rd283;
	mov.b64 	{%r354, %r359}, %rd303;
	// begin inline asm
	shfl.sync.down.b32 %r353, %r354, %r360, %r361, %r362;
	// end inline asm
	// begin inline asm
	shfl.sync.down.b32 %r358, %r359, %r360, %r361, %r362;
	// end inline asm
	mov.b64 	%rd40, {%r353, %r358};
	setp.gt.s32 	%p181, %r282, 23;
	mov.u64 	%rd304, %rd303;
	mov.f64 	%fd193, %fd192;
	@%p181 bra 	$L__BB8_43;
	setp.lt.f64 	%p182, %fd192, %fd32;
	mov.u64 	%rd304, %rd40;
	mov.f64 	%fd193, %fd32;
	@%p182 bra 	$L__BB8_43;
	setp.gt.f64 	%p183, %fd192, %fd32;
	mov.u64 	%rd304, %rd303;
	mov.f64 	%fd193, %fd192;
	@%p183 bra 	$L__BB8_43;
	setp.lt.s64 	%p184, %rd303, %rd40;
	min.s64 	%rd304, %rd303, %rd40;
	selp.f64 	%fd193, %fd192, %fd32, %p184;
$L__BB8_43:
	mov.b64 	%rd284, %fd193;
	mov.b64 	{%r364, %r369}, %rd284;
	mov.b32 	%r380, 16;
	mov.b32 	%r381, 31;
	mov.b32 	%r382, -1;
	// begin inline asm
	shfl.sync.down.b32 %r363, %r364, %r380, %r381, %r382;
	// end inline asm
	// begin inline asm
	shfl.sync.down.b32 %r368, %r369, %r380, %r381, %r382;
	// end inline asm
	mov.b64 	%rd285, {%r363, %r368};
	mov.b64 	%fd35, %rd285;
	mov.b64 	{%r374, %r379}, %rd304;
	// begin inline asm
	shfl.sync.down.b32 %r373, %r374, %r380, %r381, %r382;
	// end inline asm
	// begin inline asm
	shfl.sync.down.b32 %r378, %r379, %r380, %r381, %r382;
	// end inline asm
	mov.b64 	%rd43, {%r373, %r378};
	setp.gt.s32 	%p185, %r282, 15;
	mov.u64 	%rd357, %rd304;
	mov.f64 	%fd241, %fd193;
	@%p185 bra 	$L__BB8_47;
	setp.lt.f64 	%p186, %fd193, %fd35;
	mov.u64 	%rd357, %rd43;
	mov.f64 	%fd241, %fd35;
	@%p186 bra 	$L__BB8_47;
	setp.gt.f64 	%p187, %fd193, %fd35;
	mov.u64 	%rd357, %rd304;
	mov.f64 	%fd241, %fd193;
	@%p187 bra 	$L__BB8_47;
	setp.lt.s64 	%p188, %rd304, %rd43;
	min.s64 	%rd357, %rd304, %rd43;
	selp.f64 	%fd241, %fd193, %fd35, %p188;
$L__BB8_47:
	setp.ne.s32 	%p189, %r282, 0;
	@%p189 bra 	$L__BB8_49;
	shr.u32 	%r383, %r1, 1;
	and.b32  	%r384, %r383, 496;
	mov.u32 	%r385, _ZN6thrust24THRUST_300001_SM_1000_NS8cuda_cub4core6detail5shmemE;
	add.s32 	%r386, %r385, %r384;
	st.shared.f64 	[%r386+8], %fd241;
	st.shared.u64 	[%r386+16], %rd357;
$L__BB8_49:
	bar.sync 	0;
	setp.ne.s32 	%p190, %r1, 0;
	@%p190 bra 	$L__BB8_204;
	ld.shared.f64 	%fd38, [_ZN6thrust24THRUST_300001_SM_1000_NS8cuda_cub4core6detail5shmemE+24];
	ld.shared.u64 	%rd46, [_ZN6thrust24THRUST_300001_SM_1000_NS8cuda_cub4core6detail5shmemE+32];
	setp.lt.f64 	%p191, %fd241, %fd38;
	mov.u64 	%rd306, %rd46;
	mov.f64 	%fd195, %fd38;
	@%p191 bra 	$L__BB8_53;
	setp.lt.f64 	%p192, %fd38, %fd241;
	mov.u64 	%rd306, %rd357;
	mov.f64 	%fd195, %fd241;
	@%p192 bra 	$L__BB8_53;
	setp.lt.s64 	%p193, %rd357, %rd46;
	min.s64 	%rd306, %rd357, %rd46;
	selp.f64 	%fd195, %fd241, %fd38, %p193;
$L__BB8_53:
	ld.shared.f64 	%fd41, [_ZN6thrust24THRUST_300001_SM_1000_NS8cuda_cub4core6detail5shmemE+40];
	ld.shared.u64 	%rd49, [_ZN6thrust24THRUST_300001_SM_1000_NS8cuda_cub4core6detail5shmemE+48];
	setp.lt.f64 	%p194, %fd195, %fd41;
	mov.u64 	%rd307, %rd49;
	mov.f64 	%fd196, %fd41;
	@%p194 bra 	$L__BB8_56;
	setp.lt.f64 	%p195, %fd41, %fd195;
	mov.u64 	%rd307, %rd306;
	mov.f64 	%fd196, %fd195;
	@%p195 bra 	$L__BB8_56;
	setp.lt.s64 	%p196, %rd306, %rd49;
	min.s64 	%rd307, %rd306, %rd49;
	selp.f64 	%fd196, %fd195, %fd41, %p196;
$L__BB8_56:
	ld.shared.f64 	%fd44, [_ZN6thrust24THRUST_300001_SM_1000_NS8cuda_cub4core6detail5shmemE+56];
	ld.shared.u64 	%rd52, [_ZN6thrust24THRUST_300001_SM_1000_NS8cuda_cub4core6detail5shmemE+64];
	setp.lt.f64 	%p197, %fd196, %fd44;
	mov.u64 	%rd308, %rd52;
	mov.f64 	%fd197, %fd44;
	@%p197 bra 	$L__BB8_59;
	setp.lt.f64 	%p198, %fd44, %fd196;
	mov.u64 	%rd308, %rd307;
	mov.f64 	%fd197, %fd196;
	@%p198 bra 	$L__BB8_59;
	setp.lt.s64 	%p199, %rd307, %rd52;
	min.s64 	%rd308, %rd307, %rd52;
	selp.f64 	%fd197, %fd196, %fd44, %p199;
$L__BB8_59:
	ld.shared.f64 	%fd47, [_ZN6thrust24THRUST_300001_SM_1000_NS8cuda_cub4core6detail5shmemE+72];
	ld.shared.u64 	%rd55, [_ZN6thrust24THRUST_300001_SM_1000_NS8cuda_cub4core6detail5shmemE+80];
	setp.lt.f64 	%p200, %fd197, %fd47;
	mov.u64 	%rd309, %rd55;
	mov.f64 	%fd198, %fd47;
	@%p200 bra 	$L__BB8_62;
	setp.lt.f64 	%p201, %fd47, %fd197;
	mov.u64 	%rd309, %rd308;
	mov.f64 	%fd198, %fd197;
	@%p201 bra 	$L__BB8_62;
	setp.lt.s64 	%p202, %rd308, %rd55;
	min.s64 	%rd309, %rd308, %rd55;
	selp.f64 	%fd198, %fd197, %fd47, %p202;
$L__BB8_62:
	ld.shared.f64 	%fd50, [_ZN6thrust24THRUST_300001_SM_1000_NS8cuda_cub4core6detail5shmemE+88];
	ld.shared.u64 	%rd58, [_ZN6thrust24THRUST_300001_SM_1000_NS8cuda_cub4core6detail5shmemE+96];
	setp.lt.f64 	%p203, %fd198, %fd50;
	mov.u64 	%rd310, %rd58;
	mov.f64 	%fd199, %fd50;
	@%p203 bra 	$L__BB8_65;
	setp.lt.f64 	%p204, %fd50, %fd198;
	mov.u64 	%rd310, %rd309;
	mov.f64 	%fd199, %fd198;
	@%p204 bra 	$L__BB8_65;
	setp.lt.s64 	%p205, %rd309, %rd58;
	min.s64 	%rd310, %rd309, %rd58;
	selp.f64 	%fd199, %fd198, %fd50, %p205;
$L__BB8_65:
	ld.shared.f64 	%fd53, [_ZN6thrust24THRUST_300001_SM_1000_NS8cuda_cub4core6detail5shmemE+104];
	ld.shared.u64 	%rd61, [_ZN6thrust24THRUST_300001_SM_1000_NS8cuda_cub4core6detail5shmemE+112];
	setp.lt.f64 	%p206, %fd199, %fd53;
	mov.u64 	%rd311, %rd61;
	mov.f64 	%fd200, %fd53;
	@%p206 bra 	$L__BB8_68;
	setp.lt.f64 	%p207, %fd53, %fd199;
	mov.u64 	%rd311, %rd310;
	mov.f64 	%fd200, %fd199;
	@%p207 bra 	$L__BB8_68;
	setp.lt.s64 	%p208, %rd310, %rd61;
	min.s64 	%rd311, %rd310, %rd61;
	selp.f64 	%fd200, %fd199, %fd53, %p208;
$L__BB8_68:
	ld.shared.f64 	%fd56, [_ZN6thrust24THRUST_300001_SM_1000_NS8cuda_cub4core6detail5shmemE+120];
	ld.shared.u64 	%rd64, [_ZN6thrust24THRUST_300001_SM_1000_NS8cuda_cub4core6detail5shmemE+128];
	setp.lt.f64 	%p209, %fd200, %fd56;
	mov.u64 	%rd357, %rd64;
	mov.f64 	%fd241, %fd56;
	@%p209 bra 	$L__BB8_204;
	setp.lt.f64 	%p210, %fd56, %fd200;
	mov.u64 	%rd357, %rd311;
	mov.f64 	%fd241, %fd200;
	@%p210 bra 	$L__BB8_204;
	setp.lt.s64 	%p211, %rd311, %rd64;
	min.s64 	%rd357, %rd311, %rd64;
	selp.f64 	%fd241, %fd200, %fd56, %p211;
	bra.uni 	$L__BB8_204;
$L__BB8_71:
	// begin inline asm
	mov.u32 %r169, %laneid;
	// end inline asm
	and.b32  	%r190, %r1, 992;
	add.s32 	%r191, %r190, 32;
	setp.gt.s32 	%p118, %r191, %r36;
	not.b32 	%r192, %r190;
	add.s32 	%r193, %r36, %r192;
	selp.b32 	%r188, %r193, 31, %p118;
	mov.b64 	%rd266, %fd188;
	mov.b64 	{%r171, %r176}, %rd266;
	mov.b32 	%r187, 1;
	mov.b32 	%r189, -1;
	// begin inline asm
	shfl.sync.down.b32 %r170, %r171, %r187, %r188, %r189;
	// end inline asm
	// begin inline asm
	shfl.sync.down.b32 %r175, %r176, %r187, %r188, %r189;
	// end inline asm
	mov.b64 	%rd267, {%r170, %r175};
	mov.b64 	%fd58, %rd267;
	mov.b64 	{%r181, %r186}, %rd299;
	// begin inline asm
	shfl.sync.down.b32 %r180, %r181, %r187, %r188, %r189;
	// end inline asm
	// begin inline asm
	shfl.sync.down.b32 %r185, %r186, %r187, %r188, %r189;
	// end inline asm
	mov.b64 	%rd66, {%r180, %r185};
	setp.ge.s32 	%p119, %r169, %r188;
	mov.u64 	%rd312, %rd299;
	mov.f64 	%fd201, %fd188;
	@%p119 bra 	$L__BB8_75;
	setp.lt.f64 	%p120, %fd188, %fd58;
	mov.u64 	%rd312, %rd66;
	mov.f64 	%fd201, %fd58;
	@%p120 bra 	$L__BB8_75;
	setp.gt.f64 	%p121, %fd188, %fd58;
	mov.u64 	%rd312, %rd299;
	mov.f64 	%fd201, %fd188;
	@%p121 bra 	$L__BB8_75;
	setp.lt.s64 	%p122, %rd299, %rd66;
	min.s64 	%rd312, %rd299, %rd66;
	selp.f64 	%fd201, %fd188, %fd58, %p122;
$L__BB8_75:
	mov.b64 	%rd268, %fd201;
	mov.b64 	{%r195, %r200}, %rd268;
	mov.b32 	%r211, 2;
	mov.b32 	%r213, -1;
	// begin inline asm
	shfl.sync.down.b32 %r194, %r195, %r211, %r188, %r213;
	// end inline asm
	// begin inline asm
	shfl.sync.down.b32 %r199, %r200, %r211, %r188, %r213;
	// end inline asm
	mov.b64 	%rd269, {%r194, %r199};
	mov.b64 	%fd61, %rd269;
	mov.b64 	{%r205, %r210}, %rd312;
	// begin inline asm
	shfl.sync.down.b32 %r204, %r205, %r211, %r188, %r213;
	// end inline asm
	// begin inline asm
	shfl.sync.down.b32 %r209, %r210, %r211, %r188, %r213;
	// end inline asm
	mov.b64 	%rd69, {%r204, %r209};
	add.s32 	%r214, %r169, 2;
	setp.gt.s32 	%p123, %r214, %r188;
	mov.u64 	%rd313, %rd312;
	mov.f64 	%fd202, %fd201;
	@%p123 bra 	$L__BB8_79;
	setp.lt.f64 	%p124, %fd201, %fd61;
	mov.u64 	%rd313, %rd69;
	mov.f64 	%fd202, %fd61;
	@%p124 bra 	$L__BB8_79;
	setp.gt.f64 	%p125, %fd201, %fd61;
	mov.u64 	%rd313, %rd312;
	mov.f64 	%fd202, %fd201;
	@%p125 bra 	$L__BB8_79;
	setp.lt.s64 	%p126, %rd312, %rd69;
	min.s64 	%rd313, %rd312, %rd69;
	selp.f64 	%fd202, %fd201, %fd61, %p126;
$L__BB8_79:
	mov.b64 	%rd270, %fd202;
	mov.b64 	{%r216, %r221}, %rd270;
	mov.b32 	%r232, 4;
	mov.b32 	%r234, -1;
	// begin inline asm
	shfl.sync.down.b32 %r215, %r216, %r232, %r188, %r234;
	// end inline asm
	// begin inline asm
	shfl.sync.down.b32 %r220, %r221, %r232, %r188, %r234;
	// end inline asm
	mov.b64 	%rd271, {%r215, %r220};
	mov.b64 	%fd64, %rd271;
	mov.b64 	{%r226, %r231}, %rd313;
	// begin inline asm
	shfl.sync.down.b32 %r225, %r226, %r232, %r188, %r234;
	// end inline asm
	// begin inline asm
	shfl.sync.down.b32 %r230, %r231, %r232, %r188, %r234;
	// end inline asm
	mov.b64 	%rd72, {%r225, %r230};
	add.s32 	%r235, %r169, 4;
	setp.gt.s32 	%p127, %r235, %r188;
	mov.u64 	%rd314, %rd313;
	mov.f64 	%fd203, %fd202;
	@%p127 bra 	$L__BB8_83;
	setp.lt.f64 	%p128, %fd202, %fd64;
	mov.u64 	%rd314, %rd72;
	mov.f64 	%fd203, %fd64;
	@%p128 bra 	$L__BB8_83;
	setp.gt.f64 	%p129, %fd202, %fd64;
	mov.u64 	%rd314, %rd313;
	mov.f64 	%fd203, %fd202;
	@%p129 bra 	$L__BB8_83;
	setp.lt.s64 	%p130, %rd313, %rd72;
	min.s64 	%rd314, %rd313, %rd72;
	selp.f64 	%fd203, %fd202, %fd64, %p130;
$L__BB8_83:
	mov.b64 	%rd272, %fd203;
	mov.b64 	{%r237, %r242}, %rd272;
	mov.b32 	%r253, 8;
	mov.b32 	%r255, -1;
	// begin inline asm
	shfl.sync.down.b32 %r236, %r237, %r253, %r188, %r255;
	// end inline asm
	// begin inline asm
	shfl.sync.down.b32 %r241, %r242, %r253, %r188, %r255;
	// end inline asm
	mov.b64 	%rd273, {%r236, %r241};
	mov.b64 	%fd67, %rd273;
	mov.b64 	{%r247, %r252}, %rd314;
	// begin inline asm
	shfl.sync.down.b32 %r246, %r247, %r253, %r188, %r255;
	// end inline asm
	// begin inline asm
	shfl.sync.down.b32 %r251, %r252, %r253, %r188, %r255;
	// end inline asm
	mov.b64 	%rd75, {%r246, %r251};
	add.s32 	%r256, %r169, 8;
	setp.gt.s32 	%p131, %r256, %r188;
	mov.u64 	%rd315, %rd314;
	mov.f64 	%fd204, %fd203;
	@%p131 bra 	$L__BB8_87;
	setp.lt.f64 	%p132, %fd203, %fd67;
	mov.u64 	%rd315, %rd75;
	mov.f64 	%fd204, %fd67;
	@%p132 bra 	$L__BB8_87;
	setp.gt.f64 	%p133, %fd203, %fd67;
	mov.u64 	%rd315, %rd314;
	mov.f64 	%fd204, %fd203;
	@%p133 bra 	$L__BB8_87;
	setp.lt.s64 	%p134, %rd314, %rd75;
	min.s64 	%rd315, %rd314, %rd75;
	selp.f64 	%fd204, %fd203, %fd67, %p134;
$L__BB8_87:
	mov.b64 	%rd274, %fd204;
	mov.b64 	{%r258, %r263}, %rd274;
	mov.b32 	%r274, 16;
	mov.b32 	%r276, -1;
	// begin inline asm
	shfl.sync.down.b32 %r257, %r258, %r274, %r188, %r276;
	// end inline asm
	// begin inline asm
	shfl.sync.down.b32 %r262, %r263, %r274, %r188, %r276;
	// end inline asm
	mov.b64 	%rd275, {%r257, %r262};
	mov.b64 	%fd70, %rd275;
	mov.b64 	{%r268, %r273}, %rd315;
	// begin inline asm
	shfl.sync.down.b32 %r267, %r268, %r274, %r188, %r276;
	// end inline asm
	// begin inline asm
	shfl.sync.down.b32 %r272, %r273, %r274, %r188, %r276;
	// end inline asm
	mov.b64 	%rd78, {%r267, %r272};
	add.s32 	%r277, %r169, 16;
	setp.gt.s32 	%p135, %r277, %r188;
	mov.u64 	%rd357, %rd315;
	mov.f64 	%fd241, %fd204;
	@%p135 bra 	$L__BB8_91;
	setp.lt.f64 	%p136, %fd204, %fd70;
	mov.u64 	%rd357, %rd78;
	mov.f64 	%fd241, %fd70;
	@%p136 bra 	$L__BB8_91;
	setp.gt.f64 	%p137, %fd204, %fd70;
	mov.u64 	%rd357, %rd315;
	mov.f64 	%fd241, %fd204;
	@%p137 bra 	$L__BB8_91;
	setp.lt.s64 	%p138, %rd315, %rd78;
	min.s64 	%rd357, %rd315, %rd78;
	selp.f64 	%fd241, %fd204, %fd70, %p138;
$L__BB8_91:
	setp.ne.s32 	%p139, %r169, 0;
	@%p139 bra 	$L__BB8_93;
	shr.u32 	%r278, %r1, 1;
	and.b32  	%r279, %r278, 496;
	mov.u32 	%r280, _ZN6thrust24THRUST_300001_SM_1000_NS8cuda_cub4core6detail5shmemE;
	add.s32 	%r281, %r280, %r279;
	st.shared.f64 	[%r281+8], %fd241;
	st.shared.u64 	[%r281+16], %rd357;
$L__BB8_93:
	bar.sync 	0;
	setp.ne.s32 	%p140, %r1, 0;
	@%p140 bra 	$L__BB8_204;
	setp.lt.s32 	%p141, %r36, 33;
	mov.f64 	%fd206, %fd241;
	mov.u64 	%rd317, %rd357;
	@%p141 bra 	$L__BB8_98;
	ld.shared.f64 	%fd73, [_ZN6thrust24THRUST_300001_SM_1000_NS8cuda_cub4core6detail5shmemE+24];
	ld.shared.u64 	%rd81, [_ZN6thrust24THRUST_300001_SM_1000_NS8cuda_cub4core6detail5shmemE+32];
	setp.lt.f64 	%p142, %fd241, %fd73;
	mov.f64 	%fd206, %fd73;
	mov.u64 	%rd317, %rd81;
	@%p142 bra 	$L__BB8_98;
	setp.lt.f64 	%p143, %fd73, %fd241;
	mov.f64 	%fd206, %fd241;
	mov.u64 	%rd317, %rd357;
	@%p143 bra 	$L__BB8_98;
	setp.lt.s64 	%p144, %rd357, %rd81;
	selp.f64 	%fd206, %fd241, %fd73, %p144;
	min.s64 	%rd317, %rd357, %rd81;
$L__BB8_98:
	setp.lt.s32 	%p145, %r36, 65;
	mov.f64 	%fd207, %fd206;
	mov.u64 	%rd318, %rd317;
	@%p145 bra 	$L__BB8_102;
	ld.shared.f64 	%fd76, [_ZN6thrust24THRUST_300001_SM_1000_NS8cuda_cub4core6detail5shmemE+40];
	ld.shared.u64 	%rd84, [_ZN6thrust24THRUST_300001_SM_1000_NS8cuda_cub4core6detail5shmemE+48];
	setp.lt.f64 	%p146, %fd206, %fd76;
	mov.f64 	%fd207, %fd76;
	mov.u64 	%rd318, %rd84;
	@%p146 bra 	$L__BB8_102;
	setp.lt.f64 	%p147, %fd76, %fd206;
	mov.f64 	%fd207, %fd206;
	mov.u64 	%rd318, %rd317;
	@%p147 bra 	$L__BB8_102;
	setp.lt.s64 	%p148, %rd317, %rd84;
	selp.f64 	%fd207, %fd206, %fd76, %p148;
	min.s64 	%rd318, %rd317, %rd84;
$L__BB8_102:
	setp.lt.s32 	%p149, %r36, 97;
	mov.f64 	%fd208, %fd207;
	mov.u64 	%rd319, %rd318;
	@%p149 bra 	$L__BB8_106;
	ld.shared.f64 	%fd79, [_ZN6thrust24THRUST_300001_SM_1000_NS8cuda_cub4core6detail5shmemE+56];
	ld.shared.u64 	%rd87, [_ZN6thrust24THRUST_300001_SM_1000_NS8cuda_cub4core6detail5shmemE+64];
	setp.lt.f64 	%p150, %fd207, %fd79;
	mov.f64 	%fd208, %fd79;
	mov.u64 	%rd319, %rd87;
	@%p150 bra 	$L__BB8_106;
	setp.lt.f64 	%p151, %fd79, %fd207;
	mov.f64 	%fd208, %fd207;
	mov.u64 	%rd319, %rd318;
	@%p151 bra 	$L__BB8_106;
	setp.lt.s64 	%p152, %rd318, %rd87;
	selp.f64 	%fd208, %fd207, %fd79, %p152;
	min.s64 	%rd319, %rd318, %rd87;
$L__BB8_106:
	setp.lt.s32 	%p153, %r36, 129;
	mov.f64 	%fd209, %fd208;
	mov.u64 	%rd320, %rd319;
	@%p153 bra 	$L__BB8_110;
	ld.shared.f64 	%fd82, [_ZN6thrust24THRUST_300001_SM_1000_NS8cuda_cub4core6detail5shmemE+72];
	ld.shared.u64 	%rd90, [_ZN6thrust24THRUST_300001_SM_1000_NS8cuda_cub4core6detail5shmemE+80];
	setp.lt.f64 	%p154, %fd208, %fd82;
	mov.f64 	%fd209, %fd82;
	mov.u64 	%rd320, %rd90;
	@%p154 bra 	$L__BB8_110;
	setp.lt.f64 	%p155, %fd82, %fd208;
	mov.f64 	%fd209, %fd208;
	mov.u64 	%rd320, %rd319;
	@%p155 bra 	$L__BB8_110;
	setp.lt.s64 	%p156, %rd319, %rd90;
	selp.f64 	%fd209, %fd208, %fd82, %p156;
	min.s64 	%rd320, %rd319, %rd90;
$L__BB8_110:
	setp.lt.s32 	%p157, %r36, 161;
	mov.f64 	%fd210, %fd209;
	mov.u64 	%rd321, %rd320;
	@%p157 bra 	$L__BB8_114;
	ld.shared.f64 	%fd85, [_ZN6thrust24THRUST_300001_SM_1000_NS8cuda_cub4core6detail5shmemE+88];
	ld.shared.u64 	%rd93, [_ZN6thrust24THRUST_300001_SM_1000_NS8cuda_cub4core6detail5shmemE+96];
	setp.lt.f64 	%p158, %fd209, %fd85;
	mov.f64 	%fd210, %fd85;
	mov.u64 	%rd321, %rd93;
	@%p158 bra 	$L__BB8_114;
	setp.lt.f64 	%p159, %fd85, %fd209;
	mov.f64 	%fd210, %fd209;
	mov.u64 	%rd321, %rd320;
	@%p159 bra 	$L__BB8_114;
	setp.lt.s64 	%p160, %rd320, %rd93;
	selp.f64 	%fd210, %fd209, %fd85, %p160;
	min.s64 	%rd321, %rd320, %rd93;
$L__BB8_114:
	setp.lt.s32 	%p161, %r36, 193;
	mov.f64 	%fd211, %fd210;
	mov.u64 	%rd322, %rd321;
	@%p161 bra 	$L__BB8_118;
	ld.shared.f64 	%fd88, [_ZN6thrust24THRUST_300001_SM_1000_NS8cuda_cub4core6detail5shmemE+104];
	ld.shared.u64 	%rd96, [_ZN6thrust24THRUST_300001_SM_1000_NS8cuda_cub4core6detail5shmemE+112];
	setp.lt.f64 	%p162, %fd210, %fd88;
	mov.f64 	%fd211, %fd88;
	mov.u64 	%rd322, %rd96;
	@%p162 bra 	$L__BB8_118;
	setp.lt.f64 	%p163, %fd88, %fd210;
	mov.f64 	%fd211, %fd210;
	mov.u64 	%rd322, %rd321;
	@%p163 bra 	$L__BB8_118;
	setp.lt.s64 	%p164, %rd321, %rd96;
	selp.f64 	%fd211, %fd210, %fd88, %p164;
	min.s64 	%rd322, %rd321, %rd96;
$L__BB8_118:
	setp.lt.s32 	%p165, %r36, 225;
	mov.u64 	%rd357, %rd322;
	mov.f64 	%fd241, %fd211;
	@%p165 bra 	$L__BB8_204;
	ld.shared.f64 	%fd91, [_ZN6thrust24THRUST_300001_SM_1000_NS8cuda_cub4core6detail5shmemE+120];
	ld.shared.u64 	%rd99, [_ZN6thrust24THRUST_300001_SM_1000_NS8cuda_cub4core6detail5shmemE+128];
	setp.lt.f64 	%p166, %fd211, %fd91;
	mov.u64 	%rd357, %rd99;
	mov.f64 	%fd241, %fd91;
	@%p166 bra 	$L__BB8_204;
	setp.lt.f64 	%p167, %fd91, %fd211;
	mov.u64 	%rd357, %rd322;
	mov.f64 	%fd241, %fd211;
	@%p167 bra 	$L__BB8_204;
	setp.lt.s64 	%p168, %rd322, %rd99;
	selp.f64 	%fd241, %fd211, %fd91, %p168;
	min.s64 	%rd357, %rd322, %rd99;
	bra.uni 	$L__BB8_204;
$L__BB8_122:
	mov.u32 	%r17, %tid.x;
	cvt.u64.u32 	%rd201, %r17;
	cvta.to.global.u64 	%rd202, %rd198;
	mul.wide.u32 	%rd203, %r17, 8;
	add.s64 	%rd101, %rd202, %rd203;
	ld.global.f64 	%fd170, [%rd101];
	add.s32 	%r37, %r17, 256;
	cvt.u64.u32 	%rd204, %r37;
	ld.global.f64 	%fd171, [%rd101+2048];
	add.s32 	%r38, %r17, 512;
	cvt.u64.u32 	%rd205, %r38;
	ld.global.f64 	%fd172, [%rd101+4096];
	add.s32 	%r39, %r17, 768;
	cvt.u64.u32 	%rd206, %r39;
	ld.global.f64 	%fd173, [%rd101+6144];
	or.b32  	%r40, %r17, 1024;
	cvt.u64.u32 	%rd102, %r40;
	add.s64 	%rd344, %rd199, %rd102;
	ld.global.f64 	%fd228, [%rd101+8192];
	setp.geu.f64 	%p3, %fd170, %fd171;
	selp.f64 	%fd174, %fd170, %fd171, %p3;
	selp.b64 	%rd207, %rd201, %rd204, %p3;
	setp.geu.f64 	%p4, %fd174, %fd172;
	selp.f64 	%fd175, %fd174, %fd172, %p4;
	selp.b64 	%rd208, %rd207, %rd205, %p4;
	setp.geu.f64 	%p5, %fd175, %fd173;
	selp.f64 	%fd94, %fd175, %fd173, %p5;
	selp.b64 	%rd105, %rd208, %rd206, %p5;
	setp.lt.f64 	%p6, %fd94, %fd228;
	@%p6 bra 	$L__BB8_124;
	setp.lt.f64 	%p7, %fd228, %fd94;
	setp.lt.u64 	%p8, %rd105, %rd102;
	or.pred  	%p9, %p7, %p8;
	selp.f64 	%fd228, %fd94, %fd228, %p9;
	add.s64 	%rd209, %rd199, %rd105;
	selp.b64 	%rd344, %rd209, %rd344, %p9;
$L__BB8_124:
	setp.lt.u32 	%p10, %r36, 2560;
	mov.b32 	%r394, 1280;
	@%p10 bra 	$L__BB8_137;
	mov.b32 	%r393, 1280;
	mov.f64 	%fd213, %fd228;
$L__BB8_126:
	cvt.u64.u32 	%rd210, %r393;
	add.s64 	%rd211, %rd201, %rd210;
	mul.wide.u32 	%rd212, %r393, 8;
	add.s64 	%rd213, %rd101, %rd212;
	add.s64 	%rd111, %rd211, %rd199;
	ld.global.f64 	%fd214, [%rd213];
	ld.global.f64 	%fd215, [%rd213+2048];
	ld.global.f64 	%fd216, [%rd213+4096];
	ld.global.f64 	%fd217, [%rd213+6144];
	ld.global.f64 	%fd228, [%rd213+8192];
	setp.lt.f64 	%p11, %fd213, %fd214;
	mov.u64 	%rd325, %rd111;
	@%p11 bra 	$L__BB8_128;
	setp.lt.f64 	%p12, %fd214, %fd213;
	setp.lt.s64 	%p13, %rd344, %rd111;
	or.pred  	%p14, %p12, %p13;
	selp.f64 	%fd214, %fd213, %fd214, %p14;
	selp.b64 	%rd325, %rd344, %rd111, %p14;
$L__BB8_128:
	add.s64 	%rd326, %rd111, 256;
	setp.lt.f64 	%p15, %fd214, %fd215;
	@%p15 bra 	$L__BB8_130;
	setp.lt.f64 	%p16, %fd215, %fd214;
	cvt.u64.u32 	%rd217, %r393;
	add.s64 	%rd218, %rd201, %rd217;
	add.s64 	%rd220, %rd218, %rd199;
	add.s64 	%rd221, %rd220, 256;
	setp.lt.s64 	%p17, %rd325, %rd221;
	or.pred  	%p18, %p16, %p17;
	selp.f64 	%fd215, %fd214, %fd215, %p18;
	selp.b64 	%rd326, %rd325, %rd221, %p18;
$L__BB8_130:
	add.s64 	%rd224, %rd211, %rd199;
	add.s64 	%rd327, %rd224, 512;
	setp.lt.f64 	%p19, %fd215, %fd216;
	@%p19 bra 	$L__BB8_132;
	setp.lt.f64 	%p20, %fd216, %fd215;
	setp.lt.s64 	%p21, %rd326, %rd327;
	or.pred  	%p22, %p20, %p21;
	selp.f64 	%fd216, %fd215, %fd216, %p22;
	selp.b64 	%rd327, %rd326, %rd327, %p22;
$L__BB8_132:
	cvt.u64.u32 	%rd225, %r393;
	add.s64 	%rd226, %rd201, %rd225;
	add.s64 	%rd227, %rd226, %rd199;
	add.s64 	%rd328, %rd227, 768;
	setp.lt.f64 	%p23, %fd216, %fd217;
	@%p23 bra 	$L__BB8_134;
	setp.lt.f64 	%p24, %fd217, %fd216;
	setp.lt.s64 	%p25, %rd327, %rd328;
	or.pred  	%p26, %p24, %p25;
	selp.f64 	%fd217, %fd216, %fd217, %p26;
	selp.b64 	%rd328, %rd327, %rd328, %p26;
$L__BB8_134:
	add.s64 	%rd344, %rd227, 1024;
	setp.lt.f64 	%p27, %fd217, %fd228;
	@%p27 bra 	$L__BB8_136;
	setp.lt.f64 	%p28, %fd228, %fd217;
	setp.lt.s64 	%p29, %rd328, %rd344;
	or.pred  	%p30, %p28, %p29;
	selp.f64 	%fd228, %fd217, %fd228, %p30;
	selp.b64 	%rd344, %rd328, %rd344, %p30;
$L__BB8_136:
	add.s32 	%r394, %r393, 1280;
	add.s32 	%r43, %r393, 2560;
	setp.le.s32 	%p31, %r43, %r36;
	mov.u32 	%r393, %r394;
	mov.f64 	%fd213, %fd228;
	@%p31 bra 	$L__BB8_126;
$L__BB8_137:
	setp.le.s32 	%p32, %r36, %r394;
	@%p32 bra 	$L__BB8_160;
	sub.s32 	%r21, %r36, %r394;
	setp.ge.s32 	%p33, %r17, %r21;
	@%p33 bra 	$L__BB8_160;
	cvta.to.global.u64 	%rd128, %rd198;
	not.b32 	%r44, %r17;
	add.s32 	%r45, %r36, %r44;
	sub.s32 	%r22, %r45, %r394;
	and.b32  	%r46, %r22, 768;
	setp.eq.s32 	%p34, %r46, 768;
	mov.u32 	%r397, %r17;
	@%p34 bra 	$L__BB8_145;
	add.s32 	%r47, %r17, %r394;
	cvt.u64.u32 	%rd232, %r47;
	add.s64 	%rd332, %rd199, %rd232;
	mul.wide.u32 	%rd233, %r47, 8;
	add.s64 	%rd331, %rd128, %rd233;
	shr.u32 	%r48, %r22, 8;
	add.s32 	%r49, %r48, 1;
	and.b32  	%r50, %r49, 3;
	neg.s32 	%r395, %r50;
	mov.u32 	%r397, %r17;
$L__BB8_141:
	.pragma "nounroll";
	mov.u64 	%rd133, %rd344;
	mov.f64 	%fd114, %fd228;
	ld.global.f64 	%fd115, [%rd331];
	setp.lt.f64 	%p35, %fd114, %fd115;
	mov.f64 	%fd228, %fd115;
	mov.u64 	%rd344, %rd332;
	@%p35 bra 	$L__BB8_144;
	setp.lt.f64 	%p36, %fd115, %fd114;
	mov.f64 	%fd228, %fd114;
	mov.u64 	%rd344, %rd133;
	@%p36 bra 	$L__BB8_144;
	setp.lt.s64 	%p37, %rd133, %rd332;
	selp.f64 	%fd228, %fd114, %fd115, %p37;
	min.s64 	%rd344, %rd133, %rd332;
$L__BB8_144:
	add.s32 	%r397, %r397, 256;
	add.s64 	%rd332, %rd332, 256;
	add.s64 	%rd331, %rd331, 2048;
	add.s32 	%r395, %r395, 1;
	setp.ne.s32 	%p38, %r395, 0;
	@%p38 bra 	$L__BB8_141;
$L__BB8_145:
	setp.lt.u32 	%p39, %r22, 768;
	@%p39 bra 	$L__BB8_160;
	add.s32 	%r398, %r397, %r394;
	cvt.u64.u32 	%rd234, %r398;
	add.s64 	%rd339, %rd199, %rd234;
	cvt.u64.u32 	%rd235, %r397;
	cvt.u64.u32 	%rd236, %r394;
	add.s64 	%rd237, %rd235, %rd236;
	shl.b64 	%rd238, %rd237, 3;
	add.s64 	%rd239, %rd238, %rd128;
	add.s64 	%rd338, %rd239, 6144;
	mul.wide.u32 	%rd240, %r398, 8;
	add.s64 	%rd337, %rd128, %rd240;
	add.s32 	%r399, %r397, 512;
$L__BB8_147:
	mov.u32 	%r32, %r399;
	ld.global.f64 	%fd121, [%rd337];
	setp.lt.f64 	%p40, %fd228, %fd121;
	mov.f64 	%fd225, %fd121;
	mov.u64 	%rd341, %rd339;
	@%p40 bra 	$L__BB8_150;
	setp.lt.f64 	%p41, %fd121, %fd228;
	mov.f64 	%fd225, %fd228;
	mov.u64 	%rd341, %rd344;
	@%p41 bra 	$L__BB8_150;
	setp.lt.s64 	%p42, %rd344, %rd339;
	selp.f64 	%fd225, %fd228, %fd121, %p42;
	min.s64 	%rd341, %rd344, %rd339;
$L__BB8_150:
	add.s32 	%r51, %r398, 256;
	cvt.u64.u32 	%rd241, %r51;
	add.s64 	%rd149, %rd199, %rd241;
	ld.global.f64 	%fd124, [%rd338+-4096];
	setp.lt.f64 	%p43, %fd225, %fd124;
	mov.f64 	%fd226, %fd124;
	mov.u64 	%rd342, %rd149;
	@%p43 bra 	$L__BB8_153;
	setp.lt.f64 	%p44, %fd124, %fd225;
	mov.f64 	%fd226, %fd225;
	mov.u64 	%rd342, %rd341;
	@%p44 bra 	$L__BB8_153;
	setp.lt.s64 	%p45, %rd341, %rd149;
	selp.f64 	%fd226, %fd225, %fd124, %p45;
	min.s64 	%rd342, %rd341, %rd149;
$L__BB8_153:
	add.s32 	%r52, %r398, 512;
	cvt.u64.u32 	%rd242, %r52;
	add.s64 	%rd152, %rd199, %rd242;
	ld.global.f64 	%fd127, [%rd338+-2048];
	setp.lt.f64 	%p46, %fd226, %fd127;
	mov.f64 	%fd227, %fd127;
	mov.u64 	%rd343, %rd152;
	@%p46 bra 	$L__BB8_156;
	setp.lt.f64 	%p47, %fd127, %fd226;
	mov.f64 	%fd227, %fd226;
	mov.u64 	%rd343, %rd342;
	@%p47 bra 	$L__BB8_156;
	setp.lt.s64 	%p48, %rd342, %rd152;
	selp.f64 	%fd227, %fd226, %fd127, %p48;
	min.s64 	%rd343, %rd342, %rd152;
$L__BB8_156:
	add.s32 	%r53, %r398, 768;
	cvt.u64.u32 	%rd243, %r53;
	add.s64 	%rd155, %rd199, %rd243;
	ld.global.f64 	%fd130, [%rd338];
	setp.lt.f64 	%p49, %fd227, %fd130;
	mov.f64 	%fd228, %fd130;
	mov.u64 	%rd344, %rd155;
	@%p49 bra 	$L__BB8_159;
	setp.lt.f64 	%p50, %fd130, %fd227;
	mov.f64 	%fd228, %fd227;
	mov.u64 	%rd344, %rd343;
	@%p50 bra 	$L__BB8_159;
	setp.lt.s64 	%p51, %rd343, %rd155;
	selp.f64 	%fd228, %fd227, %fd130, %p51;
	min.s64 	%rd344, %rd343, %rd155;
$L__BB8_159:
	add.s64 	%rd339, %rd339, 1024;
	add.s64 	%rd338, %rd338, 8192;
	add.s64 	%rd337, %rd337, 8192;
	add.s32 	%r399, %r32, 1024;
	add.s32 	%r54, %r32, 512;
	add.s32 	%r398, %r398, 1024;
	setp.lt.s32 	%p52, %r54, %r21;
	@%p52 bra 	$L__BB8_147;
$L__BB8_160:
	// begin inline asm
	mov.u32 %r55, %laneid;
	// end inline asm
	mov.b64 	%rd244, %fd228;
	mov.b64 	{%r57, %r62}, %rd244;
	mov.b32 	%r73, 1;
	mov.b32 	%r74, 31;
	mov.b32 	%r75, -1;
	// begin inline asm
	shfl.sync.down.b32 %r56, %r57, %r73, %r74, %r75;
	// end inline asm
	// begin inline asm
	shfl.sync.down.b32 %r61, %r62, %r73, %r74, %r75;
	// end inline asm
	mov.b64 	%rd245, {%r56, %r61};
	mov.b64 	%fd134, %rd245;
	mov.b64 	{%r67, %r72}, %rd344;
	// begin inline asm
	shfl.sync.down.b32 %r66, %r67, %r73, %r74, %r75;
	// end inline asm
	// begin inline asm
	shfl.sync.down.b32 %r71, %r72, %r73, %r74, %r75;
	// end inline asm
	mov.b64 	%rd162, {%r66, %r71};
	setp.gt.s32 	%p53, %r55, 30;
	mov.f64 	%fd230, %fd228;
	mov.u64 	%rd346, %rd344;
	@%p53 bra 	$L__BB8_164;
	setp.lt.f64 	%p54, %fd228, %fd134;
	mov.f64 	%fd230, %fd134;
	mov.u64 	%rd346, %rd162;
	@%p54 bra 	$L__BB8_164;
	setp.gt.f64 	%p55, %fd228, %fd134;
	mov.f64 	%fd230, %fd228;
	mov.u64 	%rd346, %rd344;
	@%p55 bra 	$L__BB8_164;
	setp.lt.s64 	%p56, %rd344, %rd162;
	selp.f64 	%fd230, %fd228, %fd134, %p56;
	min.s64 	%rd346, %rd344, %rd162;
$L__BB8_164:
	mov.b64 	%rd246, %fd230;
	mov.b64 	{%r77, %r82}, %rd246;
	mov.b32 	%r93, 2;
	mov.b32 	%r94, 31;
	mov.b32 	%r95, -1;
	// begin inline asm
	shfl.sync.down.b32 %r76, %r77, %r93, %r94, %r95;
	// end inline asm
	// begin inline asm
	shfl.sync.down.b32 %r81, %r82, %r93, %r94, %r95;
	// end inline asm
	mov.b64 	%rd247, {%r76, %r81};
	mov.b64 	%fd137, %rd247;
	mov.b64 	{%r87, %r92}, %rd346;
	// begin inline asm
	shfl.sync.down.b32 %r86, %r87, %r93, %r94, %r95;
	// end inline asm
	// begin inline asm
	shfl.sync.down.b32 %r91, %r92, %r93, %r94, %r95;
	// end inline asm
	mov.b64 	%rd165, {%r86, %r91};
	setp.gt.s32 	%p57, %r55, 29;
	mov.f64 	%fd231, %fd230;
	mov.u64 	%rd347, %rd346;
	@%p57 bra 	$L__BB8_168;
	setp.lt.f64 	%p58, %fd230, %fd137;
	mov.f64 	%fd231, %fd137;
	mov.u64 	%rd347, %rd165;
	@%p58 bra 	$L__BB8_168;
	setp.gt.f64 	%p59, %fd230, %fd137;
	mov.f64 	%fd231, %fd230;
	mov.u64 	%rd347, %rd346;
	@%p59 bra 	$L__BB8_168;
	setp.lt.s64 	%p60, %rd346, %rd165;
	selp.f64 	%fd231, %fd230, %fd137, %p60;
	min.s64 	%rd347, %rd346, %rd165;
$L__BB8_168:
	mov.b64 	%rd248, %fd231;
	mov.b64 	{%r97, %r102}, %rd248;
	mov.b32 	%r113, 4;
	mov.b32 	%r114, 31;
	mov.b32 	%r115, -1;
	// begin inline asm
	shfl.sync.down.b32 %r96, %r97, %r113, %r114, %r115;
	// end inline asm
	// begin inline asm
	shfl.sync.down.b32 %r101, %r102, %r113, %r114, %r115;
	// end inline asm
	mov.b64 	%rd249, {%r96, %r101};
	mov.b64 	%fd140, %rd249;
	mov.b64 	{%r107, %r112}, %rd347;
	// begin inline asm
	shfl.sync.down.b32 %r106, %r107, %r113, %r114, %r115;
	// end inline asm
	// begin inline asm
	shfl.sync.down.b32 %r111, %r112, %r113, %r114, %r115;
	// end inline asm
	mov.b64 	%rd168, {%r106, %r111};
	setp.gt.s32 	%p61, %r55, 27;
	mov.f64 	%fd232, %fd231;
	mov.u64 	%rd348, %rd347;
	@%p61 bra 	$L__BB8_172;
	setp.lt.f64 	%p62, %fd231, %fd140;
	mov.f64 	%fd232, %fd140;
	mov.u64 	%rd348, %rd168;
	@%p62 bra 	$L__BB8_172;
	setp.gt.f64 	%p63, %fd231, %fd140;
	mov.f64 	%fd232, %fd231;
	mov.u64 	%rd348, %rd347;
	@%p63 bra 	$L__BB8_172;
	setp.lt.s64 	%p64, %rd347, %rd168;
	selp.f64 	%fd232, %fd231, %fd140, %p64;
	min.s64 	%rd348, %rd347, %rd168;
$L__BB8_172:
	mov.b64 	%rd250, %fd232;
	mov.b64 	{%r117, %r122}, %rd250;
	mov.b32 	%r133, 8;
	mov.b32 	%r134, 31;
	mov.b32 	%r135, -1;
	// begin inline asm
	shfl.sync.down.b32 %r116, %r117, %r133, %r134, %r135;
	// end inline asm
	// begin inline asm
	shfl.sync.down.b32 %r121, %r122, %r133, %r134, %r135;
	// end inline asm
	mov.b64 	%rd251, {%r116, %r121};
	mov.b64 	%fd143, %rd251;
	mov.b64 	{%r127, %r132}, %rd348;
	// begin inline asm
	shfl.sync.down.b32 %r126, %r127, %r133, %r134, %r135;
	// end inline asm
	// begin inline asm
	shfl.sync.down.b32 %r131, %r132, %r133, %r134, %r135;
	// end inline asm
	mov.b64 	%rd171, {%r126, %r131};
	setp.gt.s32 	%p65, %r55, 23;
	mov.f64 	%fd233, %fd232;
	mov.u64 	%rd349, %rd348;
	@%p65 bra 	$L__BB8_176;
	setp.lt.f64 	%p66, %fd232, %fd143;
	mov.f64 	%fd233, %fd143;
	mov.u64 	%rd349, %rd171;
	@%p66 bra 	$L__BB8_176;
	setp.gt.f64 	%p67, %fd232, %fd143;
	mov.f64 	%fd233, %fd232;
	mov.u64 	%rd349, %rd348;
	@%p67 bra 	$L__BB8_176;
	setp.lt.s64 	%p68, %rd348, %rd171;
	selp.f64 	%fd233, %fd232, %fd143, %p68;
	min.s64 	%rd349, %rd348, %rd171;
$L__BB8_176:
	mov.b64 	%rd252, %fd233;
	mov.b64 	{%r137, %r142}, %rd252;
	mov.b32 	%r153, 16;
	mov.b32 	%r154, 31;
	mov.b32 	%r155, -1;
	// begin inline asm
	shfl.sync.down.b32 %r136, %r137, %r153, %r154, %r155;
	// end inline asm
	// begin inline asm
	shfl.sync.down.b32 %r141, %r142, %r153, %r154, %r155;
	// end inline asm
	mov.b64 	%rd253, {%r136, %r141};
	mov.b64 	%fd146, %rd253;
	mov.b64 	{%r147, %r152}, %rd349;
	// begin inline asm
	shfl.sync.down.b32 %r146, %r147, %r153, %r154, %r155;
	// end inline asm
	// begin inline asm
	shfl.sync.down.b32 %r151, %r152, %r153, %r154, %r155;
	// end inline asm
	mov.b64 	%rd174, {%r146, %r151};
	setp.gt.s32 	%p69, %r55, 15;
	mov.f64 	%fd241, %fd233;
	mov.u64 	%rd357, %rd349;
	@%p69 bra 	$L__BB8_180;
	setp.lt.f64 	%p70, %fd233, %fd146;
	mov.f64 	%fd241, %fd146;
	mov.u64 	%rd357, %rd174;
	@%p70 bra 	$L__BB8_180;
	setp.gt.f64 	%p71, %fd233, %fd146;
	mov.f64 	%fd241, %fd233;
	mov.u64 	%rd357, %rd349;
	@%p71 bra 	$L__BB8_180;
	setp.lt.s64 	%p72, %rd349, %rd174;
	selp.f64 	%fd241, %fd233, %fd146, %p72;
	min.s64 	%rd357, %rd349, %rd174;
$L__BB8_180:
	setp.ne.s32 	%p73, %r55, 0;
	@%p73 bra 	$L__BB8_182;
	shr.u32 	%r156, %r17, 1;
	and.b32  	%r157, %r156, 496;
	mov.u32 	%r158, _ZN6thrust24THRUST_300001_SM_1000_NS8cuda_cub4core6detail5shmemE;
	add.s32 	%r159, %r158, %r157;
	st.shared.f64 	[%r159+8], %fd241;
	st.shared.u64 	[%r159+16], %rd357;
$L__BB8_182:
	bar.sync 	0;
	setp.ne.s32 	%p74, %r17, 0;
	@%p74 bra 	$L__BB8_204;
	ld.shared.f64 	%fd149, [_ZN6thrust24THRUST_300001_SM_1000_NS8cuda_cub4core6detail5shmemE+24];
	ld.shared.u64 	%rd177, [_ZN6thrust24THRUST_300001_SM_1000_NS8cuda_cub4core6detail5shmemE+32];
	setp.lt.f64 	%p75, %fd241, %fd149;
	mov.f64 	%fd235, %fd149;
	mov.u64 	%rd351, %rd177;
	@%p75 bra 	$L__BB8_186;
	setp.lt.f64 	%p76, %fd149, %fd241;
	mov.f64 	%fd235, %fd241;
	mov.u64 	%rd351, %rd357;
	@%p76 bra 	$L__BB8_186;
	setp.lt.s64 	%p77, %rd357, %rd177;
	selp.f64 	%fd235, %fd241, %fd149, %p77;
	min.s64 	%rd351, %rd357, %rd177;
$L__BB8_186:
	ld.shared.f64 	%fd152, [_ZN6thrust24THRUST_300001_SM_1000_NS8cuda_cub4core6detail5shmemE+40];
	ld.shared.u64 	%rd180, [_ZN6thrust24THRUST_300001_SM_1000_NS8cuda_cub4core6detail5shmemE+48];
	setp.lt.f64 	%p78, %fd235, %fd152;
	mov.f64 	%fd236, %fd152;
	mov.u64 	%rd352, %rd180;
	@%p78 bra 	$L__BB8_189;
	setp.lt.f64 	%p79, %fd152, %fd235;
	mov.f64 	%fd236, %fd235;
	mov.u64 	%rd352, %rd351;
	@%p79 bra 	$L__BB8_189;
	setp.lt.s64 	%p80, %rd351, %rd180;
	selp.f64 	%fd236, %fd235, %fd152, %p80;
	min.s64 	%rd352, %rd351, %rd180;
$L__BB8_189:
	ld.shared.f64 	%fd155, [_ZN6thrust24THRUST_300001_SM_1000_NS8cuda_cub4core6detail5shmemE+56];
	ld.shared.u64 	%rd183, [_ZN6thrust24THRUST_300001_SM_1000_NS8cuda_cub4core6detail5shmemE+64];
	setp.lt.f64 	%p81, %fd236, %fd155;
	mov.f64 	%fd237, %fd155;
	mov.u64 	%rd353, %rd183;
	@%p81 bra 	$L__BB8_192;
	setp.lt.f64 	%p82, %fd155, %fd236;
	mov.f64 	%fd237, %fd236;
	mov.u64 	%rd353, %rd352;
	@%p82 bra 	$L__BB8_192;
	setp.lt.s64 	%p83, %rd352, %rd183;
	selp.f64 	%fd237, %fd236, %fd155, %p83;
	min.s64 	%rd353, %rd352, %rd183;
$L__BB8_192:
	ld.shared.f64 	%fd158, [_ZN6thrust24THRUST_300001_SM_1000_NS8cuda_cub4core6detail5shmemE+72];
	ld.shared.u64 	%rd186, [_ZN6thrust24THRUST_300001_SM_1000_NS8cuda_cub4core6detail5shmemE+80];
	setp.lt.f64 	%p84, %fd237, %fd158;
	mov.f64 	%fd238, %fd158;
	mov.u64 	%rd354, %rd186;
	@%p84 bra 	$L__BB8_195;
	setp.lt.f64 	%p85, %fd158, %fd237;
	mov.f64 	%fd238, %fd237;
	mov.u64 	%rd354, %rd353;
	@%p85 bra 	$L__BB8_195;
	setp.lt.s64 	%p86, %rd353, %rd186;
	selp.f64 	%fd238, %fd237, %fd158, %p86;
	min.s64 	%rd354, %rd353, %rd186;
$L__BB8_195:
	ld.shared.f64 	%fd161, [_ZN6thrust24THRUST_300001_SM_1000_NS8cuda_cub4core6detail5shmemE+88];
	ld.shared.u64 	%rd189, [_ZN6thrust24THRUST_300001_SM_1000_NS8cuda_cub4core6detail5shmemE+96];
	setp.lt.f64 	%p87, %fd238, %fd161;
	mov.f64 	%fd239, %fd161;
	mov.u64 	%rd355, %rd189;
	@%p87 bra 	$L__BB8_198;
	setp.lt.f64 	%p88, %fd161, %fd238;
	mov.f64 	%fd239, %fd238;
	mov.u64 	%rd355, %rd354;
	@%p88 bra 	$L__BB8_198;
	setp.lt.s64 	%p89, %rd354, %rd189;
	selp.f64 	%fd239, %fd238, %fd161, %p89;
	min.s64 	%rd355, %rd354, %rd189;
$L__BB8_198:
	ld.shared.f64 	%fd164, [_ZN6thrust24THRUST_300001_SM_1000_NS8cuda_cub4core6detail5shmemE+104];
	ld.shared.u64 	%rd192, [_ZN6thrust24THRUST_300001_SM_1000_NS8cuda_cub4core6detail5shmemE+112];
	setp.lt.f64 	%p90, %fd239, %fd164;
	mov.f64 	%fd240, %fd164;
	mov.u64 	%rd356, %rd192;
	@%p90 bra 	$L__BB8_201;
	setp.lt.f64 	%p91, %fd164, %fd239;
	mov.f64 	%fd240, %fd239;
	mov.u64 	%rd356, %rd355;
	@%p91 bra 	$L__BB8_201;
	setp.lt.s64 	%p92, %rd355, %rd192;
	selp.f64 	%fd240, %fd239, %fd164, %p92;
	min.s64 	%rd356, %rd355, %rd192;
$L__BB8_201:
	ld.shared.f64 	%fd167, [_ZN6thrust24THRUST_300001_SM_1000_NS8cuda_cub4core6detail5shmemE+120];
	ld.shared.u64 	%rd195, [_ZN6thrust24THRUST_300001_SM_1000_NS8cuda_cub4core6detail5shmemE+128];
	setp.lt.f64 	%p93, %fd240, %fd167;
	mov.u64 	%rd357, %rd195;
	mov.f64 	%fd241, %fd167;
	@%p93 bra 	$L__BB8_204;
	setp.lt.f64 	%p94, %fd167, %fd240;
	mov.u64 	%rd357, %rd356;
	mov.f64 	%fd241, %fd240;
	@%p94 bra 	$L__BB8_204;
	setp.lt.s64 	%p95, %rd356, %rd195;
	selp.f64 	%fd241, %fd240, %fd167, %p95;
	min.s64 	%rd357, %rd356, %rd195;
$L__BB8_204:
	mov.u32 	%r387, %tid.x;
	setp.ne.s32 	%p212, %r387, 0;
	@%p212 bra 	$L__BB8_206;
	ld.param.u64 	%rd287, [_ZN6thrust24THRUST_300001_SM_1000_NS8cuda_cub4core6detail13_kernel_agentINS1_8__reduce11ReduceAgentINS0_12zip_iteratorIN4cuda3std3__45tupleIJPdNS0_17counting_iteratorIlNS0_11use_defaultESE_SE_EEEEEEEPNSB_IJdlEEESI_iNS1_9__extrema9arg_max_fIdlNSA_4lessIdEEEEEEJSH_SJ_iSO_EEEvDpT0__param_1];
	cvta.to.global.u64 	%rd286, %rd287;
	st.global.f64 	[%rd286], %fd241;
	st.global.u64 	[%rd286+8], %rd357;
$L__BB8_206:
	ret;

}
	// .globl	_ZN6thrust24THRUST_300001_SM_1000_NS8cuda_cub4core6detail13_kernel_agentINS1_8__reduce11ReduceAgentINS0_12zip_iteratorIN4cuda3std3__45tupleIJPdNS0_17counting_iteratorIlNS0_11use_defaultESE_SE_EEEEEEEPNSB_IJdlEEESI_iNS1_9__extrema9arg_max_fIdlNSA_4lessIdEEEEEEJSH_SJ_iN3cub18CUB_300001_SM_100013GridEvenShareIiEENSR_9GridQueueIjEESO_EEEvDpT0_
.visible .entry _ZN6thrust24THRUST_300001_SM_1000_NS8cuda_cub4core6detail13_kernel_agentINS1_8__reduce11ReduceAgentINS0_12zip_iteratorIN4cuda3std3__45tupleIJPdNS0_17counting_iteratorIlNS0_11use_defaultESE_SE_EEEEEEEPNSB_IJdlEEESI_iNS1_9__extrema9arg_max_fIdlNSA_4lessIdEEEEEEJSH_SJ_iN3cub18CUB_300001_SM_100013GridEvenShareIiEENSR_9GridQueueIjEESO_EEEvDpT0_(
	.param .align 8 .b8 _ZN6thrust24THRUST_300001_SM_1000_NS8cuda_cub4core6detail13_kernel_agentINS1_8__reduce11ReduceAgentINS0_12zip_iteratorIN4cuda3std3__45tupleIJPdNS0_17counting_iteratorIlNS0_11use_defaultESE_SE_EEEEEEEPNSB_IJdlEEESI_iNS1_9__extrema9arg_max_fIdlNSA_4lessIdEEEEEEJSH_SJ_iN3cub18CUB_300001_SM_100013GridEvenShareIiEENSR_9GridQueueIjEESO_EEEvDpT0__param_0[16],
	.param .u64 .ptr .align 1 _ZN6thrust24THRUST_300001_SM_1000_NS8cuda_cub4core6detail13_kernel_agentINS1_8__reduce11ReduceAgentINS0_12zip_iteratorIN4cuda3std3__45tupleIJPdNS0_17counting_iteratorIlNS0_11use_defaultESE_SE_EEEEEEEPNSB_IJdlEEESI_iNS1_9__extrema9arg_max_fIdlNSA_4lessIdEEEEEEJSH_SJ_iN3cub18CUB_300001_SM_100013GridEvenShareIiEENSR_9GridQueueIjEESO_EEEvDpT0__param_1,
	.param .u32 _ZN6thrust24THRUST_300001_SM_1000_NS8cuda_cub4core6detail13_kernel_agentINS1_8__reduce11ReduceAgentINS0_12zip_iteratorIN4cuda3std3__45tupleIJPdNS0_17counting_iteratorIlNS0_11use_defaultESE_SE_EEEEEEEPNSB_IJdlEEESI_iNS1_9__extrema9arg_max_fIdlNSA_4lessIdEEEEEEJSH_SJ_iN3cub18CUB_300001_SM_100013GridEvenShareIiEENSR_9GridQueueIjEESO_EEEvDpT0__param_2,
	.param .align 4 .b8 _ZN6thrust24THRUST_300001_SM_1000_NS8cuda_cub4core6detail13_kernel_agentINS1_8__reduce11ReduceAgentINS0_12zip_iteratorIN4cuda3std3__45tupleIJPdNS0_17counting_iteratorIlNS0_11use_defaultESE_SE_EEEEEEEPNSB_IJdlEEESI_iNS1_9__extrema9arg_max_fIdlNSA_4lessIdEEEEEEJSH_SJ_iN3cub18CUB_300001_SM_100013GridEvenShareIiEENSR_9GridQueueIjEESO_EEEvDpT0__param_3[40],
	.param .align 8 .b8 _ZN6thrust24THRUST_300001_SM_1000_NS8cuda_cub4core6detail13_kernel_agentINS1_8__reduce11ReduceAgentINS0_12zip_iteratorIN4cuda3std3__45tupleIJPdNS0_17counting_iteratorIlNS0_11use_defaultESE_SE_EEEEEEEPNSB_IJdlEEESI_iNS1_9__extrema9arg_max_fIdlNSA_4lessIdEEEEEEJSH_SJ_iN3cub18CUB_300001_SM_100013GridEvenShareIiEENSR_9GridQueueIjEESO_EEEvDpT0__param_4[8],
	.param .align 1 .b8 _ZN6thrust24THRUST_300001_SM_1000_NS8cuda_cub4core6detail13_kernel_agentINS1_8__reduce11ReduceAgentINS0_12zip_iteratorIN4cuda3std3__45tupleIJPdNS0_17counting_iteratorIlNS0_11use_defaultESE_SE_EEEEEEEPNSB_IJdlEEESI_iNS1_9__extrema9arg_max_fIdlNSA_4lessIdEEEEEEJSH_SJ_iN3cub18CUB_300001_SM_100013GridEvenShareIiEENSR_9GridQueueIjEESO_EEEvDpT0__param_5[1]
)
.maxntid 256
{
	.reg .pred 	%p<215>;
	.reg .b32 	%r<437>;
	.reg .b64 	%rd<333>;
	.reg .b64 	%fd<242>;

	ld.param.u64 	%rd182, [_ZN6thrust24THRUST_300001_SM_1000_NS8cuda_cub4core6detail13_kernel_agentINS1_8__reduce11ReduceAgentINS0_12zip_iteratorIN4cuda3std3__45tupleIJPdNS0_17counting_iteratorIlNS0_11use_defaultESE_SE_EEEEEEEPNSB_IJdlEEESI_iNS1_9__extrema9arg_max_fIdlNSA_4lessIdEEEEEEJSH_SJ_iN3cub18CUB_300001_SM_100013GridEvenShareIiEENSR_9GridQueueIjEESO_EEEvDpT0__param_0+8];
	ld.param.u64 	%rd181, [_ZN6thrust24THRUST_300001_SM_1000_NS8cuda_cub4core6detail13_kernel_agentINS1_8__reduce11ReduceAgentINS0_12zip_iteratorIN4cuda3std3__45tupleIJPdNS0_17counting_iteratorIlNS0_11use_defaultESE_SE_EEEEEEEPNSB_IJdlEEESI_iNS1_9__extrema9arg_max_fIdlNSA_4lessIdEEEEEEJSH_SJ_iN3cub18CUB_300001_SM_100013GridEvenShareIiEENSR_9GridQueueIjEESO_EEEvDpT0__param_0];
	ld.param.u64 	%rd184, [_ZN6thrust24THRUST_300001_SM_1000_NS8cuda_cub4core6detail13_kernel_agentINS1_8__reduce11ReduceAgentINS0_12zip_iteratorIN4cuda3std3__45tupleIJPdNS0_17counting_iteratorIlNS0_11use_defaultESE_SE_EEEEEEEPNSB_IJdlEEESI_iNS1_9__extrema9arg_max_fIdlNSA_4lessIdEEEEEEJSH_SJ_iN3cub18CUB_300001_SM_100013GridEvenShareIiEENSR_9GridQueueIjEESO_EEEvDpT0__param_4];
	ld.param.u32 	%r66, [_ZN6thrust24THRUST_300001_SM_1000_NS8cuda_cub4core6detail13_kernel_agentINS1_8__reduce11ReduceAgentINS0_12zip_iteratorIN4cuda3std3__45tupleIJPdNS0_17counting_iteratorIlNS0_11use_defaultESE_SE_EEEEEEEPNSB_IJdlEEESI_iNS1_9__extrema9arg_max_fIdlNSA_4lessIdEEEEEEJSH_SJ_iN3cub18CUB_300001_SM_100013GridEvenShareIiEENSR_9GridQueueIjEESO_EEEvDpT0__param_2];
	cvta.to.global.u64 	%rd1, %rd184;
	cvta.to.global.u64 	%rd2, %rd181;
	mov.u32 	%r1, %ctaid.x;
	mul.lo.s32 	%r2, %r1, 1280;
	mov.u32 	%r67, %nctaid.x;
	mul.lo.s32 	%r3, %r67, 1280;
	add.s32 	%r68, %r2, 1280;
	setp.le.s32 	%p1, %r68, %r66;
	@%p1 bra 	$L__BB9_121;
	sub.s32 	%r4, %r66, %r2;
	mov.u32 	%r5, %tid.x;
	setp.ge.s32 	%p98, %r5, %r4;
	mov.f64 	%fd188, 0d0000000000000000;
	mov.b64 	%rd279, 0;
	mov.u32 	%r420, %r5;
	@%p98 bra 	$L__BB9_3;
	add.s32 	%r190, %r2, %r5;
	cvt.s64.s32 	%rd234, %r190;
	mul.wide.s32 	%rd235, %r190, 8;
	add.s64 	%rd236, %rd2, %rd235;
	add.s64 	%rd279, %rd182, %rd234;
	ld.global.f64 	%fd188, [%rd236];
	add.s32 	%r420, %r5, 256;
$L__BB9_3:
	setp.ge.s32 	%p99, %r420, %r4;
	@%p99 bra 	$L__BB9_25;
	not.b32 	%r191, %r420;
	add.s32 	%r192, %r66, %r191;
	sub.s32 	%r8, %r192, %r2;
	and.b32  	%r193, %r8, 768;
	setp.eq.s32 	%p100, %r193, 768;
	@%p100 bra 	$L__BB9_10;
	add.s32 	%r418, %r420, %r2;
	shr.u32 	%r194, %r8, 8;
	add.s32 	%r195, %r194, 1;
	and.b32  	%r196, %r195, 3;
	neg.s32 	%r417, %r196;
$L__BB9_6:
	.pragma "nounroll";
	mov.u64 	%rd6, %rd279;
	mov.f64 	%fd3, %fd188;
	cvt.s64.s32 	%rd238, %r418;
	add.s64 	%rd7, %rd182, %rd238;
	mul.wide.s32 	%rd239, %r418, 8;
	add.s64 	%rd240, %rd2, %rd239;
	ld.global.f64 	%fd4, [%rd240];
	setp.lt.f64 	%p101, %fd3, %fd4;
	mov.u64 	%rd279, %rd7;
	mov.f64 	%fd188, %fd4;
	@%p101 bra 	$L__BB9_9;
	setp.lt.f64 	%p102, %fd4, %fd3;
	mov.u64 	%rd279, %rd6;
	mov.f64 	%fd188, %fd3;
	@%p102 bra 	$L__BB9_9;
	setp.lt.s64 	%p103, %rd6, %rd7;
	min.s64 	%rd279, %rd6, %rd7;
	selp.f64 	%fd188, %fd3, %fd4, %p103;
$L__BB9_9:
	add.s32 	%r420, %r420, 256;
	add.s32 	%r418, %r418, 256;
	add.s32 	%r417, %r417, 1;
	setp.ne.s32 	%p104, %r417, 0;
	@%p104 bra 	$L__BB9_6;
$L__BB9_10:
	setp.lt.u32 	%p105, %r8, 768;
	@%p105 bra 	$L__BB9_25;
	add.s32 	%r421, %r420, %r2;
	add.s32 	%r424, %r421, 256;
	add.s32 	%r423, %r421, 512;
	add.s32 	%r422, %r421, 768;
	add.s64 	%rd12, %rd2, 4096;
$L__BB9_12:
	cvt.s64.s32 	%rd241, %r424;
	add.s64 	%rd14, %rd182, %rd241;
	cvt.s64.s32 	%rd242, %r423;
	add.s64 	%rd15, %rd182, %rd242;
	cvt.s64.s32 	%rd243, %r422;
	add.s64 	%rd16, %rd182, %rd243;
	cvt.s64.s32 	%rd244, %r421;
	mul.wide.s32 	%rd245, %r421, 8;
	add.s64 	%rd17, %rd12, %rd245;
	add.s64 	%rd18, %rd182, %rd244;
	ld.global.f64 	%fd10, [%rd17+-4096];
	setp.lt.f64 	%p106, %fd188, %fd10;
	mov.u64 	%rd276, %rd18;
	mov.f64 	%fd185, %fd10;
	@%p106 bra 	$L__BB9_15;
	setp.lt.f64 	%p107, %fd10, %fd188;
	mov.u64 	%rd276, %rd279;
	mov.f64 	%fd185, %fd188;
	@%p107 bra 	$L__BB9_15;
	setp.lt.s64 	%p108, %rd279, %rd18;
	min.s64 	%rd276, %rd279, %rd18;
	selp.f64 	%fd185, %fd188, %fd10, %p108;
$L__BB9_15:
	ld.global.f64 	%fd13, [%rd17+-2048];
	setp.lt.f64 	%p109, %fd185, %fd13;
	mov.u64 	%rd277, %rd14;
	mov.f64 	%fd186, %fd13;
	@%p109 bra 	$L__BB9_18;
	setp.lt.f64 	%p110, %fd13, %fd185;
	mov.u64 	%rd277, %rd276;
	mov.f64 	%fd186, %fd185;
	@%p110 bra 	$L__BB9_18;
	setp.lt.s64 	%p111, %rd276, %rd14;
	min.s64 	%rd277, %rd276, %rd14;
	selp.f64 	%fd186, %fd185, %fd13, %p111;
$L__BB9_18:
	ld.global.f64 	%fd16, [%rd17];
	setp.lt.f64 	%p112, %fd186, %fd16;
	mov.u64 	%rd278, %rd15;
	mov.f64 	%fd187, %fd16;
	@%p112 bra 	$L__BB9_21;
	setp.lt.f64 	%p113, %fd16, %fd186;
	mov.u64 	%rd278, %rd277;
	mov.f64 	%fd187, %fd186;
	@%p113 bra 	$L__BB9_21;
	setp.lt.s64 	%p114, %rd277, %rd15;
	min.s64 	%rd278, %rd277, %rd15;
	selp.f64 	%fd187, %fd186, %fd16, %p114;
$L__BB9_21:
	ld.global.f64 	%fd19, [%rd17+2048];
	setp.lt.f64 	%p115, %fd187, %fd19;
	mov.u64 	%rd279, %rd16;
	mov.f64 	%fd188, %fd19;
	@%p115 bra 	$L__BB9_24;
	setp.lt.f64 	%p116, %fd19, %fd187;
	mov.u64 	%rd279, %rd278;
	mov.f64 	%fd188, %fd187;
	@%p116 bra 	$L__BB9_24;
	setp.lt.s64 	%p117, %rd278, %rd16;
	min.s64 	%rd279, %rd278, %rd16;
	selp.f64 	%fd188, %fd187, %fd19, %p117;
$L__BB9_24:
	add.s32 	%r420, %r420, 1024;
	add.s32 	%r424, %r424, 1024;
	add.s32 	%r423, %r423, 1024;
	add.s32 	%r422, %r422, 1024;
	add.s32 	%r421, %r421, 1024;
	setp.lt.s32 	%p118, %r420, %r4;
	@%p118 bra 	$L__BB9_12;
$L__BB9_25:
	setp.lt.s32 	%p119, %r4, 256;
	@%p119 bra 	$L__BB9_70;
	// begin inline asm
	mov.u32 %r310, %laneid;
	// end inline asm
	mov.b64 	%rd256, %fd188;
	mov.b64 	{%r312, %r317}, %rd256;
	mov.b32 	%r328, 1;
	mov.b32 	%r329, 31;
	mov.b32 	%r330, -1;
	// begin inline asm
	shfl.sync.down.b32 %r311, %r312, %r328, %r329, %r330;
	// end inline asm
	// begin inline asm
	shfl.sync.down.b32 %r316, %r317, %r328, %r329, %r330;
	// end inline asm
	mov.b64 	%rd257, {%r311, %r316};
	mov.b64 	%fd23, %rd257;
	mov.b64 	{%r322, %r327}, %rd279;
	// begin inline asm
	shfl.sync.down.b32 %r321, %r322, %r328, %r329, %r330;
	// end inline asm
	// begin inline asm
	shfl.sync.down.b32 %r326, %r327, %r328, %r329, %r330;
	// end inline asm
	mov.b64 	%rd28, {%r321, %r326};
	setp.gt.s32 	%p171, %r310, 30;
	mov.u64 	%rd281, %rd279;
	mov.f64 	%fd190, %fd188;
	@%p171 bra 	$L__BB9_30;
	setp.lt.f64 	%p172, %fd188, %fd23;
	mov.u64 	%rd281, %rd28;
	mov.f64 	%fd190, %fd23;
	@%p172 bra 	$L__BB9_30;
	setp.gt.f64 	%p173, %fd188, %fd23;
	mov.u64 	%rd281, %rd279;
	mov.f64 	%fd190, %fd188;
	@%p173 bra 	$L__BB9_30;
	setp.lt.s64 	%p174, %rd279, %rd28;
	min.s64 	%rd281, %rd279, %rd28;
	selp.f64 	%fd190, %fd188, %fd23, %p174;
$L__BB9_30:
	mov.b64 	%rd258, %fd190;
	mov.b64 	{%r332, %r337}, %rd258;
	mov.b32 	%r348, 2;
	mov.b32 	%r349, 31;
	mov.b32 	%r350, -1;
	// begin inline asm
	shfl.sync.down.b32 %r331, %r332, %r348, %r349, %r350;
	// end inline asm
	// begin inline asm
	shfl.sync.down.b32 %r336, %r337, %r348, %r349, %r350;
	// end inline asm
	mov.b64 	%rd259, {%r331, %r336};
	mov.b64 	%fd26, %rd259;
	mov.b64 	{%r342, %r347}, %rd281;
	// begin inline asm
	shfl.sync.down.b32 %r341, %r342, %r348, %r349, %r350;
	// end inline asm
	// begin inline asm
	shfl.sync.down.b32 %r346, %r347, %r348, %r349, %r350;
	// end inline asm
	mov.b64 	%rd31, {%r341, %r346};
	setp.gt.s32 	%p175, %r310, 29;
	mov.u64 	%rd282, %rd281;
	mov.f64 	%fd191, %fd190;
	@%p175 bra 	$L__BB9_34;
	setp.lt.f64 	%p176, %fd190, %fd26;
	mov.u64 	%rd282, %rd31;
	mov.f64 	%fd191, %fd26;
	@%p176 bra 	$L__BB9_34;
	setp.gt.f64 	%p177, %fd190, %fd26;
	mov.u64 	%rd282, %rd281;
	mov.f64 	%fd191, %fd190;
	@%p177 bra 	$L__BB9_34;
	setp.lt.s64 	%p178, %rd281, %rd31;
	min.s64 	%rd282, %rd281, %rd31;
	selp.f64 	%fd191, %fd190, %fd26, %p178;
$L__BB9_34:
	mov.b64 	%rd260, %fd191;
	mov.b64 	{%r352, %r357}, %rd260;
	mov.b32 	%r368, 4;
	mov.b32 	%r369, 31;
	mov.b32 	%r370, -1;
	// begin inline asm
	shfl.sync.down.b32 %r351, %r352, %r368, %r369, %r370;
	// end inline asm
	// begin inline asm
	shfl.sync.down.b32 %r356, %r357, %r368, %r369, %r370;
	// end inline asm
	mov.b64 	%rd261, {%r351, %r356};
	mov.b64 	%fd29, %rd261;
	mov.b64 	{%r362, %r367}, %rd282;
	// begin inline asm
	shfl.sync.down.b32 %r361, %r362, %r368, %r369, %r370;
	// end inline asm
	// begin inline asm
	shfl.sync.down.b32 %r366, %r367, %r368, %r369, %r370;
	// end inline asm
	mov.b64 	%rd34, {%r361, %r366};
	setp.gt.s32 	%p179, %r310, 27;
	mov.u64 	%rd283, %rd282;
	mov.f64 	%fd192, %fd191;
	@%p179 bra 	$L__BB9_38;
	setp.lt.f64 	%p180, %fd191, %fd29;
	mov.u64 	%rd283, %rd34;
	mov.f64 	%fd192, %fd29;
	@%p180 bra 	$L__BB9_38;
	setp.gt.f64 	%p181, %fd191, %fd29;
	mov.u64 	%rd283, %rd282;
	mov.f64 	%fd192, %fd191;
	@%p181 bra 	$L__BB9_38;
	setp.lt.s64 	%p182, %rd282, %rd34;
	min.s64 	%rd283, %rd282, %rd34;
	selp.f64 	%fd192, %fd191, %fd29, %p182;
$L__BB9_38:
	mov.b64 	%rd262, %fd192;
	mov.b64 	{%r372, %r377}, %rd262;
	mov.b32 	%r388, 8;
	mov.b32 	%r389, 31;
	mov.b32 	%r390, -1;
	// begin inline asm
	shfl.sync.down.b32 %r371, %r372, %r388, %r389, %r390;
	// end inline asm
	// begin inline asm
	shfl.sync.down.b32 %r376, %r377, %r388, %r389, %r390;
	// end inline asm
	mov.b64 	%rd263, {%r371, %r376};
	mov.b64 	%fd32, %rd263;
	mov.b64 	{%r382, %r387}, %rd283;
	// begin inline asm
	shfl.sync.down.b32 %r381, %r382, %r388, %r389, %r390;
	// end inline asm
	// begin inline asm
	shfl.sync.down.b32 %r386, %r387, %r388, %r389, %r390;
	// end inline asm
	mov.b64 	%rd37, {%r381, %r386};
	setp.gt.s32 	%p183, %r310, 23;
	mov.u64 	%rd284, %rd283;
	mov.f64 	%fd193, %fd192;
	@%p183 bra 	$L__BB9_42;
	setp.lt.f64 	%p184, %fd192, %fd32;
	mov.u64 	%rd284, %rd37;
	mov.f64 	%fd193, %fd32;
	@%p184 bra 	$L__BB9_42;
	setp.gt.f64 	%p185, %fd192, %fd32;
	mov.u64 	%rd284, %rd283;
	mov.f64 	%fd193, %fd192;
	@%p185 bra 	$L__BB9_42;
	setp.lt.s64 	%p186, %rd283, %rd37;
	min.s64 	%rd284, %rd283, %rd37;
	selp.f64 	%fd193, %fd192, %fd32, %p186;
$L__BB9_42:
	mov.b64 	%rd264, %fd193;
	mov.b64 	{%r392, %r397}, %rd264;
	mov.b32 	%r408, 16;
	mov.b32 	%r409, 31;
	mov.b32 	%r410, -1;
	// begin inline asm
	shfl.sync.down.b32 %r391, %r392, %r408, %r409, %r410;
	// end inline asm
	// begin inline asm
	shfl.sync.down.b32 %r396, %r397, %r408, %r409, %r410;
	// end inline asm
	mov.b64 	%rd265, {%r391, %r396};
	mov.b64 	%fd35, %rd265;
	mov.b64 	{%r402, %r407}, %rd284;
	// begin inline asm
	shfl.sync.down.b32 %r401, %r402, %r408, %r409, %r410;
	// end inline asm
	// begin inline asm
	shfl.sync.down.b32 %r406, %r407, %r408, %r409, %r410;
	// end inline asm
	mov.b64 	%rd40, {%r401, %r406};
	setp.gt.s32 	%p187, %r310, 15;
	mov.u64 	%rd332, %rd284;
	mov.f64 	%fd241, %fd193;
	@%p187 bra 	$L__BB9_46;
	setp.lt.f64 	%p188, %fd193, %fd35;
	mov.u64 	%rd332, %rd40;
	mov.f64 	%fd241, %fd35;
	@%p188 bra 	$L__BB9_46;
	setp.gt.f64 	%p189, %fd193, %fd35;
	mov.u64 	%rd332, %rd284;
	mov.f64 	%fd241, %fd193;
	@%p189 bra 	$L__BB9_46;
	setp.lt.s64 	%p190, %rd284, %rd40;
	min.s64 	%rd332, %rd284, %rd40;
	selp.f64 	%fd241, %fd193, %fd35, %p190;
$L__BB9_46:
	setp.ne.s32 	%p191, %r310, 0;
	@%p191 bra 	$L__BB9_48;
	shr.u32 	%r411, %r5, 1;
	and.b32  	%r412, %r411, 496;
	mov.u32 	%r413, _ZN6thrust24THRUST_300001_SM_1000_NS8cuda_cub4core6detail5shmemE;
	add.s32 	%r414, %r413, %r412;
	st.shared.f64 	[%r414+8], %fd241;
	st.shared.u64 	[%r414+16], %rd332;
$L__BB9_48:
	bar.sync 	0;
	setp.ne.s32 	%p192, %r5, 0;
	@%p192 bra 	$L__BB9_208;
	ld.shared.f64 	%fd38, [_ZN6thrust24THRUST_300001_SM_1000_NS8cuda_cub4core6detail5shmemE+24];
	ld.shared.u64 	%rd43, [_ZN6thrust24THRUST_300001_SM_1000_NS8cuda_cub4core6detail5shmemE+32];
	setp.lt.f64 	%p193, %fd241, %fd38;
	mov.u64 	%rd286, %rd43;
	mov.f64 	%fd195, %fd38;
	@%p193 bra 	$L__BB9_52;
	setp.lt.f64 	%p194, %fd38, %fd241;
	mov.u64 	%rd286, %rd332;
	mov.f64 	%fd195, %fd241;
	@%p194 bra 	$L__BB9_52;
	setp.lt.s64 	%p195, %rd332, %rd43;
	min.s64 	%rd286, %rd332, %rd43;
	selp.f64 	%fd195, %fd241, %fd38, %p195;
$L__BB9_52:
	ld.shared.f64 	%fd41, [_ZN6thrust24THRUST_300001_SM_1000_NS8cuda_cub4core6detail5shmemE+40];
	ld.shared.u64 	%rd46, [_ZN6thrust24THRUST_300001_SM_1000_NS8cuda_cub4core6detail5shmemE+48];
	setp.lt.f64 	%p196, %fd195, %fd41;
	mov.u64 	%rd287, %rd46;
	mov.f64 	%fd196, %fd41;
	@%p196 bra 	$L__BB9_55;
	setp.lt.f64 	%p197, %fd41, %fd195;
	mov.u64 	%rd287, %rd286;
	mov.f64 	%fd196, %fd195;
	@%p197 bra 	$L__BB9_55;
	setp.lt.s64 	%p198, %rd286, %rd46;
	min.s64 	%rd287, %rd286, %rd46;
	selp.f64 	%fd196, %fd195, %fd41, %p198;
$L__BB9_55:
	ld.shared.f64 	%fd44, [_ZN6thrust24THRUST_300001_SM_1000_NS8cuda_cub4core6detail5shmemE+56];
	ld.shared.u64 	%rd49, [_ZN6thrust24THRUST_300001_SM_1000_NS8cuda_cub4core6detail5shmemE+64];
	setp.lt.f64 	%p199, %fd196, %fd44;
	mov.u64 	%rd288, %rd49;
	mov.f64 	%fd197, %fd44;
	@%p199 bra 	$L__BB9_58;
	setp.lt.f64 	%p200, %fd44, %fd196;
	mov.u64 	%rd288, %rd287;
	mov.f64 	%fd197, %fd196;
	@%p200 bra 	$L__BB9_58;
	setp.lt.s64 	%p201, %rd287, %rd49;
	min.s64 	%rd288, %rd287, %rd49;
	selp.f64 	%fd197, %fd196, %fd44, %p201;
$L__BB9_58:
	ld.shared.f64 	%fd47, [_ZN6thrust24THRUST_300001_SM_1000_NS8cuda_cub4core6detail5shmemE+72];
	ld.shared.u64 	%rd52, [_ZN6thrust24THRUST_300001_SM_1000_NS8cuda_cub4core6detail5shmemE+80];
	setp.lt.f64 	%p202, %fd197, %fd47;
	mov.u64 	%rd289, %rd52;
	mov.f64 	%fd198, %fd47;
	@%p202 bra 	$L__BB9_61;
	setp.lt.f64 	%p203, %fd47, %fd197;
	mov.u64 	%rd289, %rd288;
	mov.f64 	%fd198, %fd197;
	@%p203 bra 	$L__BB9_61;
	setp.lt.s64 	%p204, %rd288, %rd52;
	min.s64 	%rd289, %rd288, %rd52;
	selp.f64 	%fd198, %fd197, %fd47, %p204;
$L__BB9_61:
	ld.shared.f64 	%fd50, [_ZN6thrust24THRUST_300001_SM_1000_NS8cuda_cub4core6detail5shmemE+88];
	ld.shared.u64 	%rd55, [_ZN6thrust24THRUST_300001_SM_1000_NS8cuda_cub4core6detail5shmemE+96];
	setp.lt.f64 	%p205, %fd198, %fd50;
	mov.u64 	%rd290, %rd55;
	mov.f64 	%fd199, %fd50;
	@%p205 bra 	$L__BB9_64;
	setp.lt.f64 	%p206, %fd50, %fd198;
	mov.u64 	%rd290, %rd289;
	mov.f64 	%fd199, %fd198;
	@%p206 bra 	$L__BB9_64;
	setp.lt.s64 	%p207, %rd289, %rd55;
	min.s64 	%rd290, %rd289, %rd55;
	selp.f64 	%fd199, %fd198, %fd50, %p207;
$L__BB9_64:
	ld.shared.f64 	%fd53, [_ZN6thrust24THRUST_300001_SM_1000_NS8cuda_cub4core6detail5shmemE+104];
	ld.shared.u64 	%rd58, [_ZN6thrust24THRUST_300001_SM_1000_NS8cuda_cub4core6detail5shmemE+112];
	setp.lt.f64 	%p208, %fd199, %fd53;
	mov.u64 	%rd291, %rd58;
	mov.f64 	%fd200, %fd53;
	@%p208 bra 	$L__BB9_67;
	setp.lt.f64 	%p209, %fd53, %fd199;
	mov.u64 	%rd291, %rd290;
	mov.f64 	%fd200, %fd199;
	@%p209 bra 	$L__BB9_67;
	setp.lt.s64 	%p210, %rd290, %rd58;
	min.s64 	%rd291, %rd290, %rd58;
	selp.f64 	%fd200, %fd199, %fd53, %p210;
$L__BB9_67:
	ld.shared.f64 	%fd56, [_ZN6thrust24THRUST_300001_SM_1000_NS8cuda_cub4core6detail5shmemE+120];
	ld.shared.u64 	%rd61, [_ZN6thrust24THRUST_300001_SM_1000_NS8cuda_cub4core6detail5shmemE+128];
	setp.lt.f64 	%p211, %fd200, %fd56;
	mov.u64 	%rd332, %rd61;
	mov.f64 	%fd241, %fd56;
	@%p211 bra 	$L__BB9_208;
	setp.lt.f64 	%p212, %fd56, %fd200;
	mov.u64 	%rd332, %rd291;
	mov.f64 	%fd241, %fd200;
	@%p212 bra 	$L__BB9_208;
	setp.lt.s64 	%p213, %rd291, %rd61;
	min.s64 	%rd332, %rd291, %rd61;
	selp.f64 	%fd241, %fd200, %fd56, %p213;
	bra.uni 	$L__BB9_208;
$L__BB9_70:
	// begin inline asm
	mov.u32 %r197, %laneid;
	// end inline asm
	and.b32  	%r218, %r5, 992;
	add.s32 	%r219, %r218, 32;
	setp.gt.s32 	%p120, %r219, %r4;
	not.b32 	%r220, %r218;
	add.s32 	%r221, %r4, %r220;
	selp.b32 	%r216, %r221, 31, %p120;
	mov.b64 	%rd246, %fd188;
	mov.b64 	{%r199, %r204}, %rd246;
	mov.b32 	%r215, 1;
	mov.b32 	%r217, -1;
	// begin inline asm
	shfl.sync.down.b32 %r198, %r199, %r215, %r216, %r217;
	// end inline asm
	// begin inline asm
	shfl.sync.down.b32 %r203, %r204, %r215, %r216, %r217;
	// end inline asm
	mov.b64 	%rd247, {%r198, %r203};
	mov.b64 	%fd58, %rd247;
	mov.b64 	{%r209, %r214}, %rd279;
	// begin inline asm
	shfl.sync.down.b32 %r208, %r209, %r215, %r216, %r217;
	// end inline asm
	// begin inline asm
	shfl.sync.down.b32 %r213, %r214, %r215, %r216, %r217;
	// end inline asm
	mov.b64 	%rd63, {%r208, %r213};
	setp.ge.s32 	%p121, %r197, %r216;
	mov.u64 	%rd292, %rd279;
	mov.f64 	%fd201, %fd188;
	@%p121 bra 	$L__BB9_74;
	setp.lt.f64 	%p122, %fd188, %fd58;
	mov.u64 	%rd292, %rd63;
	mov.f64 	%fd201, %fd58;
	@%p122 bra 	$L__BB9_74;
	setp.gt.f64 	%p123, %fd188, %fd58;
	mov.u64 	%rd292, %rd279;
	mov.f64 	%fd201, %fd188;
	@%p123 bra 	$L__BB9_74;
	setp.lt.s64 	%p124, %rd279, %rd63;
	min.s64 	%rd292, %rd279, %rd63;
	selp.f64 	%fd201, %fd188, %fd58, %p124;
$L__BB9_74:
	mov.b64 	%rd248, %fd201;
	mov.b64 	{%r223, %r228}, %rd248;
	mov.b32 	%r239, 2;
	mov.b32 	%r241, -1;
	// begin inline asm
	shfl.sync.down.b32 %r222, %r223, %r239, %r216, %r241;
	// end inline asm
	// begin inline asm
	shfl.sync.down.b32 %r227, %r228, %r239, %r216, %r241;
	// end inline asm
	mov.b64 	%rd249, {%r222, %r227};
	mov.b64 	%fd61, %rd249;
	mov.b64 	{%r233, %r238}, %rd292;
	// begin inline asm
	shfl.sync.down.b32 %r232, %r233, %r239, %r216, %r241;
	// end inline asm
	// begin inline asm
	shfl.sync.down.b32 %r237, %r238, %r239, %r216, %r241;
	// end inline asm
	mov.b64 	%rd66, {%r232, %r237};
	add.s32 	%r242, %r197, 2;
	setp.gt.s32 	%p125, %r242, %r216;
	mov.u64 	%rd293, %rd292;
	mov.f64 	%fd202, %fd201;
	@%p125 bra 	$L__BB9_78;
	setp.lt.f64 	%p126, %fd201, %fd61;
	mov.u64 	%rd293, %rd66;
	mov.f64 	%fd202, %fd61;
	@%p126 bra 	$L__BB9_78;
	setp.gt.f64 	%p127, %fd201, %fd61;
	mov.u64 	%rd293, %rd292;
	mov.f64 	%fd202, %fd201;
	@%p127 bra 	$L__BB9_78;
	setp.lt.s64 	%p128, %rd292, %rd66;
	min.s64 	%rd293, %rd292, %rd66;
	selp.f64 	%fd202, %fd201, %fd61, %p128;
$L__BB9_78:
	mov.b64 	%rd250, %fd202;
	mov.b64 	{%r244, %r249}, %rd250;
	mov.b32 	%r260, 4;
	mov.b32 	%r262, -1;
	// begin inline asm
	shfl.sync.down.b32 %r243, %r244, %r260, %r216, %r262;
	// end inline asm
	// begin inline asm
	shfl.sync.down.b32 %r248, %r249, %r260, %r216, %r262;
	// end inline asm
	mov.b64 	%rd251, {%r243, %r248};
	mov.b64 	%fd64, %rd251;
	mov.b64 	{%r254, %r259}, %rd293;
	// begin inline asm
	shfl.sync.down.b32 %r253, %r254, %r260, %r216, %r262;
	// end inline asm
	// begin inline asm
	shfl.sync.down.b32 %r258, %r259, %r260, %r216, %r262;
	// end inline asm
	mov.b64 	%rd69, {%r253, %r258};
	add.s32 	%r263, %r197, 4;
	setp.gt.s32 	%p129, %r263, %r216;
	mov.u64 	%rd294, %rd293;
	mov.f64 	%fd203, %fd202;
	@%p129 bra 	$L__BB9_82;
	setp.lt.f64 	%p130, %fd202, %fd64;
	mov.u64 	%rd294, %rd69;
	mov.f64 	%fd203, %fd64;
	@%p130 bra 	$L__BB9_82;
	setp.gt.f64 	%p131, %fd202, %fd64;
	mov.u64 	%rd294, %rd293;
	mov.f64 	%fd203, %fd202;
	@%p131 bra 	$L__BB9_82;
	setp.lt.s64 	%p132, %rd293, %rd69;
	min.s64 	%rd294, %rd293, %rd69;
	selp.f64 	%fd203, %fd202, %fd64, %p132;
$L__BB9_82:
	mov.b64 	%rd252, %fd203;
	mov.b64 	{%r265, %r270}, %rd252;
	mov.b32 	%r281, 8;
	mov.b32 	%r283, -1;
	// begin inline asm
	shfl.sync.down.b32 %r264, %r265, %r281, %r216, %r283;
	// end inline asm
	// begin inline asm
	shfl.sync.down.b32 %r269, %r270, %r281, %r216, %r283;
	// end inline asm
	mov.b64 	%rd253, {%r264, %r269};
	mov.b64 	%fd67, %rd253;
	mov.b64 	{%r275, %r280}, %rd294;
	// begin inline asm
	shfl.sync.down.b32 %r274, %r275, %r281, %r216, %r283;
	// end inline asm
	// begin inline asm
	shfl.sync.down.b32 %r279, %r280, %r281, %r216, %r283;
	// end inline asm
	mov.b64 	%rd72, {%r274, %r279};
	add.s32 	%r284, %r197, 8;
	setp.gt.s32 	%p133, %r284, %r216;
	mov.f64 	%fd204, %fd203;
	mov.u64 	%rd295, %rd294;
	@%p133 bra 	$L__BB9_86;
	setp.lt.f64 	%p134, %fd203, %fd67;
	mov.f64 	%fd204, %fd67;
	mov.u64 	%rd295, %rd72;
	@%p134 bra 	$L__BB9_86;
	setp.gt.f64 	%p135, %fd203, %fd67;
	mov.f64 	%fd204, %fd203;
	mov.u64 	%rd295, %rd294;
	@%p135 bra 	$L__BB9_86;
	setp.lt.s64 	%p136, %rd294, %rd72;
	selp.f64 	%fd204, %fd203, %fd67, %p136;
	min.s64 	%rd295, %rd294, %rd72;
$L__BB9_86:
	mov.b64 	%rd254, %fd204;
	mov.b64 	{%r286, %r291}, %rd254;
	mov.b32 	%r302, 16;
	mov.b32 	%r304, -1;
	// begin inline asm
	shfl.sync.down.b32 %r285, %r286, %r302, %r216, %r304;
	// end inline asm
	// begin inline asm
	shfl.sync.down.b32 %r290, %r291, %r302, %r216, %r304;
	// end inline asm
	mov.b64 	%rd255, {%r285, %r290};
	mov.b64 	%fd70, %rd255;
	mov.b64 	{%r296, %r301}, %rd295;
	// begin inline asm
	shfl.sync.down.b32 %r295, %r296, %r302, %r216, %r304;
	// end inline asm
	// begin inline asm
	shfl.sync.down.b32 %r300, %r301, %r302, %r216, %r304;
	// end inline asm
	mov.b64 	%rd75, {%r295, %r300};
	add.s32 	%r305, %r197, 16;
	setp.gt.s32 	%p137, %r305, %r216;
	mov.f64 	%fd241, %fd204;
	mov.u64 	%rd332, %rd295;
	@%p137 bra 	$L__BB9_90;
	setp.lt.f64 	%p138, %fd204, %fd70;
	mov.f64 	%fd241, %fd70;
	mov.u64 	%rd332, %rd75;
	@%p138 bra 	$L__BB9_90;
	setp.gt.f64 	%p139, %fd204, %fd70;
	mov.f64 	%fd241, %fd204;
	mov.u64 	%rd332, %rd295;
	@%p139 bra 	$L__BB9_90;
	setp.lt.s64 	%p140, %rd295, %rd75;
	selp.f64 	%fd241, %fd204, %fd70, %p140;
	min.s64 	%rd332, %rd295, %rd75;
$L__BB9_90:
	setp.ne.s32 	%p141, %r197, 0;
	@%p141 bra 	$L__BB9_92;
	shr.u32 	%r306, %r5, 1;
	and.b32  	%r307, %r306, 496;
	mov.u32 	%r308, _ZN6thrust24THRUST_300001_SM_1000_NS8cuda_cub4core6detail5shmemE;
	add.s32 	%r309, %r308, %r307;
	st.shared.f64 	[%r309+8], %fd241;
	st.shared.u64 	[%r309+16], %rd332;
$L__BB9_92:
	bar.sync 	0;
	setp.ne.s32 	%p142, %r5, 0;
	@%p142 bra 	$L__BB9_208;
	setp.lt.s32 	%p143, %r4, 33;
	mov.f64 	%fd206, %fd241;
	mov.u64 	%rd297, %rd332;
	@%p143 bra 	$L__BB9_97;
	ld.shared.f64 	%fd73, [_ZN6thrust24THRUST_300001_SM_1000_NS8cuda_cub4core6detail5shmemE+24];
	ld.shared.u64 	%rd78, [_ZN6thrust24THRUST_300001_SM_1000_NS8cuda_cub4core6detail5shmemE+32];
	setp.lt.f64 	%p144, %fd241, %fd73;
	mov.f64 	%fd206, %fd73;
	mov.u64 	%rd297, %rd78;
	@%p144 bra 	$L__BB9_97;
	setp.lt.f64 	%p145, %fd73, %fd241;
	mov.f64 	%fd206, %fd241;
	mov.u64 	%rd297, %rd332;
	@%p145 bra 	$L__BB9_97;
	setp.lt.s64 	%p146, %rd332, %rd78;
	selp.f64 	%fd206, %fd241, %fd73, %p146;
	min.s64 	%rd297, %rd332, %rd78;
$L__BB9_97:
	setp.lt.s32 	%p147, %r4, 65;
	mov.f64 	%fd207, %fd206;
	mov.u64 	%rd298, %rd297;
	@%p147 bra 	$L__BB9_101;
	ld.shared.f64 	%fd76, [_ZN6thrust24THRUST_300001_SM_1000_NS8cuda_cub4core6detail5shmemE+40];
	ld.shared.u64 	%rd81, [_ZN6thrust24THRUST_300001_SM_1000_NS8cuda_cub4core6detail5shmemE+48];
	setp.lt.f64 	%p148, %fd206, %fd76;
	mov.f64 	%fd207, %fd76;
	mov.u64 	%rd298, %rd81;
	@%p148 bra 	$L__BB9_101;
	setp.lt.f64 	%p149, %fd76, %fd206;
	mov.f64 	%fd207, %fd206;
	mov.u64 	%rd298, %rd297;
	@%p149 bra 	$L__BB9_101;
	setp.lt.s64 	%p150, %rd297, %rd81;
	selp.f64 	%fd207, %fd206, %fd76, %p150;
	min.s64 	%rd298, %rd297, %rd81;
$L__BB9_101:
	setp.lt.s32 	%p151, %r4, 97;
	mov.f64 	%fd208, %fd207;
	mov.u64 	%rd299, %rd298;
	@%p151 bra 	$L__BB9_105;
	ld.shared.f64 	%fd79, [_ZN6thrust24THRUST_300001_SM_1000_NS8cuda_cub4core6detail5shmemE+56];
	ld.shared.u64 	%rd84, [_ZN6thrust24THRUST_300001_SM_1000_NS8cuda_cub4core6detail5shmemE+64];
	setp.lt.f64 	%p152, %fd207, %fd79;
	mov.f64 	%fd208, %fd79;
	mov.u64 	%rd299, %rd84;
	@%p152 bra 	$L__BB9_105;
	setp.lt.f64 	%p153, %fd79, %fd207;
	mov.f64 	%fd208, %fd207;
	mov.u64 	%rd299, %rd298;
	@%p153 bra 	$L__BB9_105;
	setp.lt.s64 	%p154, %rd298, %rd84;
	selp.f64 	%fd208, %fd207, %fd79, %p154;
	min.s64 	%rd299, %rd298, %rd84;
$L__BB9_105:
	setp.lt.s32 	%p155, %r4, 129;
	mov.f64 	%fd209, %fd208;
	mov.u64 	%rd300, %rd299;
	@%p155 bra 	$L__BB9_109;
	ld.shared.f64 	%fd82, [_ZN6thrust24THRUST_300001_SM_1000_NS8cuda_cub4core6detail5shmemE+72];
	ld.shared.u64 	%rd87, [_ZN6thrust24THRUST_300001_SM_1000_NS8cuda_cub4core6detail5shmemE+80];
	setp.lt.f64 	%p156, %fd208, %fd82;
	mov.f64 	%fd209, %fd82;
	mov.u64 	%rd300, %rd87;
	@%p156 bra 	$L__BB9_109;
	setp.lt.f64 	%p157, %fd82, %fd208;
	mov.f64 	%fd209, %fd208;
	mov.u64 	%rd300, %rd299;
	@%p157 bra 	$L__BB9_109;
	setp.lt.s64 	%p158, %rd299, %rd87;
	selp.f64 	%fd209, %fd208, %fd82, %p158;
	min.s64 	%rd300, %rd299, %rd87;
$L__BB9_109:
	setp.lt.s32 	%p159, %r4, 161;
	mov.f64 	%fd210, %fd209;
	mov.u64 	%rd301, %rd300;
	@%p159 bra 	$L__BB9_113;
	ld.shared.f64 	%fd85, [_ZN6thrust24THRUST_300001_SM_1000_NS8cuda_cub4core6detail5shmemE+88];
	ld.shared.u64 	%rd90, [_ZN6thrust24THRUST_300001_SM_1000_NS8cuda_cub4core6detail5shmemE+96];
	setp.lt.f64 	%p160, %fd209, %fd85;
	mov.f64 	%fd210, %fd85;
	mov.u64 	%rd301, %rd90;
	@%p160 bra 	$L__BB9_113;
	setp.lt.f64 	%p161, %fd85, %fd209;
	mov.f64 	%fd210, %fd209;
	mov.u64 	%rd301, %rd300;
	@%p161 bra 	$L__BB9_113;
	setp.lt.s64 	%p162, %rd300, %rd90;
	selp.f64 	%fd210, %fd209, %fd85, %p162;
	min.s64 	%rd301, %rd300, %rd90;
$L__BB9_113:
	setp.lt.s32 	%p163, %r4, 193;
	mov.f64 	%fd211, %fd210;
	mov.u64 	%rd302, %rd301;
	@%p163 bra 	$L__BB9_117;
	ld.shared.f64 	%fd88, [_ZN6thrust24THRUST_300001_SM_1000_NS8cuda_cub4core6detail5shmemE+104];
	ld.shared.u64 	%rd93, [_ZN6thrust24THRUST_300001_SM_1000_NS8cuda_cub4core6detail5shmemE+112];
	setp.lt.f64 	%p164, %fd210, %fd88;
	mov.f64 	%fd211, %fd88;
	mov.u64 	%rd302, %rd93;
	@%p164 bra 	$L__BB9_117;
	setp.lt.f64 	%p165, %fd88, %fd210;
	mov.f64 	%fd211, %fd210;
	mov.u64 	%rd302, %rd301;
	@%p165 bra 	$L__BB9_117;
	setp.lt.s64 	%p166, %rd301, %rd93;
	selp.f64 	%fd211, %fd210, %fd88, %p166;
	min.s64 	%rd302, %rd301, %rd93;
$L__BB9_117:
	setp.lt.s32 	%p167, %r4, 225;
	mov.u64 	%rd332, %rd302;
	mov.f64 	%fd241, %fd211;
	@%p167 bra 	$L__BB9_208;
	ld.shared.f64 	%fd91, [_ZN6thrust24THRUST_300001_SM_1000_NS8cuda_cub4core6detail5shmemE+120];
	ld.shared.u64 	%rd96, [_ZN6thrust24THRUST_300001_SM_1000_NS8cuda_cub4core6detail5shmemE+128];
	setp.lt.f64 	%p168, %fd211, %fd91;
	mov.u64 	%rd332, %rd96;
	mov.f64 	%fd241, %fd91;
	@%p168 bra 	$L__BB9_208;
	setp.lt.f64 	%p169, %fd91, %fd211;
	mov.u64 	%rd332, %rd302;
	mov.f64 	%fd241, %fd211;
	@%p169 bra 	$L__BB9_208;
	setp.lt.s64 	%p170, %rd302, %rd96;
	selp.f64 	%fd241, %fd211, %fd91, %p170;
	min.s64 	%rd332, %rd302, %rd96;
	bra.uni 	$L__BB9_208;
$L__BB9_121:
	mov.u32 	%r35, %tid.x;
	cvt.s64.s32 	%rd185, %r2;
	add.s64 	%rd98, %rd182, %rd185;
	cvt.u64.u32 	%rd186, %r35;
	add.s64 	%rd187, %rd186, %rd185;
	cvta.to.global.u64 	%rd188, %rd181;
	shl.b64 	%rd189, %rd187, 3;
	add.s64 	%rd190, %rd188, %rd189;
	ld.global.f64 	%fd170, [%rd190];
	add.s32 	%r69, %r35, 256;
	cvt.u64.u32 	%rd191, %r69;
	ld.global.f64 	%fd171, [%rd190+2048];
	add.s32 	%r70, %r35, 512;
	cvt.u64.u32 	%rd192, %r70;
	ld.global.f64 	%fd172, [%rd190+4096];
	add.s32 	%r71, %r35, 768;
	cvt.u64.u32 	%rd193, %r71;
	ld.global.f64 	%fd173, [%rd190+6144];
	or.b32  	%r72, %r35, 1024;
	cvt.u64.u32 	%rd99, %r72;
	add.s64 	%rd320, %rd98, %rd99;
	ld.global.f64 	%fd229, [%rd190+8192];
	setp.geu.f64 	%p2, %fd170, %fd171;
	selp.f64 	%fd174, %fd170, %fd171, %p2;
	selp.b64 	%rd194, %rd186, %rd191, %p2;
	setp.geu.f64 	%p3, %fd174, %fd172;
	selp.f64 	%fd175, %fd174, %fd172, %p3;
	selp.b64 	%rd195, %rd194, %rd192, %p3;
	setp.geu.f64 	%p4, %fd175, %fd173;
	selp.f64 	%fd94, %fd175, %fd173, %p4;
	selp.b64 	%rd101, %rd195, %rd193, %p4;
	setp.lt.f64 	%p5, %fd94, %fd229;
	@%p5 bra 	$L__BB9_123;
	setp.lt.f64 	%p6, %fd229, %fd94;
	setp.lt.u64 	%p7, %rd101, %rd99;
	or.pred  	%p8, %p6, %p7;
	selp.f64 	%fd229, %fd94, %fd229, %p8;
	add.s64 	%rd196, %rd98, %rd101;
	selp.b64 	%rd320, %rd196, %rd320, %p8;
$L__BB9_123:
	setp.le.s32 	%p9, %r66, %r3;
	@%p9 bra 	$L__BB9_164;
	setp.ne.s32 	%p10, %r35, 0;
	@%p10 bra 	$L__BB9_126;
	atom.global.add.u32 	%r73, [%rd1+4], 1280;
	add.s32 	%r74, %r73, %r3;
	st.shared.u32 	[_ZN6thrust24THRUST_300001_SM_1000_NS8cuda_cub4core6detail5shmemE+152], %r74;
$L__BB9_126:
	bar.sync 	0;
	ld.shared.u32 	%r427, [_ZN6thrust24THRUST_300001_SM_1000_NS8cuda_cub4core6detail5shmemE+152];
	add.s32 	%r75, %r427, 1280;
	setp.gt.s32 	%p11, %r75, %r66;
	@%p11 bra 	$L__BB9_141;
	mov.f64 	%fd213, %fd229;
$L__BB9_128:
	cvt.s64.s32 	%rd197, %r427;
	add.s64 	%rd198, %rd186, %rd197;
	cvta.to.global.u64 	%rd199, %rd181;
	shl.b64 	%rd200, %rd198, 3;
	add.s64 	%rd201, %rd199, %rd200;
	add.s64 	%rd106, %rd198, %rd182;
	ld.global.f64 	%fd214, [%rd201];
	ld.global.f64 	%fd215, [%rd201+2048];
	ld.global.f64 	%fd216, [%rd201+4096];
	ld.global.f64 	%fd217, [%rd201+6144];
	ld.global.f64 	%fd229, [%rd201+8192];
	setp.lt.f64 	%p12, %fd213, %fd214;
	mov.u64 	%rd305, %rd106;
	@%p12 bra 	$L__BB9_130;
	setp.lt.f64 	%p13, %fd214, %fd213;
	setp.lt.s64 	%p14, %rd320, %rd106;
	or.pred  	%p15, %p13, %p14;
	selp.f64 	%fd214, %fd213, %fd214, %p15;
	selp.b64 	%rd305, %rd320, %rd106, %p15;
$L__BB9_130:
	add.s64 	%rd306, %rd106, 256;
	setp.lt.f64 	%p16, %fd214, %fd215;
	@%p16 bra 	$L__BB9_132;
	setp.lt.f64 	%p17, %fd215, %fd214;
	setp.lt.s64 	%p18, %rd305, %rd306;
	or.pred  	%p19, %p17, %p18;
	selp.f64 	%fd215, %fd214, %fd215, %p19;
	selp.b64 	%rd306, %rd305, %rd306, %p19;
$L__BB9_132:
	add.s64 	%rd207, %rd198, %rd182;
	add.s64 	%rd307, %rd207, 512;
	setp.lt.f64 	%p20, %fd215, %fd216;
	@%p20 bra 	$L__BB9_134;
	setp.lt.f64 	%p21, %fd216, %fd215;
	setp.lt.s64 	%p22, %rd306, %rd307;
	or.pred  	%p23, %p21, %p22;
	selp.f64 	%fd216, %fd215, %fd216, %p23;
	selp.b64 	%rd307, %rd306, %rd307, %p23;
$L__BB9_134:
	cvt.s64.s32 	%rd208, %r427;
	add.s64 	%rd209, %rd186, %rd208;
	add.s64 	%rd210, %rd209, %rd182;
	add.s64 	%rd308, %rd210, 768;
	setp.lt.f64 	%p24, %fd216, %fd217;
	@%p24 bra 	$L__BB9_136;
	setp.lt.f64 	%p25, %fd217, %fd216;
	setp.lt.s64 	%p26, %rd307, %rd308;
	or.pred  	%p27, %p25, %p26;
	selp.f64 	%fd217, %fd216, %fd217, %p27;
	selp.b64 	%rd308, %rd307, %rd308, %p27;
$L__BB9_136:
	add.s64 	%rd320, %rd210, 1024;
	setp.lt.f64 	%p28, %fd217, %fd229;
	@%p28 bra 	$L__BB9_138;
	setp.lt.f64 	%p29, %fd229, %fd217;
	setp.lt.s64 	%p30, %rd308, %rd320;
	or.pred  	%p31, %p29, %p30;
	selp.f64 	%fd229, %fd217, %fd229, %p31;
	selp.b64 	%rd320, %rd308, %rd320, %p31;
$L__BB9_138:
	setp.ne.s32 	%p32, %r35, 0;
	bar.sync 	0;
	@%p32 bra 	$L__BB9_140;
	atom.global.add.u32 	%r76, [%rd1+4], 1280;
	add.s32 	%r77, %r76, %r3;
	st.shared.u32 	[_ZN6thrust24THRUST_300001_SM_1000_NS8cuda_cub4core6detail5shmemE+152], %r77;
$L__BB9_140:
	bar.sync 	0;
	ld.shared.u32 	%r427, [_ZN6thrust24THRUST_300001_SM_1000_NS8cuda_cub4core6detail5shmemE+152];
	add.s32 	%r78, %r427, 1280;
	setp.le.s32 	%p33, %r78, %r66;
	mov.f64 	%fd213, %fd229;
	@%p33 bra 	$L__BB9_128;
$L__BB9_141:
	setp.le.s32 	%p34, %r66, %r427;
	@%p34 bra 	$L__BB9_164;
	sub.s32 	%r40, %r66, %r427;
	setp.ge.s32 	%p35, %r35, %r40;
	@%p35 bra 	$L__BB9_164;
	cvta.to.global.u64 	%rd122, %rd181;
	not.b32 	%r79, %r35;
	add.s32 	%r80, %r66, %r79;
	sub.s32 	%r41, %r80, %r427;
	and.b32  	%r81, %r41, 768;
	setp.eq.s32 	%p36, %r81, 768;
	mov.u32 	%r431, %r35;
	@%p36 bra 	$L__BB9_149;
	add.s32 	%r429, %r35, %r427;
	shr.u32 	%r82, %r41, 8;
	add.s32 	%r83, %r82, 1;
	and.b32  	%r84, %r83, 3;
	neg.s32 	%r428, %r84;
	mov.u32 	%r431, %r35;
$L__BB9_145:
	.pragma "nounroll";
	mov.u64 	%rd123, %rd320;
	mov.f64 	%fd114, %fd229;
	cvt.s64.s32 	%rd215, %r429;
	add.s64 	%rd124, %rd182, %rd215;
	mul.wide.s32 	%rd216, %r429, 8;
	add.s64 	%rd217, %rd122, %rd216;
	ld.global.f64 	%fd115, [%rd217];
	setp.lt.f64 	%p37, %fd114, %fd115;
	mov.f64 	%fd229, %fd115;
	mov.u64 	%rd320, %rd124;
	@%p37 bra 	$L__BB9_148;
	setp.lt.f64 	%p38, %fd115, %fd114;
	mov.f64 	%fd229, %fd114;
	mov.u64 	%rd320, %rd123;
	@%p38 bra 	$L__BB9_148;
	setp.lt.s64 	%p39, %rd123, %rd124;
	selp.f64 	%fd229, %fd114, %fd115, %p39;
	min.s64 	%rd320, %rd123, %rd124;
$L__BB9_148:
	add.s32 	%r431, %r431, 256;
	add.s32 	%r429, %r429, 256;
	add.s32 	%r428, %r428, 1;
	setp.ne.s32 	%p40, %r428, 0;
	@%p40 bra 	$L__BB9_145;
$L__BB9_149:
	setp.lt.u32 	%p41, %r41, 768;
	@%p41 bra 	$L__BB9_164;
	add.s32 	%r432, %r431, %r427;
	add.s32 	%r435, %r432, 256;
	add.s32 	%r434, %r432, 512;
	add.s32 	%r433, %r432, 768;
	add.s64 	%rd129, %rd122, 4096;
$L__BB9_151:
	cvt.s64.s32 	%rd218, %r435;
	add.s64 	%rd131, %rd182, %rd218;
	cvt.s64.s32 	%rd219, %r434;
	add.s64 	%rd132, %rd182, %rd219;
	cvt.s64.s32 	%rd220, %r433;
	add.s64 	%rd133, %rd182, %rd220;
	cvt.s64.s32 	%rd221, %r432;
	mul.wide.s32 	%rd222, %r432, 8;
	add.s64 	%rd134, %rd129, %rd222;
	add.s64 	%rd135, %rd182, %rd221;
	ld.global.f64 	%fd121, [%rd134+-4096];
	setp.lt.f64 	%p42, %fd229, %fd121;
	mov.f64 	%fd225, %fd121;
	mov.u64 	%rd316, %rd135;
	@%p42 bra 	$L__BB9_154;
	setp.lt.f64 	%p43, %fd121, %fd229;
	mov.f64 	%fd225, %fd229;
	mov.u64 	%rd316, %rd320;
	@%p43 bra 	$L__BB9_154;
	setp.lt.s64 	%p44, %rd320, %rd135;
	selp.f64 	%fd225, %fd229, %fd121, %p44;
	min.s64 	%rd316, %rd320, %rd135;
$L__BB9_154:
	ld.global.f64 	%fd124, [%rd134+-2048];
	setp.lt.f64 	%p45, %fd225, %fd124;
	mov.f64 	%fd226, %fd124;
	mov.u64 	%rd317, %rd131;
	@%p45 bra 	$L__BB9_157;
	setp.lt.f64 	%p46, %fd124, %fd225;
	mov.f64 	%fd226, %fd225;
	mov.u64 	%rd317, %rd316;
	@%p46 bra 	$L__BB9_157;
	setp.lt.s64 	%p47, %rd316, %rd131;
	selp.f64 	%fd226, %fd225, %fd124, %p47;
	min.s64 	%rd317, %rd316, %rd131;
$L__BB9_157:
	ld.global.f64 	%fd127, [%rd134];
	setp.lt.f64 	%p48, %fd226, %fd127;
	mov.f64 	%fd227, %fd127;
	mov.u64 	%rd318, %rd132;
	@%p48 bra 	$L__BB9_160;
	setp.lt.f64 	%p49, %fd127, %fd226;
	mov.f64 	%fd227, %fd226;
	mov.u64 	%rd318, %rd317;
	@%p49 bra 	$L__BB9_160;
	setp.lt.s64 	%p50, %rd317, %rd132;
	selp.f64 	%fd227, %fd226, %fd127, %p50;
	min.s64 	%rd318, %rd317, %rd132;
$L__BB9_160:
	ld.global.f64 	%fd130, [%rd134+2048];
	setp.lt.f64 	%p51, %fd227, %fd130;
	mov.f64 	%fd229, %fd130;
	mov.u64 	%rd320, %rd133;
	@%p51 bra 	$L__BB9_163;
	setp.lt.f64 	%p52, %fd130, %fd227;
	mov.f64 	%fd229, %fd227;
	mov.u64 	%rd320, %rd318;
	@%p52 bra 	$L__BB9_163;
	setp.lt.s64 	%p53, %rd318, %rd133;
	selp.f64 	%fd229, %fd227, %fd130, %p53;
	min.s64 	%rd320, %rd318, %rd133;
$L__BB9_163:
	add.s32 	%r431, %r431, 1024;
	add.s32 	%r435, %r435, 1024;
	add.s32 	%r434, %r434, 1024;
	add.s32 	%r433, %r433, 1024;
	add.s32 	%r432, %r432, 1024;
	setp.lt.s32 	%p54, %r431, %r40;
	@%p54 bra 	$L__BB9_151;
$L__BB9_164:
	// begin inline asm
	mov.u32 %r85, %laneid;
	// end inline asm
	mov.b64 	%rd223, %fd229;
	mov.b64 	{%r87, %r92}, %rd223;
	mov.b32 	%r103, 1;
	mov.b32 	%r104, 31;
	mov.b32 	%r105, -1;
	// begin inline asm
	shfl.sync.down.b32 %r86, %r87, %r103, %r104, %r105;
	// end inline asm
	// begin inline asm
	shfl.sync.down.b32 %r91, %r92, %r103, %r104, %r105;
	// end inline asm
	mov.b64 	%rd224, {%r86, %r91};
	mov.b64 	%fd134, %rd224;
	mov.b64 	{%r97, %r102}, %rd320;
	// begin inline asm
	shfl.sync.down.b32 %r96, %r97, %r103, %r104, %r105;
	// end inline asm
	// begin inline asm
	shfl.sync.down.b32 %r101, %r102, %r103, %r104, %r105;
	// end inline asm
	mov.b64 	%rd145, {%r96, %r101};
	setp.gt.s32 	%p55, %r85, 30;
	mov.f64 	%fd230, %fd229;
	mov.u64 	%rd321, %rd320;
	@%p55 bra 	$L__BB9_168;
	setp.lt.f64 	%p56, %fd229, %fd134;
	mov.f64 	%fd230, %fd134;
	mov.u64 	%rd321, %rd145;
	@%p56 bra 	$L__BB9_168;
	setp.gt.f64 	%p57, %fd229, %fd134;
	mov.f64 	%fd230, %fd229;
	mov.u64 	%rd321, %rd320;
	@%p57 bra 	$L__BB9_168;
	setp.lt.s64 	%p58, %rd320, %rd145;
	selp.f64 	%fd230, %fd229, %fd134, %p58;
	min.s64 	%rd321, %rd320, %rd145;
$L__BB9_168:
	mov.b64 	%rd225, %fd230;
	mov.b64 	{%r107, %r112}, %rd225;
	mov.b32 	%r123, 2;
	mov.b32 	%r124, 31;
	mov.b32 	%r125, -1;
	// begin inline asm
	shfl.sync.down.b32 %r106, %r107, %r123, %r124, %r125;
	// end inline asm
	// begin inline asm
	shfl.sync.down.b32 %r111, %r112, %r123, %r124, %r125;
	// end inline asm
	mov.b64 	%rd226, {%r106, %r111};
	mov.b64 	%fd137, %rd226;
	mov.b64 	{%r117, %r122}, %rd321;
	// begin inline asm
	shfl.sync.down.b32 %r116, %r117, %r123, %r124, %r125;
	// end inline asm
	// begin inline asm
	shfl.sync.down.b32 %r121, %r122, %r123, %r124, %r125;
	// end inline asm
	mov.b64 	%rd148, {%r116, %r121};
	setp.gt.s32 	%p59, %r85, 29;
	mov.f64 	%fd231, %fd230;
	mov.u64 	%rd322, %rd321;
	@%p59 bra 	$L__BB9_172;
	setp.lt.f64 	%p60, %fd230, %fd137;
	mov.f64 	%fd231, %fd137;
	mov.u64 	%rd322, %rd148;
	@%p60 bra 	$L__BB9_172;
	setp.gt.f64 	%p61, %fd230, %fd137;
	mov.f64 	%fd231, %fd230;
	mov.u64 	%rd322, %rd321;
	@%p61 bra 	$L__BB9_172;
	setp.lt.s64 	%p62, %rd321, %rd148;
	selp.f64 	%fd231, %fd230, %fd137, %p62;
	min.s64 	%rd322, %rd321, %rd148;
$L__BB9_172:
	mov.b64 	%rd227, %fd231;
	mov.b64 	{%r127, %r132}, %rd227;
	mov.b32 	%r143, 4;
	mov.b32 	%r144, 31;
	mov.b32 	%r145, -1;
	// begin inline asm
	shfl.sync.down.b32 %r126, %r127, %r143, %r144, %r145;
	// end inline asm
	// begin inline asm
	shfl.sync.down.b32 %r131, %r132, %r143, %r144, %r145;
	// end inline asm
	mov.b64 	%rd228, {%r126, %r131};
	mov.b64 	%fd140, %rd228;
	mov.b64 	{%r137, %r142}, %rd322;
	// begin inline asm
	shfl.sync.down.b32 %r136, %r137, %r143, %r144, %r145;
	// end inline asm
	// begin inline asm
	shfl.sync.down.b32 %r141, %r142, %r143, %r144, %r145;
	// end inline asm
	mov.b64 	%rd151, {%r136, %r141};
	setp.gt.s32 	%p63, %r85, 27;
	mov.f64 	%fd232, %fd231;
	mov.u64 	%rd323, %rd322;
	@%p63 bra 	$L__BB9_176;
	setp.lt.f64 	%p64, %fd231, %fd140;
	mov.f64 	%fd232, %fd140;
	mov.u64 	%rd323, %rd151;
	@%p64 bra 	$L__BB9_176;
	setp.gt.f64 	%p65, %fd231, %fd140;
	mov.f64 	%fd232, %fd231;
	mov.u64 	%rd323, %rd322;
	@%p65 bra 	$L__BB9_176;
	setp.lt.s64 	%p66, %rd322, %rd151;
	selp.f64 	%fd232, %fd231, %fd140, %p66;
	min.s64 	%rd323, %rd322, %rd151;
$L__BB9_176:
	mov.b64 	%rd229, %fd232;
	mov.b64 	{%r147, %r152}, %rd229;
	mov.b32 	%r163, 8;
	mov.b32 	%r164, 31;
	mov.b32 	%r165, -1;
	// begin inline asm
	shfl.sync.down.b32 %r146, %r147, %r163, %r164, %r165;
	// end inline asm
	// begin inline asm
	shfl.sync.down.b32 %r151, %r152, %r163, %r164, %r165;
	// end inline asm
	mov.b64 	%rd230, {%r146, %r151};
	mov.b64 	%fd143, %rd230;
	mov.b64 	{%r157, %r162}, %rd323;
	// begin inline asm
	shfl.sync.down.b32 %r156, %r157, %r163, %r164, %r165;
	// end inline asm
	// begin inline asm
	shfl.sync.down.b32 %r161, %r162, %r163, %r164, %r165;
	// end inline asm
	mov.b64 	%rd154, {%r156, %r161};
	setp.gt.s32 	%p67, %r85, 23;
	mov.f64 	%fd233, %fd232;
	mov.u64 	%rd324, %rd323;
	@%p67 bra 	$L__BB9_180;
	setp.lt.f64 	%p68, %fd232, %fd143;
	mov.f64 	%fd233, %fd143;
	mov.u64 	%rd324, %rd154;
	@%p68 bra 	$L__BB9_180;
	setp.gt.f64 	%p69, %fd232, %fd143;
	mov.f64 	%fd233, %fd232;
	mov.u64 	%rd324, %rd323;
	@%p69 bra 	$L__BB9_180;
	setp.lt.s64 	%p70, %rd323, %rd154;
	selp.f64 	%fd233, %fd232, %fd143, %p70;
	min.s64 	%rd324, %rd323, %rd154;
$L__BB9_180:
	mov.b64 	%rd231, %fd233;
	mov.b64 	{%r167, %r172}, %rd231;
	mov.b32 	%r183, 16;
	mov.b32 	%r184, 31;
	mov.b32 	%r185, -1;
	// begin inline asm
	shfl.sync.down.b32 %r166, %r167, %r183, %r184, %r185;
	// end inline asm
	// begin inline asm
	shfl.sync.down.b32 %r171, %r172, %r183, %r184, %r185;
	// end inline asm
	mov.b64 	%rd232, {%r166, %r171};
	mov.b64 	%fd146, %rd232;
	mov.b64 	{%r177, %r182}, %rd324;
	// begin inline asm
	shfl.sync.down.b32 %r176, %r177, %r183, %r184, %r185;
	// end inline asm
	// begin inline asm
	shfl.sync.down.b32 %r181, %r182, %r183, %r184, %r185;
	// end inline asm
	mov.b64 	%rd157, {%r176, %r181};
	setp.gt.s32 	%p71, %r85, 15;
	mov.f64 	%fd241, %fd233;
	mov.u64 	%rd332, %rd324;
	@%p71 bra 	$L__BB9_184;
	setp.lt.f64 	%p72, %fd233, %fd146;
	mov.f64 	%fd241, %fd146;
	mov.u64 	%rd332, %rd157;
	@%p72 bra 	$L__BB9_184;
	setp.gt.f64 	%p73, %fd233, %fd146;
	mov.f64 	%fd241, %fd233;
	mov.u64 	%rd332, %rd324;
	@%p73 bra 	$L__BB9_184;
	setp.lt.s64 	%p74, %rd324, %rd157;
	selp.f64 	%fd241, %fd233, %fd146, %p74;
	min.s64 	%rd332, %rd324, %rd157;
$L__BB9_184:
	setp.ne.s32 	%p75, %r85, 0;
	@%p75 bra 	$L__BB9_186;
	shr.u32 	%r186, %r35, 1;
	and.b32  	%r187, %r186, 496;
	mov.u32 	%r188, _ZN6thrust24THRUST_300001_SM_1000_NS8cuda_cub4core6detail5shmemE;
	add.s32 	%r189, %r188, %r187;
	st.shared.f64 	[%r189+8], %fd241;
	st.shared.u64 	[%r189+16], %rd332;
$L__BB9_186:
	bar.sync 	0;
	setp.ne.s32 	%p76, %r35, 0;
	@%p76 bra 	$L__BB9_208;
	ld.shared.f64 	%fd149, [_ZN6thrust24THRUST_300001_SM_1000_NS8cuda_cub4core6detail5shmemE+24];
	ld.shared.u64 	%rd160, [_ZN6thrust24THRUST_300001_SM_1000_NS8cuda_cub4core6detail5shmemE+32];
	setp.lt.f64 	%p77, %fd241, %fd149;
	mov.f64 	%fd235, %fd149;
	mov.u64 	%rd326, %rd160;
	@%p77 bra 	$L__BB9_190;
	setp.lt.f64 	%p78, %fd149, %fd241;
	mov.f64 	%fd235, %fd241;
	mov.u64 	%rd326, %rd332;
	@%p78 bra 	$L__BB9_190;
	setp.lt.s64 	%p79, %rd332, %rd160;
	selp.f64 	%fd235, %fd241, %fd149, %p79;
	min.s64 	%rd326, %rd332, %rd160;
$L__BB9_190:
	ld.shared.f64 	%fd152, [_ZN6thrust24THRUST_300001_SM_1000_NS8cuda_cub4core6detail5shmemE+40];
	ld.shared.u64 	%rd163, [_ZN6thrust24THRUST_300001_SM_1000_NS8cuda_cub4core6detail5shmemE+48];
	setp.lt.f64 	%p80, %fd235, %fd152;
	mov.f64 	%fd236, %fd152;
	mov.u64 	%rd327, %rd163;
	@%p80 bra 	$L__BB9_193;
	setp.lt.f64 	%p81, %fd152, %fd235;
	mov.f64 	%fd236, %fd235;
	mov.u64 	%rd327, %rd326;
	@%p81 bra 	$L__BB9_193;
	setp.lt.s64 	%p82, %rd326, %rd163;
	selp.f64 	%fd236, %fd235, %fd152, %p82;
	min.s64 	%rd327, %rd326, %rd163;
$L__BB9_193:
	ld.shared.f64 	%fd155, [_ZN6thrust24THRUST_300001_SM_1000_NS8cuda_cub4core6detail5shmemE+56];
	ld.shared.u64 	%rd166, [_ZN6thrust24THRUST_300001_SM_1000_NS8cuda_cub4core6detail5shmemE+64];
	setp.lt.f64 	%p83, %fd236, %fd155;
	mov.f64 	%fd237, %fd155;
	mov.u64 	%rd328, %rd166;
	@%p83 bra 	$L__BB9_196;
	setp.lt.f64 	%p84, %fd155, %fd236;
	mov.f64 	%fd237, %fd236;
	mov.u64 	%rd328, %rd327;
	@%p84 bra 	$L__BB9_196;
	setp.lt.s64 	%p85, %rd327, %rd166;
	selp.f64 	%fd237, %fd236, %fd155, %p85;
	min.s64 	%rd328, %rd327, %rd166;
$L__BB9_196:
	ld.shared.f64 	%fd158, [_ZN6thrust24THRUST_300001_SM_1000_NS8cuda_cub4core6detail5shmemE+72];
	ld.shared.u64 	%rd169, [_ZN6thrust24THRUST_300001_SM_1000_NS8cuda_cub4core6detail5shmemE+80];
	setp.lt.f64 	%p86, %fd237, %fd158;
	mov.f64 	%fd238, %fd158;
	mov.u64 	%rd329, %rd169;
	@%p86 bra 	$L__BB9_199;
	setp.lt.f64 	%p87, %fd158, %fd237;
	mov.f64 	%fd238, %fd237;
	mov.u64 	%rd329, %rd328;
	@%p87 bra 	$L__BB9_199;
	setp.lt.s64 	%p88, %rd328, %rd169;
	selp.f64 	%fd238, %fd237, %fd158, %p88;
	min.s64 	%rd329, %rd328, %rd169;
$L__BB9_199:
	ld.shared.f64 	%fd161, [_ZN6thrust24THRUST_300001_SM_1000_NS8cuda_cub4core6detail5shmemE+88];
	ld.shared.u64 	%rd172, [_ZN6thrust24THRUST_300001_SM_1000_NS8cuda_cub4core6detail5shmemE+96];
	setp.lt.f64 	%p89, %fd238, %fd161;
	mov.f64 	%fd239, %fd161;
	mov.u64 	%rd330, %rd172;
	@%p89 bra 	$L__BB9_202;
	setp.lt.f64 	%p90, %fd161, %fd238;
	mov.f64 	%fd239, %fd238;
	mov.u64 	%rd330, %rd329;
	@%p90 bra 	$L__BB9_202;
	setp.lt.s64 	%p91, %rd329, %rd172;
	selp.f64 	%fd239, %fd238, %fd161, %p91;
	min.s64 	%rd330, %rd329, %rd172;
$L__BB9_202:
	ld.shared.f64 	%fd164, [_ZN6thrust24THRUST_300001_SM_1000_NS8cuda_cub4core6detail5shmemE+104];
	ld.shared.u64 	%rd175, [_ZN6thrust24THRUST_300001_SM_1000_NS8cuda_cub4core6detail5shmemE+112];
	setp.lt.f64 	%p92, %fd239, %fd164;
	mov.f64 	%fd240, %fd164;
	mov.u64 	%rd331, %rd175;
	@%p92 bra 	$L__BB9_205;
	setp.lt.f64 	%p93, %fd164, %fd239;
	mov.f64 	%fd240, %fd239;
	mov.u64 	%rd331, %rd330;
	@%p93 bra 	$L__BB9_205;
	setp.lt.s64 	%p94, %rd330, %rd175;
	selp.f64 	%fd240, %fd239, %fd164, %p94;
	min.s64 	%rd331, %rd330, %rd175;
$L__BB9_205:
	ld.shared.f64 	%fd167, [_ZN6thrust24THRUST_300001_SM_1000_NS8cuda_cub4core6detail5shmemE+120];
	ld.shared.u64 	%rd178, [_ZN6thrust24THRUST_300001_SM_1000_NS8cuda_cub4core6detail5shmemE+128];
	setp.lt.f64 	%p95, %fd240, %fd167;
	mov.u64 	%rd332, %rd178;
	mov.f64 	%fd241, %fd167;
	@%p95 bra 	$L__BB9_208;
	setp.lt.f64 	%p96, %fd167, %fd240;
	mov.u64 	%rd332, %rd331;
	mov.f64 	%fd241, %fd240;
	@%p96 bra 	$L__BB9_208;
	setp.lt.s64 	%p97, %rd331, %rd178;
	selp.f64 	%fd241, %fd240, %fd167, %p97;
	min.s64 	%rd332, %rd331, %rd178;
$L__BB9_208:
	mov.u32 	%r415, %tid.x;
	setp.ne.s32 	%p214, %r415, 0;
	@%p214 bra 	$L__BB9_210;
	ld.param.u64 	%rd269, [_ZN6thrust24THRUST_300001_SM_1000_NS8cuda_cub4core6detail13_kernel_agentINS1_8__reduce11ReduceAgentINS0_12zip_iteratorIN4cuda3std3__45tupleIJPdNS0_17counting_iteratorIlNS0_11use_defaultESE_SE_EEEEEEEPNSB_IJdlEEESI_iNS1_9__extrema9arg_max_fIdlNSA_4lessIdEEEEEEJSH_SJ_iN3cub18CUB_300001_SM_100013GridEvenShareIiEENSR_9GridQueueIjEESO_EEEvDpT0__param_1];
	cvta.to.global.u64 	%rd266, %rd269;
	mul.wide.u32 	%rd267, %r1, 16;
	add.s64 	%rd268, %rd266, %rd267;
	st.global.f64 	[%rd268], %fd241;
	st.global.u64 	[%rd268+8], %rd332;
$L__BB9_210:
	ret;

}
	// .globl	_ZN6thrust24THRUST_300001_SM_1000_NS8cuda_cub4core6detail13_kernel_agentINS1_8__reduce10DrainAgentIiEEJN3cub18CUB_300001_SM_10009GridQueueIjEEiEEEvDpT0_
.visible .entry _ZN6thrust24THRUST_300001_SM_1000_NS8cuda_cub4core6detail13_kernel_agentINS1_8__reduce10DrainAgentIiEEJN3cub18CUB_300001_SM_10009GridQueueIjEEiEEEvDpT0_(
	.param .align 8 .b8 _ZN6thrust24THRUST_300001_SM_1000_NS8cuda_cub4core6detail13_kernel_agentINS1_8__reduce10DrainAgentIiEEJN3cub18CUB_300001_SM_10009GridQueueIjEEiEEEvDpT0__param_0[8],
	.param .u32 _ZN6thrust24THRUST_300001_SM_1000_NS8cuda_cub4core6detail13_kernel_agentINS1_8__reduce10DrainAgentIiEEJN3cub18CUB_300001_SM_10009GridQueueIjEEiEEEvDpT0__param_1
)
.maxntid 1
{
	.reg .b32 	%r<3>;
	.reg .b64 	%rd<3>;

	ld.param.u64 	%rd1, [_ZN6thrust24THRUST_300001_SM_1000_NS8cuda_cub4core6detail13_kernel_agentINS1_8__reduce10DrainAgentIiEEJN3cub18CUB_300001_SM_10009GridQueueIjEEiEEEvDpT0__param_0];
	ld.param.u32 	%r1, [_ZN6thrust24THRUST_300001_SM_1000_NS8cuda_cub4core6detail13_kernel_agentINS1_8__reduce10DrainAgentIiEEJN3cub18CUB_300001_SM_10009GridQueueIjEEiEEEvDpT0__param_1];
	cvta.to.global.u64 	%rd2, %rd1;
	st.global.u32 	[%rd2], %r1;
	mov.b32 	%r2, 0;
	st.global.u32 	[%rd2+4], %r2;
	ret;

}
	// .globl	_ZN6thrust24THRUST_300001_SM_1000_NS8cuda_cub4core6detail13_kernel_agentINS1_8__reduce11ReduceAgentIPN4cuda3std3__45tupleIJdlEEESC_SB_iNS1_9__extrema9arg_max_fIdlNS9_4lessIdEEEEEEJSC_SC_iSH_EEEvDpT0_
.visible .entry _ZN6thrust24THRUST_300001_SM_1000_NS8cuda_cub4core6detail13_kernel_agentINS1_8__reduce11ReduceAgentIPN4cuda3std3__45tupleIJdlEEESC_SB_iNS1_9__extrema9arg_max_fIdlNS9_4lessIdEEEEEEJSC_SC_iSH_EEEvDpT0_(
	.param .u64 .ptr .align 1 _ZN6thrust24THRUST_300001_SM_1000_NS8cuda_cub4core6detail13_kernel_agentINS1_8__reduce11ReduceAgentIPN4cuda3std3__45tupleIJdlEEESC_SB_iNS1_9__extrema9arg_max_fIdlNS9_4lessIdEEEEEEJSC_SC_iSH_EEEvDpT0__param_0,
	.param .u64 .ptr .align 1 _ZN6thrust24THRUST_300001_SM_1000_NS8cuda_cub4core6detail13_kernel_agentINS1_8__reduce11ReduceAgentIPN4cuda3std3__45tupleIJdlEEESC_SB_iNS1_9__extrema9arg_max_fIdlNS9_4lessIdEEEEEEJSC_SC_iSH_EEEvDpT0__param_1,
	.param .u32 _ZN6thrust24THRUST_300001_SM_1000_NS8cuda_cub4core6detail13_kernel_agentINS1_8__reduce11ReduceAgentIPN4cuda3std3__45tupleIJdlEEESC_SB_iNS1_9__extrema9arg_max_fIdlNS9_4lessIdEEEEEEJSC_SC_iSH_EEEvDpT0__param_2,
	.param .align 1 .b8 _ZN6thrust24THRUST_300001_SM_1000_NS8cuda_cub4core6detail13_kernel_agentINS1_8__reduce11ReduceAgentIPN4cuda3std3__45tupleIJdlEEESC_SB_iNS1_9__extrema9arg_max_fIdlNS9_4lessIdEEEEEEJSC_SC_iSH_EEEvDpT0__param_3[1]
)
.maxntid 256
{
	.reg .pred 	%p<222>;
	.reg .b32 	%r<390>;
	.reg .b64 	%rd<387>;
	.reg .b64 	%fd<248>;

	ld.param.u64 	%rd186, [_ZN6thrust24THRUST_300001_SM_1000_NS8cuda_cub4core6detail13_kernel_agentINS1_8__reduce11ReduceAgentIPN4cuda3std3__45tupleIJdlEEESC_SB_iNS1_9__extrema9arg_max_fIdlNS9_4lessIdEEEEEEJSC_SC_iSH_EEEvDpT0__param_0];
	ld.param.u32 	%r37, [_ZN6thrust24THRUST_300001_SM_1000_NS8cuda_cub4core6detail13_kernel_agentINS1_8__reduce11ReduceAgentIPN4cuda3std3__45tupleIJdlEEESC_SB_iNS1_9__extrema9arg_max_fIdlNS9_4lessIdEEEEEEJSC_SC_iSH_EEEvDpT0__param_2];
	setp.eq.s32 	%p1, %r37, 0;
	@%p1 bra 	$L__BB11_211;
	setp.gt.s32 	%p2, %r37, 1279;
	@%p2 bra 	$L__BB11_121;
	mov.u32 	%r1, %tid.x;
	setp.ge.s32 	%p105, %r1, %r37;
	mov.f64 	%fd191, 0d0000000000000000;
	mov.b64 	%rd329, 0;
	mov.u32 	%r380, %r1;
	@%p105 bra 	$L__BB11_4;
	mul.wide.u32 	%rd273, %r1, 16;
	add.s64 	%rd270, %rd186, %rd273;
	// begin inline asm
	ld.global.nc.u64 %rd269, [%rd270];
	// end inline asm
	add.s64 	%rd272, %rd270, 8;
	// begin inline asm
	ld.global.nc.u64 %rd329, [%rd272];
	// end inline asm
	mov.b64 	%fd191, %rd269;
	add.s32 	%r380, %r1, 256;
$L__BB11_4:
	setp.ge.s32 	%p106, %r380, %r37;
	@%p106 bra 	$L__BB11_25;
	not.b32 	%r153, %r380;
	add.s32 	%r4, %r37, %r153;
	and.b32  	%r154, %r4, 768;
	setp.eq.s32 	%p107, %r154, 768;
	@%p107 bra 	$L__BB11_11;
	mul.wide.u32 	%rd275, %r380, 16;
	add.s64 	%rd320, %rd186, %rd275;
	shr.u32 	%r155, %r4, 8;
	add.s32 	%r156, %r155, 1;
	and.b32  	%r157, %r156, 3;
	neg.s32 	%r378, %r157;
$L__BB11_7:
	.pragma "nounroll";
	mov.u64 	%rd5, %rd329;
	mov.f64 	%fd3, %fd191;
	// begin inline asm
	ld.global.nc.u64 %rd276, [%rd320];
	// end inline asm
	add.s64 	%rd279, %rd320, 8;
	// begin inline asm
	ld.global.nc.u64 %rd278, [%rd279];
	// end inline asm
	mov.b64 	%fd4, %rd276;
	setp.lt.f64 	%p108, %fd3, %fd4;
	mov.u64 	%rd329, %rd278;
	mov.f64 	%fd191, %fd4;
	@%p108 bra 	$L__BB11_10;
	setp.gt.f64 	%p109, %fd3, %fd4;
	mov.u64 	%rd329, %rd5;
	mov.f64 	%fd191, %fd3;
	@%p109 bra 	$L__BB11_10;
	setp.lt.s64 	%p110, %rd5, %rd278;
	min.s64 	%rd329, %rd5, %rd278;
	selp.f64 	%fd191, %fd3, %fd4, %p110;
$L__BB11_10:
	add.s32 	%r380, %r380, 256;
	add.s64 	%rd320, %rd320, 4096;
	add.s32 	%r378, %r378, 1;
	setp.ne.s32 	%p111, %r378, 0;
	@%p111 bra 	$L__BB11_7;
$L__BB11_11:
	setp.lt.u32 	%p112, %r4, 768;
	@%p112 bra 	$L__BB11_25;
$L__BB11_12:
	mul.wide.s32 	%rd284, %r380, 16;
	add.s64 	%rd281, %rd186, %rd284;
	// begin inline asm
	ld.global.nc.u64 %rd280, [%rd281];
	// end inline asm
	add.s64 	%rd283, %rd281, 8;
	// begin inline asm
	ld.global.nc.u64 %rd282, [%rd283];
	// end inline asm
	mov.b64 	%fd10, %rd280;
	setp.lt.f64 	%p113, %fd191, %fd10;
	mov.u64 	%rd326, %rd282;
	mov.f64 	%fd188, %fd10;
	@%p113 bra 	$L__BB11_15;
	setp.gt.f64 	%p114, %fd191, %fd10;
	mov.u64 	%rd326, %rd329;
	mov.f64 	%fd188, %fd191;
	@%p114 bra 	$L__BB11_15;
	setp.lt.s64 	%p115, %rd329, %rd282;
	min.s64 	%rd326, %rd329, %rd282;
	selp.f64 	%fd188, %fd191, %fd10, %p115;
$L__BB11_15:
	add.s64 	%rd286, %rd281, 4096;
	// begin inline asm
	ld.global.nc.u64 %rd285, [%rd286];
	// end inline asm
	add.s64 	%rd288, %rd281, 4104;
	// begin inline asm
	ld.global.nc.u64 %rd287, [%rd288];
	// end inline asm
	mov.b64 	%fd13, %rd285;
	setp.lt.f64 	%p116, %fd188, %fd13;
	mov.u64 	%rd327, %rd287;
	mov.f64 	%fd189, %fd13;
	@%p116 bra 	$L__BB11_18;
	setp.gt.f64 	%p117, %fd188, %fd13;
	mov.u64 	%rd327, %rd326;
	mov.f64 	%fd189, %fd188;
	@%p117 bra 	$L__BB11_18;
	setp.lt.s64 	%p118, %rd326, %rd287;
	min.s64 	%rd327, %rd326, %rd287;
	selp.f64 	%fd189, %fd188, %fd13, %p118;
$L__BB11_18:
	add.s64 	%rd290, %rd281, 8192;
	// begin inline asm
	ld.global.nc.u64 %rd289, [%rd290];
	// end inline asm
	add.s64 	%rd292, %rd281, 8200;
	// begin inline asm
	ld.global.nc.u64 %rd291, [%rd292];
	// end inline asm
	mov.b64 	%fd16, %rd289;
	setp.lt.f64 	%p119, %fd189, %fd16;
	mov.u64 	%rd328, %rd291;
	mov.f64 	%fd190, %fd16;
	@%p119 bra 	$L__BB11_21;
	setp.gt.f64 	%p120, %fd189, %fd16;
	mov.u64 	%rd328, %rd327;
	mov.f64 	%fd190, %fd189;
	@%p120 bra 	$L__BB11_21;
	setp.lt.s64 	%p121, %rd327, %rd291;
	min.s64 	%rd328, %rd327, %rd291;
	selp.f64 	%fd190, %fd189, %fd16, %p121;
$L__BB11_21:
	add.s64 	%rd294, %rd281, 12288;
	// begin inline asm
	ld.global.nc.u64 %rd293, [%rd294];
	// end inline asm
	add.s64 	%rd296, %rd281, 12296;
	// begin inline asm
	ld.global.nc.u64 %rd295, [%rd296];
	// end inline asm
	mov.b64 	%fd19, %rd293;
	setp.lt.f64 	%p122, %fd190, %fd19;
	mov.u64 	%rd329, %rd295;
	mov.f64 	%fd191, %fd19;
	@%p122 bra 	$L__BB11_24;
	setp.gt.f64 	%p123, %fd190, %fd19;
	mov.u64 	%rd329, %rd328;
	mov.f64 	%fd191, %fd190;
	@%p123 bra 	$L__BB11_24;
	setp.lt.s64 	%p124, %rd328, %rd295;
	min.s64 	%rd329, %rd328, %rd295;
	selp.f64 	%fd191, %fd190, %fd19, %p124;
$L__BB11_24:
	add.s32 	%r380, %r380, 1024;
	setp.lt.s32 	%p125, %r380, %r37;
	@%p125 bra 	$L__BB11_12;
$L__BB11_25:
	setp.lt.s32 	%p126, %r37, 256;
	@%p126 bra 	$L__BB11_70;
	// begin inline asm
	mov.u32 %r271, %laneid;
	// end inline asm
	mov.b64 	%rd307, %fd191;
	mov.b64 	{%r273, %r278}, %rd307;
	mov.b32 	%r289, 1;
	mov.b32 	%r290, 31;
	mov.b32 	%r291, -1;
	// begin inline asm
	shfl.sync.down.b32 %r272, %r273, %r289, %r290, %r291;
	// end inline asm
	// begin inline asm
	shfl.sync.down.b32 %r277, %r278, %r289, %r290, %r291;
	// end inline asm
	mov.b64 	%rd308, {%r272, %r277};
	mov.b64 	%fd23, %rd308;
	mov.b64 	{%r283, %r288}, %rd329;
	// begin inline asm
	shfl.sync.down.b32 %r282, %r283, %r289, %r290, %r291;
	// end inline asm
	// begin inline asm
	shfl.sync.down.b32 %r287, %r288, %r289, %r290, %r291;
	// end inline asm
	mov.b64 	%rd27, {%r282, %r287};
	setp.gt.s32 	%p178, %r271, 30;
	mov.u64 	%rd331, %rd329;
	mov.f64 	%fd193, %fd191;
	@%p178 bra 	$L__BB11_30;
	setp.lt.f64 	%p179, %fd191, %fd23;
	mov.u64 	%rd331, %rd27;
	mov.f64 	%fd193, %fd23;
	@%p179 bra 	$L__BB11_30;
	setp.gt.f64 	%p180, %fd191, %fd23;
	mov.u64 	%rd331, %rd329;
	mov.f64 	%fd193, %fd191;
	@%p180 bra 	$L__BB11_30;
	setp.lt.s64 	%p181, %rd329, %rd27;
	min.s64 	%rd331, %rd329, %rd27;
	selp.f64 	%fd193, %fd191, %fd23, %p181;
$L__BB11_30:
	mov.b64 	%rd309, %fd193;
	mov.b64 	{%r293, %r298}, %rd309;
	mov.b32 	%r309, 2;
	mov.b32 	%r310, 31;
	mov.b32 	%r311, -1;
	// begin inline asm
	shfl.sync.down.b32 %r292, %r293, %r309, %r310, %r311;
	// end inline asm
	// begin inline asm
	shfl.sync.down.b32 %r297, %r298, %r309, %r310, %r311;
	// end inline asm
	mov.b64 	%rd310, {%r292, %r297};
	mov.b64 	%fd26, %rd310;
	mov.b64 	{%r303, %r308}, %rd331;
	// begin inline asm
	shfl.sync.down.b32 %r302, %r303, %r309, %r310, %r311;
	// end inline asm
	// begin inline asm
	shfl.sync.down.b32 %r307, %r308, %r309, %r310, %r311;
	// end inline asm
	mov.b64 	%rd30, {%r302, %r307};
	setp.gt.s32 	%p182, %r271, 29;
	mov.u64 	%rd332, %rd331;
	mov.f64 	%fd194, %fd193;
	@%p182 bra 	$L__BB11_34;
	setp.lt.f64 	%p183, %fd193, %fd26;
	mov.u64 	%rd332, %rd30;
	mov.f64 	%fd194, %fd26;
	@%p183 bra 	$L__BB11_34;
	setp.gt.f64 	%p184, %fd193, %fd26;
	mov.u64 	%rd332, %rd331;
	mov.f64 	%fd194, %fd193;
	@%p184 bra 	$L__BB11_34;
	setp.lt.s64 	%p185, %rd331, %rd30;
	min.s64 	%rd332, %rd331, %rd30;
	selp.f64 	%fd194, %fd193, %fd26, %p185;
$L__BB11_34:
	mov.b64 	%rd311, %fd194;
	mov.b64 	{%r313, %r318}, %rd311;
	mov.b32 	%r329, 4;
	mov.b32 	%r330, 31;
	mov.b32 	%r331, -1;
	// begin inline asm
	shfl.sync.down.b32 %r312, %r313, %r329, %r330, %r331;
	// end inline asm
	// begin inline asm
	shfl.sync.down.b32 %r317, %r318, %r329, %r330, %r331;
	// end inline asm
	mov.b64 	%rd312, {%r312, %r317};
	mov.b64 	%fd29, %rd312;
	mov.b64 	{%r323, %r328}, %rd332;
	// begin inline asm
	shfl.sync.down.b32 %r322, %r323, %r329, %r330, %r331;
	// end inline asm
	// begin inline asm
	shfl.sync.down.b32 %r327, %r328, %r329, %r330, %r331;
	// end inline asm
	mov.b64 	%rd33, {%r322, %r327};
	setp.gt.s32 	%p186, %r271, 27;
	mov.u64 	%rd333, %rd332;
	mov.f64 	%fd195, %fd194;
	@%p186 bra 	$L__BB11_38;
	setp.lt.f64 	%p187, %fd194, %fd29;
	mov.u64 	%rd333, %rd33;
	mov.f64 	%fd195, %fd29;
	@%p187 bra 	$L__BB11_38;
	setp.gt.f64 	%p188, %fd194, %fd29;
	mov.u64 	%rd333, %rd332;
	mov.f64 	%fd195, %fd194;
	@%p188 bra 	$L__BB11_38;
	setp.lt.s64 	%p189, %rd332, %rd33;
	min.s64 	%rd333, %rd332, %rd33;
	selp.f64 	%fd195, %fd194, %fd29, %p189;
$L__BB11_38:
	mov.b64 	%rd313, %fd195;
	mov.b64 	{%r333, %r338}, %rd313;
	mov.b32 	%r349, 8;
	mov.b32 	%r350, 31;
	mov.b32 	%r351, -1;
	// begin inline asm
	shfl.sync.down.b32 %r332, %r333, %r349, %r350, %r351;
	// end inline asm
	// begin inline asm
	shfl.sync.down.b32 %r337, %r338, %r349, %r350, %r351;
	// end inline asm
	mov.b64 	%rd314, {%r332, %r337};
	mov.b64 	%fd32, %rd314;
	mov.b64 	{%r343, %r348}, %rd333;
	// begin inline asm
	shfl.sync.down.b32 %r342, %r343, %r349, %r350, %r351;
	// end inline asm
	// begin inline asm
	shfl.sync.down.b32 %r347, %r348, %r349, %r350, %r351;
	// end inline asm
	mov.b64 	%rd36, {%r342, %r347};
	setp.gt.s32 	%p190, %r271, 23;
	mov.u64 	%rd334, %rd333;
	mov.f64 	%fd196, %fd195;
	@%p190 bra 	$L__BB11_42;
	setp.lt.f64 	%p191, %fd195, %fd32;
	mov.u64 	%rd334, %rd36;
	mov.f64 	%fd196, %fd32;
	@%p191 bra 	$L__BB11_42;
	setp.gt.f64 	%p192, %fd195, %fd32;
	mov.u64 	%rd334, %rd333;
	mov.f64 	%fd196, %fd195;
	@%p192 bra 	$L__BB11_42;
	setp.lt.s64 	%p193, %rd333, %rd36;
	min.s64 	%rd334, %rd333, %rd36;
	selp.f64 	%fd196, %fd195, %fd32, %p193;
$L__BB11_42:
	mov.b64 	%rd315, %fd196;
	mov.b64 	{%r353, %r358}, %rd315;
	mov.b32 	%r369, 16;
	mov.b32 	%r370, 31;
	mov.b32 	%r371, -1;
	// begin inline asm
	shfl.sync.down.b32 %r352, %r353, %r369, %r370, %r371;
	// end inline asm
	// begin inline asm
	shfl.sync.down.b32 %r357, %r358, %r369, %r370, %r371;
	// end inline asm
	mov.b64 	%rd316, {%r352, %r357};
	mov.b64 	%fd35, %rd316;
	mov.b64 	{%r363, %r368}, %rd334;
	// begin inline asm
	shfl.sync.down.b32 %r362, %r363, %r369, %r370, %r371;
	// end inline asm
	// begin inline asm
	shfl.sync.down.b32 %r367, %r368, %r369, %r370, %r371;
	// end inline asm
	mov.b64 	%rd39, {%r362, %r367};
	setp.gt.s32 	%p194, %r271, 15;
	mov.u64 	%rd386, %rd334;
	mov.f64 	%fd247, %fd196;
	@%p194 bra 	$L__BB11_46;
	setp.lt.f64 	%p195, %fd196, %fd35;
	mov.u64 	%rd386, %rd39;
	mov.f64 	%fd247, %fd35;
	@%p195 bra 	$L__BB11_46;
	setp.gt.f64 	%p196, %fd196, %fd35;
	mov.u64 	%rd386, %rd334;
	mov.f64 	%fd247, %fd196;
	@%p196 bra 	$L__BB11_46;
	setp.lt.s64 	%p197, %rd334, %rd39;
	min.s64 	%rd386, %rd334, %rd39;
	selp.f64 	%fd247, %fd196, %fd35, %p197;
$L__BB11_46:
	setp.ne.s32 	%p198, %r271, 0;
	@%p198 bra 	$L__BB11_48;
	shr.u32 	%r372, %r1, 1;
	and.b32  	%r373, %r372, 496;
	mov.u32 	%r374, _ZN6thrust24THRUST_300001_SM_1000_NS8cuda_cub4core6detail5shmemE;
	add.s32 	%r375, %r374, %r373;
	st.shared.f64 	[%r375+8], %fd247;
	st.shared.u64 	[%r375+16], %rd386;
$L__BB11_48:
	bar.sync 	0;
	setp.ne.s32 	%p199, %r1, 0;
	@%p199 bra 	$L__BB11_209;
	ld.shared.f64 	%fd38, [_ZN6thrust24THRUST_300001_SM_1000_NS8cuda_cub4core6detail5shmemE+24];
	ld.shared.u64 	%rd42, [_ZN6thrust24THRUST_300001_SM_1000_NS8cuda_cub4core6detail5shmemE+32];
	setp.lt.f64 	%p200, %fd247, %fd38;
	mov.u64 	%rd336, %rd42;
	mov.f64 	%fd198, %fd38;
	@%p200 bra 	$L__BB11_52;
	setp.lt.f64 	%p201, %fd38, %fd247;
	mov.u64 	%rd336, %rd386;
	mov.f64 	%fd198, %fd247;
	@%p201 bra 	$L__BB11_52;
	setp.lt.s64 	%p202, %rd386, %rd42;
	min.s64 	%rd336, %rd386, %rd42;
	selp.f64 	%fd198, %fd247, %fd38, %p202;
$L__BB11_52:
	ld.shared.f64 	%fd41, [_ZN6thrust24THRUST_300001_SM_1000_NS8cuda_cub4core6detail5shmemE+40];
	ld.shared.u64 	%rd45, [_ZN6thrust24THRUST_300001_SM_1000_NS8cuda_cub4core6detail5shmemE+48];
	setp.lt.f64 	%p203, %fd198, %fd41;
	mov.u64 	%rd337, %rd45;
	mov.f64 	%fd199, %fd41;
	@%p203 bra 	$L__BB11_55;
	setp.lt.f64 	%p204, %fd41, %fd198;
	mov.u64 	%rd337, %rd336;
	mov.f64 	%fd199, %fd198;
	@%p204 bra 	$L__BB11_55;
	setp.lt.s64 	%p205, %rd336, %rd45;
	min.s64 	%rd337, %rd336, %rd45;
	selp.f64 	%fd199, %fd198, %fd41, %p205;
$L__BB11_55:
	ld.shared.f64 	%fd44, [_ZN6thrust24THRUST_300001_SM_1000_NS8cuda_cub4core6detail5shmemE+56];
	ld.shared.u64 	%rd48, [_ZN6thrust24THRUST_300001_SM_1000_NS8cuda_cub4core6detail5shmemE+64];
	setp.lt.f64 	%p206, %fd199, %fd44;
	mov.u64 	%rd338, %rd48;
	mov.f64 	%fd200, %fd44;
	@%p206 bra 	$L__BB11_58;
	setp.lt.f64 	%p207, %fd44, %fd199;
	mov.u64 	%rd338, %rd337;
	mov.f64 	%fd200, %fd199;
	@%p207 bra 	$L__BB11_58;
	setp.lt.s64 	%p208, %rd337, %rd48;
	min.s64 	%rd338, %rd337, %rd48;
	selp.f64 	%fd200, %fd199, %fd44, %p208;
$L__BB11_58:
	ld.shared.f64 	%fd47, [_ZN6thrust24THRUST_300001_SM_1000_NS8cuda_cub4core6detail5shmemE+72];
	ld.shared.u64 	%rd51, [_ZN6thrust24THRUST_300001_SM_1000_NS8cuda_cub4core6detail5shmemE+80];
	setp.lt.f64 	%p209, %fd200, %fd47;
	mov.u64 	%rd339, %rd51;
	mov.f64 	%fd201, %fd47;
	@%p209 bra 	$L__BB11_61;
	setp.lt.f64 	%p210, %fd47, %fd200;
	mov.u64 	%rd339, %rd338;
	mov.f64 	%fd201, %fd200;
	@%p210 bra 	$L__BB11_61;
	setp.lt.s64 	%p211, %rd338, %rd51;
	min.s64 	%rd339, %rd338, %rd51;
	selp.f64 	%fd201, %fd200, %fd47, %p211;
$L__BB11_61:
	ld.shared.f64 	%fd50, [_ZN6thrust24THRUST_300001_SM_1000_NS8cuda_cub4core6detail5shmemE+88];
	ld.shared.u64 	%rd54, [_ZN6thrust24THRUST_300001_SM_1000_NS8cuda_cub4core6detail5shmemE+96];
	setp.lt.f64 	%p212, %fd201, %fd50;
	mov.u64 	%rd340, %rd54;
	mov.f64 	%fd202, %fd50;
	@%p212 bra 	$L__BB11_64;
	setp.lt.f64 	%p213, %fd50, %fd201;
	mov.u64 	%rd340, %rd339;
	mov.f64 	%fd202, %fd201;
	@%p213 bra 	$L__BB11_64;
	setp.lt.s64 	%p214, %rd339, %rd54;
	min.s64 	%rd340, %rd339, %rd54;
	selp.f64 	%fd202, %fd201, %fd50, %p214;
$L__BB11_64:
	ld.shared.f64 	%fd53, [_ZN6thrust24THRUST_300001_SM_1000_NS8cuda_cub4core6detail5shmemE+104];
	ld.shared.u64 	%rd57, [_ZN6thrust24THRUST_300001_SM_1000_NS8cuda_cub4core6detail5shmemE+112];
	setp.lt.f64 	%p215, %fd202, %fd53;
	mov.u64 	%rd341, %rd57;
	mov.f64 	%fd203, %fd53;
	@%p215 bra 	$L__BB11_67;
	setp.lt.f64 	%p216, %fd53, %fd202;
	mov.u64 	%rd341, %rd340;
	mov.f64 	%fd203, %fd202;
	@%p216 bra 	$L__BB11_67;
	setp.lt.s64 	%p217, %rd340, %rd57;
	min.s64 	%rd341, %rd340, %rd57;
	selp.f64 	%fd203, %fd202, %fd53, %p217;
$L__BB11_67:
	ld.shared.f64 	%fd56, [_ZN6thrust24THRUST_300001_SM_1000_NS8cuda_cub4core6detail5shmemE+120];
	ld.shared.u64 	%rd60, [_ZN6thrust24THRUST_300001_SM_1000_NS8cuda_cub4core6detail5shmemE+128];
	setp.lt.f64 	%p218, %fd203, %fd56;
	mov.u64 	%rd386, %rd60;
	mov.f64 	%fd247, %fd56;
	@%p218 bra 	$L__BB11_209;
	setp.lt.f64 	%p219, %fd56, %fd203;
	mov.u64 	%rd386, %rd341;
	mov.f64 	%fd247, %fd203;
	@%p219 bra 	$L__BB11_209;
	setp.lt.s64 	%p220, %rd341, %rd60;
	min.s64 	%rd386, %rd341, %rd60;
	selp.f64 	%fd247, %fd203, %fd56, %p220;
	bra.uni 	$L__BB11_209;
$L__BB11_70:
	// begin inline asm
	mov.u32 %r158, %laneid;
	// end inline asm
	and.b32  	%r179, %r1, 992;
	add.s32 	%r180, %r179, 32;
	setp.gt.s32 	%p127, %r180, %r37;
	not.b32 	%r181, %r179;
	add.s32 	%r182, %r37, %r181;
	selp.b32 	%r177, %r182, 31, %p127;
	mov.b64 	%rd297, %fd191;
	mov.b64 	{%r160, %r165}, %rd297;
	mov.b32 	%r176, 1;
	mov.b32 	%r178, -1;
	// begin inline asm
	shfl.sync.down.b32 %r159, %r160, %r176, %r177, %r178;
	// end inline asm
	// begin inline asm
	shfl.sync.down.b32 %r164, %r165, %r176, %r177, %r178;
	// end inline asm
	mov.b64 	%rd298, {%r159, %r164};
	mov.b64 	%fd58, %rd298;
	mov.b64 	{%r170, %r175}, %rd329;
	// begin inline asm
	shfl.sync.down.b32 %r169, %r170, %r176, %r177, %r178;
	// end inline asm
	// begin inline asm
	shfl.sync.down.b32 %r174, %r175, %r176, %r177, %r178;
	// end inline asm
	mov.b64 	%rd62, {%r169, %r174};
	setp.ge.s32 	%p128, %r158, %r177;
	mov.u64 	%rd342, %rd329;
	mov.f64 	%fd204, %fd191;
	@%p128 bra 	$L__BB11_74;
	setp.lt.f64 	%p129, %fd191, %fd58;
	mov.u64 	%rd342, %rd62;
	mov.f64 	%fd204, %fd58;
	@%p129 bra 	$L__BB11_74;
	setp.gt.f64 	%p130, %fd191, %fd58;
	mov.u64 	%rd342, %rd329;
	mov.f64 	%fd204, %fd191;
	@%p130 bra 	$L__BB11_74;
	setp.lt.s64 	%p131, %rd329, %rd62;
	min.s64 	%rd342, %rd329, %rd62;
	selp.f64 	%fd204, %fd191, %fd58, %p131;
$L__BB11_74:
	mov.b64 	%rd299, %fd204;
	mov.b64 	{%r184, %r189}, %rd299;
	mov.b32 	%r200, 2;
	mov.b32 	%r202, -1;
	// begin inline asm
	shfl.sync.down.b32 %r183, %r184, %r200, %r177, %r202;
	// end inline asm
	// begin inline asm
	shfl.sync.down.b32 %r188, %r189, %r200, %r177, %r202;
	// end inline asm
	mov.b64 	%rd300, {%r183, %r188};
	mov.b64 	%fd61, %rd300;
	mov.b64 	{%r194, %r199}, %rd342;
	// begin inline asm
	shfl.sync.down.b32 %r193, %r194, %r200, %r177, %r202;
	// end inline asm
	// begin inline asm
	shfl.sync.down.b32 %r198, %r199, %r200, %r177, %r202;
	// end inline asm
	mov.b64 	%rd65, {%r193, %r198};
	add.s32 	%r203, %r158, 2;
	setp.gt.s32 	%p132, %r203, %r177;
	mov.u64 	%rd343, %rd342;
	mov.f64 	%fd205, %fd204;
	@%p132 bra 	$L__BB11_78;
	setp.lt.f64 	%p133, %fd204, %fd61;
	mov.u64 	%rd343, %rd65;
	mov.f64 	%fd205, %fd61;
	@%p133 bra 	$L__BB11_78;
	setp.gt.f64 	%p134, %fd204, %fd61;
	mov.u64 	%rd343, %rd342;
	mov.f64 	%fd205, %fd204;
	@%p134 bra 	$L__BB11_78;
	setp.lt.s64 	%p135, %rd342, %rd65;
	min.s64 	%rd343, %rd342, %rd65;
	selp.f64 	%fd205, %fd204, %fd61, %p135;
$L__BB11_78:
	mov.b64 	%rd301, %fd205;
	mov.b64 	{%r205, %r210}, %rd301;
	mov.b32 	%r221, 4;
	mov.b32 	%r223, -1;
	// begin inline asm
	shfl.sync.down.b32 %r204, %r205, %r221, %r177, %r223;
	// end inline asm
	// begin inline asm
	shfl.sync.down.b32 %r209, %r210, %r221, %r177, %r223;
	// end inline asm
	mov.b64 	%rd302, {%r204, %r209};
	mov.b64 	%fd64, %rd302;
	mov.b64 	{%r215, %r220}, %rd343;
	// begin inline asm
	shfl.sync.down.b32 %r214, %r215, %r221, %r177, %r223;
	// end inline asm
	// begin inline asm
	shfl.sync.down.b32 %r219, %r220, %r221, %r177, %r223;
	// end inline asm
	mov.b64 	%rd68, {%r214, %r219};
	add.s32 	%r224, %r158, 4;
	setp.gt.s32 	%p136, %r224, %r177;
	mov.u64 	%rd344, %rd343;
	mov.f64 	%fd206, %fd205;
	@%p136 bra 	$L__BB11_82;
	setp.lt.f64 	%p137, %fd205, %fd64;
	mov.u64 	%rd344, %rd68;
	mov.f64 	%fd206, %fd64;
	@%p137 bra 	$L__BB11_82;
	setp.gt.f64 	%p138, %fd205, %fd64;
	mov.u64 	%rd344, %rd343;
	mov.f64 	%fd206, %fd205;
	@%p138 bra 	$L__BB11_82;
	setp.lt.s64 	%p139, %rd343, %rd68;
	min.s64 	%rd344, %rd343, %rd68;
	selp.f64 	%fd206, %fd205, %fd64, %p139;
$L__BB11_82:
	mov.b64 	%rd303, %fd206;
	mov.b64 	{%r226, %r231}, %rd303;
	mov.b32 	%r242, 8;
	mov.b32 	%r244, -1;
	// begin inline asm
	shfl.sync.down.b32 %r225, %r226, %r242, %r177, %r244;
	// end inline asm
	// begin inline asm
	shfl.sync.down.b32 %r230, %r231, %r242, %r177, %r244;
	// end inline asm
	mov.b64 	%rd304, {%r225, %r230};
	mov.b64 	%fd67, %rd304;
	mov.b64 	{%r236, %r241}, %rd344;
	// begin inline asm
	shfl.sync.down.b32 %r235, %r236, %r242, %r177, %r244;
	// end inline asm
	// begin inline asm
	shfl.sync.down.b32 %r240, %r241, %r242, %r177, %r244;
	// end inline asm
	mov.b64 	%rd71, {%r235, %r240};
	add.s32 	%r245, %r158, 8;
	setp.gt.s32 	%p140, %r245, %r177;
	mov.u64 	%rd345, %rd344;
	mov.f64 	%fd207, %fd206;
	@%p140 bra 	$L__BB11_86;
	setp.lt.f64 	%p141, %fd206, %fd67;
	mov.u64 	%rd345, %rd71;
	mov.f64 	%fd207, %fd67;
	@%p141 bra 	$L__BB11_86;
	setp.gt.f64 	%p142, %fd206, %fd67;
	mov.u64 	%rd345, %rd344;
	mov.f64 	%fd207, %fd206;
	@%p142 bra 	$L__BB11_86;
	setp.lt.s64 	%p143, %rd344, %rd71;
	min.s64 	%rd345, %rd344, %rd71;
	selp.f64 	%fd207, %fd206, %fd67, %p143;
$L__BB11_86:
	mov.b64 	%rd305, %fd207;
	mov.b64 	{%r247, %r252}, %rd305;
	mov.b32 	%r263, 16;
	mov.b32 	%r265, -1;
	// begin inline asm
	shfl.sync.down.b32 %r246, %r247, %r263, %r177, %r265;
	// end inline asm
	// begin inline asm
	shfl.sync.down.b32 %r251, %r252, %r263, %r177, %r265;
	// end inline asm
	mov.b64 	%rd306, {%r246, %r251};
	mov.b64 	%fd70, %rd306;
	mov.b64 	{%r257, %r262}, %rd345;
	// begin inline asm
	shfl.sync.down.b32 %r256, %r257, %r263, %r177, %r265;
	// end inline asm
	// begin inline asm
	shfl.sync.down.b32 %r261, %r262, %r263, %r177, %r265;
	// end inline asm
	mov.b64 	%rd74, {%r256, %r261};
	add.s32 	%r266, %r158, 16;
	setp.gt.s32 	%p144, %r266, %r177;
	mov.u64 	%rd386, %rd345;
	mov.f64 	%fd247, %fd207;
	@%p144 bra 	$L__BB11_90;
	setp.lt.f64 	%p145, %fd207, %fd70;
	mov.u64 	%rd386, %rd74;
	mov.f64 	%fd247, %fd70;
	@%p145 bra 	$L__BB11_90;
	setp.gt.f64 	%p146, %fd207, %fd70;
	mov.u64 	%rd386, %rd345;
	mov.f64 	%fd247, %fd207;
	@%p146 bra 	$L__BB11_90;
	setp.lt.s64 	%p147, %rd345, %rd74;
	min.s64 	%rd386, %rd345, %rd74;
	selp.f64 	%fd247, %fd207, %fd70, %p147;
$L__BB11_90:
	setp.ne.s32 	%p148, %r158, 0;
	@%p148 bra 	$L__BB11_92;
	shr.u32 	%r267, %r1, 1;
	and.b32  	%r268, %r267, 496;
	mov.u32 	%r269, _ZN6thrust24THRUST_300001_SM_1000_NS8cuda_cub4core6detail5shmemE;
	add.s32 	%r270, %r269, %r268;
	st.shared.f64 	[%r270+8], %fd247;
	st.shared.u64 	[%r270+16], %rd386;
$L__BB11_92:
	bar.sync 	0;
	setp.ne.s32 	%p149, %r1, 0;
	@%p149 bra 	$L__BB11_209;
	setp.lt.s32 	%p150, %r37, 33;
	mov.f64 	%fd209, %fd247;
	mov.u64 	%rd347, %rd386;
	@%p150 bra 	$L__BB11_97;
	ld.shared.f64 	%fd73, [_ZN6thrust24THRUST_300001_SM_1000_NS8cuda_cub4core6detail5shmemE+24];
	ld.shared.u64 	%rd77, [_ZN6thrust24THRUST_300001_SM_1000_NS8cuda_cub4core6detail5shmemE+32];
	setp.lt.f64 	%p151, %fd247, %fd73;
	mov.f64 	%fd209, %fd73;
	mov.u64 	%rd347, %rd77;
	@%p151 bra 	$L__BB11_97;
	setp.lt.f64 	%p152, %fd73, %fd247;
	mov.f64 	%fd209, %fd247;
	mov.u64 	%rd347, %rd386;
	@%p152 bra 	$L__BB11_97;
	setp.lt.s64 	%p153, %rd386, %rd77;
	min.s64 	%rd347, %rd386, %rd77;
	selp.f64 	%fd209, %fd247, %fd73, %p153;
$L__BB11_97:
	setp.lt.s32 	%p154, %r37, 65;
	mov.f64 	%fd210, %fd209;
	mov.u64 	%rd348, %rd347;
	@%p154 bra 	$L__BB11_101;
	ld.shared.f64 	%fd76, [_ZN6thrust24THRUST_300001_SM_1000_NS8cuda_cub4core6detail5shmemE+40];
	ld.shared.u64 	%rd80, [_ZN6thrust24THRUST_300001_SM_1000_NS8cuda_cub4core6detail5shmemE+48];
	setp.lt.f64 	%p155, %fd209, %fd76;
	mov.f64 	%fd210, %fd76;
	mov.u64 	%rd348, %rd80;
	@%p155 bra 	$L__BB11_101;
	setp.lt.f64 	%p156, %fd76, %fd209;
	mov.f64 	%fd210, %fd209;
	mov.u64 	%rd348, %rd347;
	@%p156 bra 	$L__BB11_101;
	setp.lt.s64 	%p157, %rd347, %rd80;
	selp.f64 	%fd210, %fd209, %fd76, %p157;
	min.s64 	%rd348, %rd347, %rd80;
$L__BB11_101:
	setp.lt.s32 	%p158, %r37, 97;
	mov.f64 	%fd211, %fd210;
	mov.u64 	%rd349, %rd348;
	@%p158 bra 	$L__BB11_105;
	ld.shared.f64 	%fd79, [_ZN6thrust24THRUST_300001_SM_1000_NS8cuda_cub4core6detail5shmemE+56];
	ld.shared.u64 	%rd83, [_ZN6thrust24THRUST_300001_SM_1000_NS8cuda_cub4core6detail5shmemE+64];
	setp.lt.f64 	%p159, %fd210, %fd79;
	mov.f64 	%fd211, %fd79;
	mov.u64 	%rd349, %rd83;
	@%p159 bra 	$L__BB11_105;
	setp.lt.f64 	%p160, %fd79, %fd210;
	mov.f64 	%fd211, %fd210;
	mov.u64 	%rd349, %rd348;
	@%p160 bra 	$L__BB11_105;
	setp.lt.s64 	%p161, %rd348, %rd83;
	selp.f64 	%fd211, %fd210, %fd79, %p161;
	min.s64 	%rd349, %rd348, %rd83;
$L__BB11_105:
	setp.lt.s32 	%p162, %r37, 129;
	mov.f64 	%fd212, %fd211;
	mov.u64 	%rd350, %rd349;
	@%p162 bra 	$L__BB11_109;
	ld.shared.f64 	%fd82, [_ZN6thrust24THRUST_300001_SM_1000_NS8cuda_cub4core6detail5shmemE+72];
	ld.shared.u64 	%rd86, [_ZN6thrust24THRUST_300001_SM_1000_NS8cuda_cub4core6detail5shmemE+80];
	setp.lt.f64 	%p163, %fd211, %fd82;
	mov.f64 	%fd212, %fd82;
	mov.u64 	%rd350, %rd86;
	@%p163 bra 	$L__BB11_109;
	setp.lt.f64 	%p164, %fd82, %fd211;
	mov.f64 	%fd212, %fd211;
	mov.u64 	%rd350, %rd349;
	@%p164 bra 	$L__BB11_109;
	setp.lt.s64 	%p165, %rd349, %rd86;
	selp.f64 	%fd212, %fd211, %fd82, %p165;
	min.s64 	%rd350, %rd349, %rd86;
$L__BB11_109:
	setp.lt.s32 	%p166, %r37, 161;
	mov.f64 	%fd213, %fd212;
	mov.u64 	%rd351, %rd350;
	@%p166 bra 	$L__BB11_113;
	ld.shared.f64 	%fd85, [_ZN6thrust24THRUST_300001_SM_1000_NS8cuda_cub4core6detail5shmemE+88];
	ld.shared.u64 	%rd89, [_ZN6thrust24THRUST_300001_SM_1000_NS8cuda_cub4core6detail5shmemE+96];
	setp.lt.f64 	%p167, %fd212, %fd85;
	mov.f64 	%fd213, %fd85;
	mov.u64 	%rd351, %rd89;
	@%p167 bra 	$L__BB11_113;
	setp.lt.f64 	%p168, %fd85, %fd212;
	mov.f64 	%fd213, %fd212;
	mov.u64 	%rd351, %rd350;
	@%p168 bra 	$L__BB11_113;
	setp.lt.s64 	%p169, %rd350, %rd89;
	selp.f64 	%fd213, %fd212, %fd85, %p169;
	min.s64 	%rd351, %rd350, %rd89;
$L__BB11_113:
	setp.lt.s32 	%p170, %r37, 193;
	mov.f64 	%fd214, %fd213;
	mov.u64 	%rd352, %rd351;
	@%p170 bra 	$L__BB11_117;
	ld.shared.f64 	%fd88, [_ZN6thrust24THRUST_300001_SM_1000_NS8cuda_cub4core6detail5shmemE+104];
	ld.shared.u64 	%rd92, [_ZN6thrust24THRUST_300001_SM_1000_NS8cuda_cub4core6detail5shmemE+112];
	setp.lt.f64 	%p171, %fd213, %fd88;
	mov.f64 	%fd214, %fd88;
	mov.u64 	%rd352, %rd92;
	@%p171 bra 	$L__BB11_117;
	setp.lt.f64 	%p172, %fd88, %fd213;
	mov.f64 	%fd214, %fd213;
	mov.u64 	%rd352, %rd351;
	@%p172 bra 	$L__BB11_117;
	setp.lt.s64 	%p173, %rd351, %rd92;
	selp.f64 	%fd214, %fd213, %fd88, %p173;
	min.s64 	%rd352, %rd351, %rd92;
$L__BB11_117:
	setp.lt.s32 	%p174, %r37, 225;
	mov.u64 	%rd386, %rd352;
	mov.f64 	%fd247, %fd214;
	@%p174 bra 	$L__BB11_209;
	ld.shared.f64 	%fd91, [_ZN6thrust24THRUST_300001_SM_1000_NS8cuda_cub4core6detail5shmemE+120];
	ld.shared.u64 	%rd95, [_ZN6thrust24THRUST_300001_SM_1000_NS8cuda_cub4core6detail5shmemE+128];
	setp.lt.f64 	%p175, %fd214, %fd91;
	mov.u64 	%rd386, %rd95;
	mov.f64 	%fd247, %fd91;
	@%p175 bra 	$L__BB11_209;
	setp.lt.f64 	%p176, %fd91, %fd214;
	mov.u64 	%rd386, %rd352;
	mov.f64 	%fd247, %fd214;
	@%p176 bra 	$L__BB11_209;
	setp.lt.s64 	%p177, %rd352, %rd95;
	selp.f64 	%fd247, %fd214, %fd91, %p177;
	min.s64 	%rd386, %rd352, %rd95;
	bra.uni 	$L__BB11_209;
$L__BB11_121:
	mov.u32 	%r16, %tid.x;
	mul.wide.u32 	%rd208, %r16, 16;
	add.s64 	%rd189, %rd186, %rd208;
	// begin inline asm
	ld.global.nc.u64 %rd188, [%rd189];
	// end inline asm
	add.s64 	%rd191, %rd189, 8;
	// begin inline asm
	ld.global.nc.u64 %rd190, [%rd191];
	// end inline asm
	mov.b64 	%fd93, %rd188;
	add.s64 	%rd193, %rd189, 4096;
	// begin inline asm
	ld.global.nc.u64 %rd192, [%rd193];
	// end inline asm
	add.s64 	%rd195, %rd189, 4104;
	// begin inline asm
	ld.global.nc.u64 %rd353, [%rd195];
	// end inline asm
	mov.b64 	%fd215, %rd192;
	add.s64 	%rd197, %rd189, 8192;
	// begin inline asm
	ld.global.nc.u64 %rd196, [%rd197];
	// end inline asm
	add.s64 	%rd199, %rd189, 8200;
	// begin inline asm
	ld.global.nc.u64 %rd354, [%rd199];
	// end inline asm
	mov.b64 	%fd216, %rd196;
	add.s64 	%rd201, %rd189, 12288;
	// begin inline asm
	ld.global.nc.u64 %rd200, [%rd201];
	// end inline asm
	add.s64 	%rd203, %rd189, 12296;
	// begin inline asm
	ld.global.nc.u64 %rd355, [%rd203];
	// end inline asm
	mov.b64 	%fd217, %rd200;
	add.s64 	%rd205, %rd189, 16384;
	// begin inline asm
	ld.global.nc.u64 %rd204, [%rd205];
	// end inline asm
	add.s64 	%rd207, %rd189, 16392;
	// begin inline asm
	ld.global.nc.u64 %rd373, [%rd207];
	// end inline asm
	mov.b64 	%fd234, %rd204;
	setp.lt.f64 	%p3, %fd93, %fd215;
	@%p3 bra 	$L__BB11_123;
	setp.lt.f64 	%p4, %fd215, %fd93;
	setp.lt.s64 	%p5, %rd190, %rd353;
	or.pred  	%p6, %p4, %p5;
	selp.f64 	%fd215, %fd93, %fd215, %p6;
	selp.b64 	%rd353, %rd190, %rd353, %p6;
$L__BB11_123:
	setp.lt.f64 	%p7, %fd215, %fd216;
	@%p7 bra 	$L__BB11_125;
	setp.gt.f64 	%p8, %fd215, %fd216;
	setp.lt.s64 	%p9, %rd353, %rd354;
	or.pred  	%p10, %p8, %p9;
	selp.f64 	%fd216, %fd215, %fd216, %p10;
	selp.b64 	%rd354, %rd353, %rd354, %p10;
$L__BB11_125:
	setp.lt.f64 	%p11, %fd216, %fd217;
	@%p11 bra 	$L__BB11_127;
	setp.gt.f64 	%p12, %fd216, %fd217;
	setp.lt.s64 	%p13, %rd354, %rd355;
	or.pred  	%p14, %p12, %p13;
	selp.f64 	%fd217, %fd216, %fd217, %p14;
	selp.b64 	%rd355, %rd354, %rd355, %p14;
$L__BB11_127:
	setp.lt.f64 	%p15, %fd217, %fd234;
	@%p15 bra 	$L__BB11_129;
	setp.gt.f64 	%p16, %fd217, %fd234;
	setp.lt.s64 	%p17, %rd355, %rd373;
	or.pred  	%p18, %p16, %p17;
	selp.f64 	%fd234, %fd217, %fd234, %p18;
	selp.b64 	%rd373, %rd355, %rd373, %p18;
$L__BB11_129:
	setp.lt.u32 	%p19, %r37, 2560;
	mov.b32 	%r383, 1280;
	@%p19 bra 	$L__BB11_142;
	mov.b32 	%r382, 1280;
	mov.f64 	%fd219, %fd234;
	mov.u64 	%rd357, %rd373;
$L__BB11_131:
	add.s32 	%r40, %r382, %r16;
	mul.wide.u32 	%rd229, %r40, 16;
	add.s64 	%rd210, %rd186, %rd229;
	// begin inline asm
	ld.global.nc.u64 %rd209, [%rd210];
	// end inline asm
	add.s64 	%rd212, %rd210, 8;
	// begin inline asm
	ld.global.nc.u64 %rd358, [%rd212];
	// end inline asm
	mov.b64 	%fd220, %rd209;
	add.s64 	%rd214, %rd210, 4096;
	// begin inline asm
	ld.global.nc.u64 %rd213, [%rd214];
	// end inline asm
	add.s64 	%rd216, %rd210, 4104;
	// begin inline asm
	ld.global.nc.u64 %rd359, [%rd216];
	// end inline asm
	mov.b64 	%fd221, %rd213;
	add.s64 	%rd218, %rd210, 8192;
	// begin inline asm
	ld.global.nc.u64 %rd217, [%rd218];
	// end inline asm
	add.s64 	%rd220, %rd210, 8200;
	// begin inline asm
	ld.global.nc.u64 %rd360, [%rd220];
	// end inline asm
	mov.b64 	%fd222, %rd217;
	add.s64 	%rd222, %rd210, 12288;
	// begin inline asm
	ld.global.nc.u64 %rd221, [%rd222];
	// end inline asm
	add.s64 	%rd224, %rd210, 12296;
	// begin inline asm
	ld.global.nc.u64 %rd361, [%rd224];
	// end inline asm
	mov.b64 	%fd223, %rd221;
	add.s64 	%rd226, %rd210, 16384;
	// begin inline asm
	ld.global.nc.u64 %rd225, [%rd226];
	// end inline asm
	add.s64 	%rd228, %rd210, 16392;
	// begin inline asm
	ld.global.nc.u64 %rd373, [%rd228];
	// end inline asm
	mov.b64 	%fd234, %rd225;
	setp.lt.f64 	%p20, %fd219, %fd220;
	@%p20 bra 	$L__BB11_133;
	setp.gt.f64 	%p21, %fd219, %fd220;
	setp.lt.s64 	%p22, %rd357, %rd358;
	or.pred  	%p23, %p21, %p22;
	selp.f64 	%fd220, %fd219, %fd220, %p23;
	selp.b64 	%rd358, %rd357, %rd358, %p23;
$L__BB11_133:
	setp.lt.f64 	%p24, %fd220, %fd221;
	@%p24 bra 	$L__BB11_135;
	setp.gt.f64 	%p25, %fd220, %fd221;
	setp.lt.s64 	%p26, %rd358, %rd359;
	or.pred  	%p27, %p25, %p26;
	selp.f64 	%fd221, %fd220, %fd221, %p27;
	selp.b64 	%rd359, %rd358, %rd359, %p27;
$L__BB11_135:
	setp.lt.f64 	%p28, %fd221, %fd222;
	@%p28 bra 	$L__BB11_137;
	setp.gt.f64 	%p29, %fd221, %fd222;
	setp.lt.s64 	%p30, %rd359, %rd360;
	or.pred  	%p31, %p29, %p30;
	selp.f64 	%fd222, %fd221, %fd222, %p31;
	selp.b64 	%rd360, %rd359, %rd360, %p31;
$L__BB11_137:
	setp.lt.f64 	%p32, %fd222, %fd223;
	@%p32 bra 	$L__BB11_139;
	setp.gt.f64 	%p33, %fd222, %fd223;
	setp.lt.s64 	%p34, %rd360, %rd361;
	or.pred  	%p35, %p33, %p34;
	selp.f64 	%fd223, %fd222, %fd223, %p35;
	selp.b64 	%rd361, %rd360, %rd361, %p35;
$L__BB11_139:
	setp.lt.f64 	%p36, %fd223, %fd234;
	@%p36 bra 	$L__BB11_141;
	setp.gt.f64 	%p37, %fd223, %fd234;
	setp.lt.s64 	%p38, %rd361, %rd373;
	or.pred  	%p39, %p37, %p38;
	selp.f64 	%fd234, %fd223, %fd234, %p39;
	selp.b64 	%rd373, %rd361, %rd373, %p39;
$L__BB11_141:
	add.s32 	%r383, %r382, 1280;
	add.s32 	%r41, %r382, 2560;
	setp.le.s32 	%p40, %r41, %r37;
	mov.u32 	%r382, %r383;
	mov.f64 	%fd219, %fd234;
	mov.u64 	%rd357, %rd373;
	@%p40 bra 	$L__BB11_131;
$L__BB11_142:
	setp.le.s32 	%p41, %r37, %r383;
	@%p41 bra 	$L__BB11_165;
	sub.s32 	%r20, %r37, %r383;
	setp.ge.s32 	%p42, %r16, %r20;
	@%p42 bra 	$L__BB11_165;
	not.b32 	%r42, %r16;
	add.s32 	%r43, %r37, %r42;
	sub.s32 	%r21, %r43, %r383;
	and.b32  	%r44, %r21, 768;
	setp.eq.s32 	%p43, %r44, 768;
	mov.u32 	%r387, %r16;
	@%p43 bra 	$L__BB11_150;
	add.s32 	%r385, %r16, %r383;
	shr.u32 	%r45, %r21, 8;
	add.s32 	%r46, %r45, 1;
	and.b32  	%r47, %r46, 3;
	neg.s32 	%r384, %r47;
	mov.u32 	%r387, %r16;
$L__BB11_146:
	.pragma "nounroll";
	mov.u64 	%rd127, %rd373;
	mov.f64 	%fd123, %fd234;
	mul.wide.u32 	%rd235, %r385, 16;
	add.s64 	%rd232, %rd186, %rd235;
	// begin inline asm
	ld.global.nc.u64 %rd231, [%rd232];
	// end inline asm
	add.s64 	%rd234, %rd232, 8;
	// begin inline asm
	ld.global.nc.u64 %rd233, [%rd234];
	// end inline asm
	mov.b64 	%fd124, %rd231;
	setp.lt.f64 	%p44, %fd123, %fd124;
	mov.f64 	%fd234, %fd124;
	mov.u64 	%rd373, %rd233;
	@%p44 bra 	$L__BB11_149;
	setp.gt.f64 	%p45, %fd123, %fd124;
	mov.f64 	%fd234, %fd123;
	mov.u64 	%rd373, %rd127;
	@%p45 bra 	$L__BB11_149;
	setp.lt.s64 	%p46, %rd127, %rd233;
	selp.f64 	%fd234, %fd123, %fd124, %p46;
	min.s64 	%rd373, %rd127, %rd233;
$L__BB11_149:
	add.s32 	%r387, %r387, 256;
	add.s32 	%r385, %r385, 256;
	add.s32 	%r384, %r384, 1;
	setp.ne.s32 	%p47, %r384, 0;
	@%p47 bra 	$L__BB11_146;
$L__BB11_150:
	setp.lt.u32 	%p48, %r21, 768;
	@%p48 bra 	$L__BB11_165;
	cvt.u64.u32 	%rd236, %r387;
	cvt.u64.u32 	%rd237, %r383;
	add.s64 	%rd238, %rd236, %rd237;
	shl.b64 	%rd239, %rd238, 4;
	add.s64 	%rd240, %rd239, %rd186;
	add.s64 	%rd368, %rd240, 12296;
	add.s32 	%r388, %r387, %r383;
$L__BB11_152:
	mul.wide.u32 	%rd245, %r388, 16;
	add.s64 	%rd242, %rd186, %rd245;
	// begin inline asm
	ld.global.nc.u64 %rd241, [%rd242];
	// end inline asm
	add.s64 	%rd244, %rd242, 8;
	// begin inline asm
	ld.global.nc.u64 %rd243, [%rd244];
	// end inline asm
	mov.b64 	%fd130, %rd241;
	setp.lt.f64 	%p49, %fd234, %fd130;
	mov.f64 	%fd231, %fd130;
	mov.u64 	%rd370, %rd243;
	@%p49 bra 	$L__BB11_155;
	setp.gt.f64 	%p50, %fd234, %fd130;
	mov.f64 	%fd231, %fd234;
	mov.u64 	%rd370, %rd373;
	@%p50 bra 	$L__BB11_155;
	setp.lt.s64 	%p51, %rd373, %rd243;
	selp.f64 	%fd231, %fd234, %fd130, %p51;
	min.s64 	%rd370, %rd373, %rd243;
$L__BB11_155:
	add.s64 	%rd247, %rd368, -8200;
	// begin inline asm
	ld.global.nc.u64 %rd246, [%rd247];
	// end inline asm
	add.s64 	%rd249, %rd368, -8192;
	// begin inline asm
	ld.global.nc.u64 %rd248, [%rd249];
	// end inline asm
	mov.b64 	%fd133, %rd246;
	setp.lt.f64 	%p52, %fd231, %fd133;
	mov.f64 	%fd232, %fd133;
	mov.u64 	%rd371, %rd248;
	@%p52 bra 	$L__BB11_158;
	setp.gt.f64 	%p53, %fd231, %fd133;
	mov.f64 	%fd232, %fd231;
	mov.u64 	%rd371, %rd370;
	@%p53 bra 	$L__BB11_158;
	setp.lt.s64 	%p54, %rd370, %rd248;
	selp.f64 	%fd232, %fd231, %fd133, %p54;
	min.s64 	%rd371, %rd370, %rd248;
$L__BB11_158:
	add.s64 	%rd251, %rd368, -4104;
	// begin inline asm
	ld.global.nc.u64 %rd250, [%rd251];
	// end inline asm
	add.s64 	%rd253, %rd368, -4096;
	// begin inline asm
	ld.global.nc.u64 %rd252, [%rd253];
	// end inline asm
	mov.b64 	%fd136, %rd250;
	setp.lt.f64 	%p55, %fd232, %fd136;
	mov.f64 	%fd233, %fd136;
	mov.u64 	%rd372, %rd252;
	@%p55 bra 	$L__BB11_161;
	setp.gt.f64 	%p56, %fd232, %fd136;
	mov.f64 	%fd233, %fd232;
	mov.u64 	%rd372, %rd371;
	@%p56 bra 	$L__BB11_161;
	setp.lt.s64 	%p57, %rd371, %rd252;
	selp.f64 	%fd233, %fd232, %fd136, %p57;
	min.s64 	%rd372, %rd371, %rd252;
$L__BB11_161:
	add.s64 	%rd255, %rd368, -8;
	// begin inline asm
	ld.global.nc.u64 %rd254, [%rd255];
	// end inline asm
	// begin inline asm
	ld.global.nc.u64 %rd256, [%rd368];
	// end inline asm
	mov.b64 	%fd139, %rd254;
	setp.lt.f64 	%p58, %fd233, %fd139;
	mov.f64 	%fd234, %fd139;
	mov.u64 	%rd373, %rd256;
	@%p58 bra 	$L__BB11_164;
	setp.gt.f64 	%p59, %fd233, %fd139;
	mov.f64 	%fd234, %fd233;
	mov.u64 	%rd373, %rd372;
	@%p59 bra 	$L__BB11_164;
	setp.lt.s64 	%p60, %rd372, %rd256;
	selp.f64 	%fd234, %fd233, %fd139, %p60;
	min.s64 	%rd373, %rd372, %rd256;
$L__BB11_164:
	add.s32 	%r387, %r387, 1024;
	add.s64 	%rd368, %rd368, 16384;
	add.s32 	%r388, %r388, 1024;
	setp.lt.s32 	%p61, %r387, %r20;
	@%p61 bra 	$L__BB11_152;
$L__BB11_165:
	// begin inline asm
	mov.u32 %r48, %laneid;
	// end inline asm
	mov.b64 	%rd258, %fd234;
	mov.b64 	{%r50, %r55}, %rd258;
	mov.b32 	%r66, 1;
	mov.b32 	%r67, 31;
	mov.b32 	%r68, -1;
	// begin inline asm
	shfl.sync.down.b32 %r49, %r50, %r66, %r67, %r68;
	// end inline asm
	// begin inline asm
	shfl.sync.down.b32 %r54, %r55, %r66, %r67, %r68;
	// end inline asm
	mov.b64 	%rd259, {%r49, %r54};
	mov.b64 	%fd143, %rd259;
	mov.b64 	{%r60, %r65}, %rd373;
	// begin inline asm
	shfl.sync.down.b32 %r59, %r60, %r66, %r67, %r68;
	// end inline asm
	// begin inline asm
	shfl.sync.down.b32 %r64, %r65, %r66, %r67, %r68;
	// end inline asm
	mov.b64 	%rd150, {%r59, %r64};
	setp.gt.s32 	%p62, %r48, 30;
	mov.f64 	%fd236, %fd234;
	mov.u64 	%rd375, %rd373;
	@%p62 bra 	$L__BB11_169;
	setp.lt.f64 	%p63, %fd234, %fd143;
	mov.f64 	%fd236, %fd143;
	mov.u64 	%rd375, %rd150;
	@%p63 bra 	$L__BB11_169;
	setp.gt.f64 	%p64, %fd234, %fd143;
	mov.f64 	%fd236, %fd234;
	mov.u64 	%rd375, %rd373;
	@%p64 bra 	$L__BB11_169;
	setp.lt.s64 	%p65, %rd373, %rd150;
	selp.f64 	%fd236, %fd234, %fd143, %p65;
	min.s64 	%rd375, %rd373, %rd150;
$L__BB11_169:
	mov.b64 	%rd260, %fd236;
	mov.b64 	{%r70, %r75}, %rd260;
	mov.b32 	%r86, 2;
	mov.b32 	%r87, 31;
	mov.b32 	%r88, -1;
	// begin inline asm
	shfl.sync.down.b32 %r69, %r70, %r86, %r87, %r88;
	// end inline asm
	// begin inline asm
	shfl.sync.down.b32 %r74, %r75, %r86, %r87, %r88;
	// end inline asm
	mov.b64 	%rd261, {%r69, %r74};
	mov.b64 	%fd146, %rd261;
	mov.b64 	{%r80, %r85}, %rd375;
	// begin inline asm
	shfl.sync.down.b32 %r79, %r80, %r86, %r87, %r88;
	// end inline asm
	// begin inline asm
	shfl.sync.down.b32 %r84, %r85, %r86, %r87, %r88;
	// end inline asm
	mov.b64 	%rd153, {%r79, %r84};
	setp.gt.s32 	%p66, %r48, 29;
	mov.f64 	%fd237, %fd236;
	mov.u64 	%rd376, %rd375;
	@%p66 bra 	$L__BB11_173;
	setp.lt.f64 	%p67, %fd236, %fd146;
	mov.f64 	%fd237, %fd146;
	mov.u64 	%rd376, %rd153;
	@%p67 bra 	$L__BB11_173;
	setp.gt.f64 	%p68, %fd236, %fd146;
	mov.f64 	%fd237, %fd236;
	mov.u64 	%rd376, %rd375;
	@%p68 bra 	$L__BB11_173;
	setp.lt.s64 	%p69, %rd375, %rd153;
	selp.f64 	%fd237, %fd236, %fd146, %p69;
	min.s64 	%rd376, %rd375, %rd153;
$L__BB11_173:
	mov.b64 	%rd262, %fd237;
	mov.b64 	{%r90, %r95}, %rd262;
	mov.b32 	%r106, 4;
	mov.b32 	%r107, 31;
	mov.b32 	%r108, -1;
	// begin inline asm
	shfl.sync.down.b32 %r89, %r90, %r106, %r107, %r108;
	// end inline asm
	// begin inline asm
	shfl.sync.down.b32 %r94, %r95, %r106, %r107, %r108;
	// end inline asm
	mov.b64 	%rd263, {%r89, %r94};
	mov.b64 	%fd149, %rd263;
	mov.b64 	{%r100, %r105}, %rd376;
	// begin inline asm
	shfl.sync.down.b32 %r99, %r100, %r106, %r107, %r108;
	// end inline asm
	// begin inline asm
	shfl.sync.down.b32 %r104, %r105, %r106, %r107, %r108;
	// end inline asm
	mov.b64 	%rd156, {%r99, %r104};
	setp.gt.s32 	%p70, %r48, 27;
	mov.f64 	%fd238, %fd237;
	mov.u64 	%rd377, %rd376;
	@%p70 bra 	$L__BB11_177;
	setp.lt.f64 	%p71, %fd237, %fd149;
	mov.f64 	%fd238, %fd149;
	mov.u64 	%rd377, %rd156;
	@%p71 bra 	$L__BB11_177;
	setp.gt.f64 	%p72, %fd237, %fd149;
	mov.f64 	%fd238, %fd237;
	mov.u64 	%rd377, %rd376;
	@%p72 bra 	$L__BB11_177;
	setp.lt.s64 	%p73, %rd376, %rd156;
	selp.f64 	%fd238, %fd237, %fd149, %p73;
	min.s64 	%rd377, %rd376, %rd156;
$L__BB11_177:
	mov.b64 	%rd264, %fd238;
	mov.b64 	{%r110, %r115}, %rd264;
	mov.b32 	%r126, 8;
	mov.b32 	%r127, 31;
	mov.b32 	%r128, -1;
	// begin inline asm
	shfl.sync.down.b32 %r109, %r110, %r126, %r127, %r128;
	// end inline asm
	// begin inline asm
	shfl.sync.down.b32 %r114, %r115, %r126, %r127, %r128;
	// end inline asm
	mov.b64 	%rd265, {%r109, %r114};
	mov.b64 	%fd152, %rd265;
	mov.b64 	{%r120, %r125}, %rd377;
	// begin inline asm
	shfl.sync.down.b32 %r119, %r120, %r126, %r127, %r128;
	// end inline asm
	// begin inline asm
	shfl.sync.down.b32 %r124, %r125, %r126, %r127, %r128;
	// end inline asm
	mov.b64 	%rd159, {%r119, %r124};
	setp.gt.s32 	%p74, %r48, 23;
	mov.f64 	%fd239, %fd238;
	mov.u64 	%rd378, %rd377;
	@%p74 bra 	$L__BB11_181;
	setp.lt.f64 	%p75, %fd238, %fd152;
	mov.f64 	%fd239, %fd152;
	mov.u64 	%rd378, %rd159;
	@%p75 bra 	$L__BB11_181;
	setp.gt.f64 	%p76, %fd238, %fd152;
	mov.f64 	%fd239, %fd238;
	mov.u64 	%rd378, %rd377;
	@%p76 bra 	$L__BB11_181;
	setp.lt.s64 	%p77, %rd377, %rd159;
	selp.f64 	%fd239, %fd238, %fd152, %p77;
	min.s64 	%rd378, %rd377, %rd159;
$L__BB11_181:
	mov.b64 	%rd266, %fd239;
	mov.b64 	{%r130, %r135}, %rd266;
	mov.b32 	%r146, 16;
	mov.b32 	%r147, 31;
	mov.b32 	%r148, -1;
	// begin inline asm
	shfl.sync.down.b32 %r129, %r130, %r146, %r147, %r148;
	// end inline asm
	// begin inline asm
	shfl.sync.down.b32 %r134, %r135, %r146, %r147, %r148;
	// end inline asm
	mov.b64 	%rd267, {%r129, %r134};
	mov.b64 	%fd155, %rd267;
	mov.b64 	{%r140, %r145}, %rd378;
	// begin inline asm
	shfl.sync.down.b32 %r139, %r140, %r146, %r147, %r148;
	// end inline asm
	// begin inline asm
	shfl.sync.down.b32 %r144, %r145, %r146, %r147, %r148;
	// end inline asm
	mov.b64 	%rd162, {%r139, %r144};
	setp.gt.s32 	%p78, %r48, 15;
	mov.f64 	%fd247, %fd239;
	mov.u64 	%rd386, %rd378;
	@%p78 bra 	$L__BB11_185;
	setp.lt.f64 	%p79, %fd239, %fd155;
	mov.f64 	%fd247, %fd155;
	mov.u64 	%rd386, %rd162;
	@%p79 bra 	$L__BB11_185;
	setp.gt.f64 	%p80, %fd239, %fd155;
	mov.f64 	%fd247, %fd239;
	mov.u64 	%rd386, %rd378;
	@%p80 bra 	$L__BB11_185;
	setp.lt.s64 	%p81, %rd378, %rd162;
	selp.f64 	%fd247, %fd239, %fd155, %p81;
	min.s64 	%rd386, %rd378, %rd162;
$L__BB11_185:
	setp.ne.s32 	%p82, %r48, 0;
	@%p82 bra 	$L__BB11_187;
	shr.u32 	%r149, %r16, 1;
	and.b32  	%r150, %r149, 496;
	mov.u32 	%r151, _ZN6thrust24THRUST_300001_SM_1000_NS8cuda_cub4core6detail5shmemE;
	add.s32 	%r152, %r151, %r150;
	st.shared.f64 	[%r152+8], %fd247;
	st.shared.u64 	[%r152+16], %rd386;
$L__BB11_187:
	bar.sync 	0;
	setp.ne.s32 	%p83, %r16, 0;
	@%p83 bra 	$L__BB11_209;
	ld.shared.f64 	%fd158, [_ZN6thrust24THRUST_300001_SM_1000_NS8cuda_cub4core6detail5shmemE+24];
	ld.shared.u64 	%rd165, [_ZN6thrust24THRUST_300001_SM_1000_NS8cuda_cub4core6detail5shmemE+32];
	setp.lt.f64 	%p84, %fd247, %fd158;
	mov.f64 	%fd241, %fd158;
	mov.u64 	%rd380, %rd165;
	@%p84 bra 	$L__BB11_191;
	setp.lt.f64 	%p85, %fd158, %fd247;
	mov.f64 	%fd241, %fd247;
	mov.u64 	%rd380, %rd386;
	@%p85 bra 	$L__BB11_191;
	setp.lt.s64 	%p86, %rd386, %rd165;
	selp.f64 	%fd241, %fd247, %fd158, %p86;
	min.s64 	%rd380, %rd386, %rd165;
$L__BB11_191:
	ld.shared.f64 	%fd161, [_ZN6thrust24THRUST_300001_SM_1000_NS8cuda_cub4core6detail5shmemE+40];
	ld.shared.u64 	%rd168, [_ZN6thrust24THRUST_300001_SM_1000_NS8cuda_cub4core6detail5shmemE+48];
	setp.lt.f64 	%p87, %fd241, %fd161;
	mov.f64 	%fd242, %fd161;
	mov.u64 	%rd381, %rd168;
	@%p87 bra 	$L__BB11_194;
	setp.lt.f64 	%p88, %fd161, %fd241;
	mov.f64 	%fd242, %fd241;
	mov.u64 	%rd381, %rd380;
	@%p88 bra 	$L__BB11_194;
	setp.lt.s64 	%p89, %rd380, %rd168;
	selp.f64 	%fd242, %fd241, %fd161, %p89;
	min.s64 	%rd381, %rd380, %rd168;
$L__BB11_194:
	ld.shared.f64 	%fd164, [_ZN6thrust24THRUST_300001_SM_1000_NS8cuda_cub4core6detail5shmemE+56];
	ld.shared.u64 	%rd171, [_ZN6thrust24THRUST_300001_SM_1000_NS8cuda_cub4core6detail5shmemE+64];
	setp.lt.f64 	%p90, %fd242, %fd164;
	mov.f64 	%fd243, %fd164;
	mov.u64 	%rd382, %rd171;
	@%p90 bra 	$L__BB11_197;
	setp.lt.f64 	%p91, %fd164, %fd242;
	mov.f64 	%fd243, %fd242;
	mov.u64 	%rd382, %rd381;
	@%p91 bra 	$L__BB11_197;
	setp.lt.s64 	%p92, %rd381, %rd171;
	selp.f64 	%fd243, %fd242, %fd164, %p92;
	min.s64 	%rd382, %rd381, %rd171;
$L__BB11_197:
	ld.shared.f64 	%fd167, [_ZN6thrust24THRUST_300001_SM_1000_NS8cuda_cub4core6detail5shmemE+72];
	ld.shared.u64 	%rd174, [_ZN6thrust24THRUST_300001_SM_1000_NS8cuda_cub4core6detail5shmemE+80];
	setp.lt.f64 	%p93, %fd243, %fd167;
	mov.f64 	%fd244, %fd167;
	mov.u64 	%rd383, %rd174;
	@%p93 bra 	$L__BB11_200;
	setp.lt.f64 	%p94, %fd167, %fd243;
	mov.f64 	%fd244, %fd243;
	mov.u64 	%rd383, %rd382;
	@%p94 bra 	$L__BB11_200;
	setp.lt.s64 	%p95, %rd382, %rd174;
	selp.f64 	%fd244, %fd243, %fd167, %p95;
	min.s64 	%rd383, %rd382, %rd174;
$L__BB11_200:
	ld.shared.f64 	%fd170, [_ZN6thrust24THRUST_300001_SM_1000_NS8cuda_cub4core6detail5shmemE+88];
	ld.shared.u64 	%rd177, [_ZN6thrust24THRUST_300001_SM_1000_NS8cuda_cub4core6detail5shmemE+96];
	setp.lt.f64 	%p96, %fd244, %fd170;
	mov.f64 	%fd245, %fd170;
	mov.u64 	%rd384, %rd177;
	@%p96 bra 	$L__BB11_203;
	setp.lt.f64 	%p97, %fd170, %fd244;
	mov.f64 	%fd245, %fd244;
	mov.u64 	%rd384, %rd383;
	@%p97 bra 	$L__BB11_203;
	setp.lt.s64 	%p98, %rd383, %rd177;
	selp.f64 	%fd245, %fd244, %fd170, %p98;
	min.s64 	%rd384, %rd383, %rd177;
$L__BB11_203:
	ld.shared.f64 	%fd173, [_ZN6thrust24THRUST_300001_SM_1000_NS8cuda_cub4core6detail5shmemE+104];
	ld.shared.u64 	%rd180, [_ZN6thrust24THRUST_300001_SM_1000_NS8cuda_cub4core6detail5shmemE+112];
	setp.lt.f64 	%p99, %fd245, %fd173;
	mov.f64 	%fd246, %fd173;
	mov.u64 	%rd385, %rd180;
	@%p99 bra 	$L__BB11_206;
	setp.lt.f64 	%p100, %fd173, %fd245;
	mov.f64 	%fd246, %fd245;
	mov.u64 	%rd385, %rd384;
	@%p100 bra 	$L__BB11_206;
	setp.lt.s64 	%p101, %rd384, %rd180;
	selp.f64 	%fd246, %fd245, %fd173, %p101;
	min.s64 	%rd385, %rd384, %rd180;
$L__BB11_206:
	ld.shared.f64 	%fd176, [_ZN6thrust24THRUST_300001_SM_1000_NS8cuda_cub4core6detail5shmemE+120];
	ld.shared.u64 	%rd183, [_ZN6thrust24THRUST_300001_SM_1000_NS8cuda_cub4core6detail5shmemE+128];
	setp.lt.f64 	%p102, %fd246, %fd176;
	mov.u64 	%rd386, %rd183;
	mov.f64 	%fd247, %fd176;
	@%p102 bra 	$L__BB11_209;
	setp.lt.f64 	%p103, %fd176, %fd246;
	mov.u64 	%rd386, %rd385;
	mov.f64 	%fd247, %fd246;
	@%p103 bra 	$L__BB11_209;
	setp.lt.s64 	%p104, %rd385, %rd183;
	selp.f64 	%fd247, %fd246, %fd176, %p104;
	min.s64 	%rd386, %rd385, %rd183;
$L__BB11_209:
	mov.u32 	%r376, %tid.x;
	setp.ne.s32 	%p221, %r376, 0;
	@%p221 bra 	$L__BB11_211;
	ld.param.u64 	%rd318, [_ZN6thrust24THRUST_300001_SM_1000_NS8cuda_cub4core6detail13_kernel_agentINS1_8__reduce11ReduceAgentIPN4cuda3std3__45tupleIJdlEEESC_SB_iNS1_9__extrema9arg_max_fIdlNS9_4lessIdEEEEEEJSC_SC_iSH_EEEvDpT0__param_1];
	cvta.to.global.u64 	%rd317, %rd318;
	st.global.f64 	[%rd317], %fd247;
	st.global.u64 	[%rd317+8], %rd386;
$L__BB11_211:
	ret;

}
	// .globl	_ZN6thrust24THRUST_300001_SM_1000_NS8cuda_cub4core6detail13_kernel_agentINS1_8__reduce11ReduceAgentINS0_12zip_iteratorIN4cuda3std3__45tupleIJPdNS0_17counting_iteratorIlNS0_11use_defaultESE_SE_EEEEEEEPNSB_IJdlEEESI_lNS1_9__extrema9arg_max_fIdlNSA_4lessIdEEEEEEJSH_SJ_lSO_EEEvDpT0_
.visible .entry _ZN6thrust24THRUST_300001_SM_1000_NS8cuda_cub4core6detail13_kernel_agentINS1_8__reduce11ReduceAgentINS0_12zip_iteratorIN4cuda3std3__45tupleIJPdNS0_17counting_iteratorIlNS0_11use_defaultESE_SE_EEEEEEEPNSB_IJdlEEESI_lNS1_9__extrema9arg_max_fIdlNSA_4lessIdEEEEEEJSH_SJ_lSO_EEEvDpT0_(
	.param .align 8 .b8 _ZN6thrust24THRUST_300001_SM_1000_NS8cuda_cub4core6detail13_kernel_agentINS1_8__reduce11ReduceAgentINS0_12zip_iteratorIN4cuda3std3__45tupleIJPdNS0_17counting_iteratorIlNS0_11use_defaultESE_SE_EEEEEEEPNSB_IJdlEEESI_lNS1_9__extrema9arg_max_fIdlNSA_4lessIdEEEEEEJSH_SJ_lSO_EEEvDpT0__param_0[16],
	.param .u64 .ptr .align 1 _ZN6thrust24THRUST_300001_SM_1000_NS8cuda_cub4core6detail13_kernel_agentINS1_8__reduce11ReduceAgentINS0_12zip_iteratorIN4cuda3std3__45tupleIJPdNS0_17counting_iteratorIlNS0_11use_defaultESE_SE_EEEEEEEPNSB_IJdlEEESI_lNS1_9__extrema9arg_max_fIdlNSA_4lessIdEEEEEEJSH_SJ_lSO_EEEvDpT0__param_1,
	.param .u64 _ZN6thrust24THRUST_300001_SM_1000_NS8cuda_cub4core6detail13_kernel_agentINS1_8__reduce11ReduceAgentINS0_12zip_iteratorIN4cuda3std3__45tupleIJPdNS0_17counting_iteratorIlNS0_11use_defaultESE_SE_EEEEEEEPNSB_IJdlEEESI_lNS1_9__extrema9arg_max_fIdlNSA_4lessIdEEEEEEJSH_SJ_lSO_EEEvDpT0__param_2,
	.param .align 1 .b8 _ZN6thrust24THRUST_300001_SM_1000_NS8cuda_cub4core6detail13_kernel_agentINS1_8__reduce11ReduceAgentINS0_12zip_iteratorIN4cuda3std3__45tupleIJPdNS0_17counting_iteratorIlNS0_11use_defaultESE_SE_EEEEEEEPNSB_IJdlEEESI_lNS1_9__extrema9arg_max_fIdlNSA_4lessIdEEEEEEJSH_SJ_lSO_EEEvDpT0__param_3[1]
)
.maxntid 256
{
	.reg .pred 	%p<213>;
	.reg .b32 	%r<391>;
	.reg .b64 	%rd<358>;
	.reg .b64 	%fd<242>;

	ld.param.u64 	%rd194, [_ZN6thrust24THRUST_300001_SM_1000_NS8cuda_cub4core6detail13_kernel_agentINS1_8__reduce11ReduceAgentINS0_12zip_iteratorIN4cuda3std3__45tupleIJPdNS0_17counting_iteratorIlNS0_11use_defaultESE_SE_EEEEEEEPNSB_IJdlEEESI_lNS1_9__extrema9arg_max_fIdlNSA_4lessIdEEEEEEJSH_SJ_lSO_EEEvDpT0__param_0+8];
	ld.param.u64 	%rd193, [_ZN6thrust24THRUST_300001_SM_1000_NS8cuda_cub4core6detail13_kernel_agentINS1_8__reduce11ReduceAgentINS0_12zip_iteratorIN4cuda3std3__45tupleIJPdNS0_17counting_iteratorIlNS0_11use_defaultESE_SE_EEEEEEEPNSB_IJdlEEESI_lNS1_9__extrema9arg_max_fIdlNSA_4lessIdEEEEEEJSH_SJ_lSO_EEEvDpT0__param_0];
	ld.param.u64 	%rd196, [_ZN6thrust24THRUST_300001_SM_1000_NS8cuda_cub4core6detail13_kernel_agentINS1_8__reduce11ReduceAgentINS0_12zip_iteratorIN4cuda3std3__45tupleIJPdNS0_17counting_iteratorIlNS0_11use_defaultESE_SE_EEEEEEEPNSB_IJdlEEESI_lNS1_9__extrema9arg_max_fIdlNSA_4lessIdEEEEEEJSH_SJ_lSO_EEEvDpT0__param_2];
	setp.eq.s64 	%p1, %rd196, 0;
	@%p1 bra 	$L__BB12_206;
	cvta.to.global.u64 	%rd1, %rd193;
	setp.gt.s64 	%p2, %rd196, 1279;
	@%p2 bra 	$L__BB12_122;
	cvt.u32.u64 	%r1, %rd196;
	mov.u32 	%r2, %tid.x;
	setp.ge.s32 	%p96, %r2, %r1;
	mov.f64 	%fd188, 0d0000000000000000;
	mov.b64 	%rd300, 0;
	mov.u32 	%r385, %r2;
	@%p96 bra 	$L__BB12_4;
	cvt.u64.u32 	%rd256, %r2;
	mul.wide.u32 	%rd257, %r2, 8;
	add.s64 	%rd258, %rd1, %rd257;
	add.s64 	%rd300, %rd194, %rd256;
	ld.global.f64 	%fd188, [%rd258];
	add.s32 	%r385, %r2, 256;
$L__BB12_4:
	setp.ge.s32 	%p97, %r385, %r1;
	@%p97 bra 	$L__BB12_26;
	not.b32 	%r154, %r385;
	add.s32 	%r5, %r154, %r1;
	and.b32  	%r155, %r5, 768;
	setp.eq.s32 	%p98, %r155, 768;
	@%p98 bra 	$L__BB12_11;
	cvt.u64.u32 	%rd260, %r385;
	add.s64 	%rd291, %rd194, %rd260;
	mul.wide.u32 	%rd261, %r385, 8;
	add.s64 	%rd290, %rd1, %rd261;
	shr.u32 	%r156, %r5, 8;
	add.s32 	%r157, %r156, 1;
	and.b32  	%r158, %r157, 3;
	neg.s32 	%r383, %r158;
$L__BB12_7:
	.pragma "nounroll";
	mov.u64 	%rd9, %rd300;
	mov.f64 	%fd3, %fd188;
	ld.global.f64 	%fd4, [%rd290];
	setp.lt.f64 	%p99, %fd3, %fd4;
	mov.u64 	%rd300, %rd291;
	mov.f64 	%fd188, %fd4;
	@%p99 bra 	$L__BB12_10;
	setp.lt.f64 	%p100, %fd4, %fd3;
	mov.u64 	%rd300, %rd9;
	mov.f64 	%fd188, %fd3;
	@%p100 bra 	$L__BB12_10;
	setp.lt.s64 	%p101, %rd9, %rd291;
	min.s64 	%rd300, %rd9, %rd291;
	selp.f64 	%fd188, %fd3, %fd4, %p101;
$L__BB12_10:
	add.s32 	%r385, %r385, 256;
	add.s64 	%rd291, %rd291, 256;
	add.s64 	%rd290, %rd290, 2048;
	add.s32 	%r383, %r383, 1;
	setp.ne.s32 	%p102, %r383, 0;
	@%p102 bra 	$L__BB12_7;
$L__BB12_11:
	setp.lt.u32 	%p103, %r5, 768;
	@%p103 bra 	$L__BB12_26;
	add.s32 	%r386, %r385, 512;
$L__BB12_13:
	mov.u32 	%r13, %r386;
	add.s32 	%r159, %r13, -512;
	cvt.s64.s32 	%rd262, %r159;
	mul.wide.s32 	%rd263, %r159, 8;
	add.s64 	%rd17, %rd1, %rd263;
	add.s64 	%rd18, %rd194, %rd262;
	ld.global.f64 	%fd10, [%rd17];
	setp.lt.f64 	%p104, %fd188, %fd10;
	mov.u64 	%rd297, %rd18;
	mov.f64 	%fd185, %fd10;
	@%p104 bra 	$L__BB12_16;
	setp.lt.f64 	%p105, %fd10, %fd188;
	mov.u64 	%rd297, %rd300;
	mov.f64 	%fd185, %fd188;
	@%p105 bra 	$L__BB12_16;
	setp.lt.s64 	%p106, %rd300, %rd18;
	min.s64 	%rd297, %rd300, %rd18;
	selp.f64 	%fd185, %fd188, %fd10, %p106;
$L__BB12_16:
	add.s32 	%r160, %r13, -256;
	cvt.s64.s32 	%rd264, %r160;
	add.s64 	%rd21, %rd194, %rd264;
	ld.global.f64 	%fd13, [%rd17+2048];
	setp.lt.f64 	%p107, %fd185, %fd13;
	mov.u64 	%rd298, %rd21;
	mov.f64 	%fd186, %fd13;
	@%p107 bra 	$L__BB12_19;
	setp.lt.f64 	%p108, %fd13, %fd185;
	mov.u64 	%rd298, %rd297;
	mov.f64 	%fd186, %fd185;
	@%p108 bra 	$L__BB12_19;
	setp.lt.s64 	%p109, %rd297, %rd21;
	min.s64 	%rd298, %rd297, %rd21;
	selp.f64 	%fd186, %fd185, %fd13, %p109;
$L__BB12_19:
	cvt.s64.s32 	%rd265, %r13;
	add.s64 	%rd24, %rd194, %rd265;
	ld.global.f64 	%fd16, [%rd17+4096];
	setp.lt.f64 	%p110, %fd186, %fd16;
	mov.u64 	%rd299, %rd24;
	mov.f64 	%fd187, %fd16;
	@%p110 bra 	$L__BB12_22;
	setp.lt.f64 	%p111, %fd16, %fd186;
	mov.u64 	%rd299, %rd298;
	mov.f64 	%fd187, %fd186;
	@%p111 bra 	$L__BB12_22;
	setp.lt.s64 	%p112, %rd298, %rd24;
	min.s64 	%rd299, %rd298, %rd24;
	selp.f64 	%fd187, %fd186, %fd16, %p112;
$L__BB12_22:
	add.s32 	%r161, %r13, 256;
	cvt.s64.s32 	%rd266, %r161;
	add.s64 	%rd27, %rd194, %rd266;
	ld.global.f64 	%fd19, [%rd17+6144];
	setp.lt.f64 	%p113, %fd187, %fd19;
	mov.u64 	%rd300, %rd27;
	mov.f64 	%fd188, %fd19;
	@%p113 bra 	$L__BB12_25;
	setp.lt.f64 	%p114, %fd19, %fd187;
	mov.u64 	%rd300, %rd299;
	mov.f64 	%fd188, %fd187;
	@%p114 bra 	$L__BB12_25;
	setp.lt.s64 	%p115, %rd299, %rd27;
	min.s64 	%rd300, %rd299, %rd27;
	selp.f64 	%fd188, %fd187, %fd19, %p115;
$L__BB12_25:
	add.s32 	%r386, %r13, 1024;
	add.s32 	%r162, %r13, 512;
	setp.lt.s32 	%p116, %r162, %r1;
	@%p116 bra 	$L__BB12_13;
$L__BB12_26:
	setp.lt.s32 	%p117, %r1, 256;
	@%p117 bra 	$L__BB12_71;
	// begin inline asm
	mov.u32 %r276, %laneid;
	// end inline asm
	mov.b64 	%rd277, %fd188;
	mov.b64 	{%r278, %r283}, %rd277;
	mov.b32 	%r294, 1;
	mov.b32 	%r295, 31;
	mov.b32 	%r296, -1;
	// begin inline asm
	shfl.sync.down.b32 %r277, %r278, %r294, %r295, %r296;
	// end inline asm
	// begin inline asm
	shfl.sync.down.b32 %r282, %r283, %r294, %r295, %r296;
	// end inline asm
	mov.b64 	%rd278, {%r277, %r282};
	mov.b64 	%fd23, %rd278;
	mov.b64 	{%r288, %r293}, %rd300;
	// begin inline asm
	shfl.sync.down.b32 %r287, %r288, %r294, %r295, %r296;
	// end inline asm
	// begin inline asm
	shfl.sync.down.b32 %r292, %r293, %r294, %r295, %r296;
	// end inline asm
	mov.b64 	%rd31, {%r287, %r292};
	setp.gt.s32 	%p169, %r276, 30;
	mov.u64 	%rd302, %rd300;
	mov.f64 	%fd190, %fd188;
	@%p169 bra 	$L__BB12_31;
	setp.lt.f64 	%p170, %fd188, %fd23;
	mov.u64 	%rd302, %rd31;
	mov.f64 	%fd190, %fd23;
	@%p170 bra 	$L__BB12_31;
	setp.gt.f64 	%p171, %fd188, %fd23;
	mov.u64 	%rd302, %rd300;
	mov.f64 	%fd190, %fd188;
	@%p171 bra 	$L__BB12_31;
	setp.lt.s64 	%p172, %rd300, %rd31;
	min.s64 	%rd302, %rd300, %rd31;
	selp.f64 	%fd190, %fd188, %fd23, %p172;
$L__BB12_31:
	mov.b64 	%rd279, %fd190;
	mov.b64 	{%r298, %r303}, %rd279;
	mov.b32 	%r314, 2;
	mov.b32 	%r315, 31;
	mov.b32 	%r316, -1;
	// begin inline asm
	shfl.sync.down.b32 %r297, %r298, %r314, %r315, %r316;
	// end inline asm
	// begin inline asm
	shfl.sync.down.b32 %r302, %r303, %r314, %r315, %r316;
	// end inline asm
	mov.b64 	%rd280, {%r297, %r302};
	mov.b64 	%fd26, %rd280;
	mov.b64 	{%r308, %r313}, %rd302;
	// begin inline asm
	shfl.sync.down.b32 %r307, %r308, %r314, %r315, %r316;
	// end inline asm
	// begin inline asm
	shfl.sync.down.b32 %r312, %r313, %r314, %r315, %r316;
	// end inline asm
	mov.b64 	%rd34, {%r307, %r312};
	setp.gt.s32 	%p173, %r276, 29;
	mov.u64 	%rd303, %rd302;
	mov.f64 	%fd191, %fd190;
	@%p173 bra 	$L__BB12_35;
	setp.lt.f64 	%p174, %fd190, %fd26;
	mov.u64 	%rd303, %rd34;
	mov.f64 	%fd191, %fd26;
	@%p174 bra 	$L__BB12_35;
	setp.gt.f64 	%p175, %fd190, %fd26;
	mov.u64 	%rd303, %rd302;
	mov.f64 	%fd191, %fd190;
	@%p175 bra 	$L__BB12_35;
	setp.lt.s64 	%p176, %rd302, %rd34;
	min.s64 	%rd303, %rd302, %rd34;
	selp.f64 	%fd191, %fd190, %fd26, %p176;
$L__BB12_35:
	mov.b64 	%rd281, %fd191;
	mov.b64 	{%r318, %r323}, %rd281;
	mov.b32 	%r334, 4;
	mov.b32 	%r335, 31;
	mov.b32 	%r336, -1;
	// begin inline asm
	shfl.sync.down.b32 %r317, %r318, %r334, %r335, %r336;
	// end inline asm
	// begin inline asm
	shfl.sync.down.b32 %r322, %r323, %r334, %r335, %r336;
	// end inline asm
	mov.b64 	%rd282, {%r317, %r322};
	mov.b64 	%fd29, %rd282;
	mov.b64 	{%r328, %r333}, %rd303;
	// begin inline asm
	shfl.sync.down.b32 %r327, %r328, %r334, %r335, %r336;
	// end inline asm
	// begin inline asm
	shfl.sync.down.b32 %r332, %r333, %r334, %r335, %r336;
	// end inline asm
	mov.b64 	%rd37, {%r327, %r332};
	setp.gt.s32 	%p177, %r276, 27;
	mov.u64 	%rd304, %rd303;
	mov.f64 	%fd192, %fd191;
	@%p177 bra 	$L__BB12_39;
	setp.lt.f64 	%p178, %fd191, %fd29;
	mov.u64 	%rd304, %rd37;
	mov.f64 	%fd192, %fd29;
	@%p178 bra 	$L__BB12_39;
	setp.gt.f64 	%p179, %fd191, %fd29;
	mov.u64 	%rd304, %rd303;
	mov.f64 	%fd192, %fd191;
	@%p179 bra 	$L__BB12_39;
	setp.lt.s64 	%p180, %rd303, %rd37;
	min.s64 	%rd304, %rd303, %rd37;
	selp.f64 	%fd192, %fd191, %fd29, %p180;
$L__BB12_39:
	mov.b64 	%rd283, %fd192;
	mov.b64 	{%r338, %r343}, %rd283;
	mov.b32 	%r354, 8;
	mov.b32 	%r355, 31;
	mov.b32 	%r356, -1;
	// begin inline asm
	shfl.sync.down.b32 %r337, %r338, %r354, %r355, %r356;
	// end inline asm
	// begin inline asm
	shfl.sync.down.b32 %r342, %r343, %r354, %r355, %r356;
	// end inline asm
	mov.b64 	%rd284, {%r337, %r342};
	mov.b64 	%fd32, %rd284;
	mov.b64 	{%r348, %r353}, %rd304;
	// begin inline asm
	shfl.sync.down.b32 %r347, %r348, %r354, %r355, %r356;
	// end inline asm
	// begin inline asm
	shfl.sync.down.b32 %r352, %r353, %r354, %r355, %r356;
	// end inline asm
	mov.b64 	%rd40, {%r347, %r352};
	setp.gt.s32 	%p181, %r276, 23;
	mov.u64 	%rd305, %rd304;
	mov.f64 	%fd193, %fd192;
	@%p181 bra 	$L__BB12_43;
	setp.lt.f64 	%p182, %fd192, %fd32;
	mov.u64 	%rd305, %rd40;
	mov.f64 	%fd193, %fd32;
	@%p182 bra 	$L__BB12_43;
	setp.gt.f64 	%p183, %fd192, %fd32;
	mov.u64 	%rd305, %rd304;
	mov.f64 	%fd193, %fd192;
	@%p183 bra 	$L__BB12_43;
	setp.lt.s64 	%p184, %rd304, %rd40;
	min.s64 	%rd305, %rd304, %rd40;
	selp.f64 	%fd193, %fd192, %fd32, %p184;
$L__BB12_43:
	mov.b64 	%rd285, %fd193;
	mov.b64 	{%r358, %r363}, %rd285;
	mov.b32 	%r374, 16;
	mov.b32 	%r375, 31;
	mov.b32 	%r376, -1;
	// begin inline asm
	shfl.sync.down.b32 %r357, %r358, %r374, %r375, %r376;
	// end inline asm
	// begin inline asm
	shfl.sync.down.b32 %r362, %r363, %r374, %r375, %r376;
	// end inline asm
	mov.b64 	%rd286, {%r357, %r362};
	mov.b64 	%fd35, %rd286;
	mov.b64 	{%r368, %r373}, %rd305;
	// begin inline asm
	shfl.sync.down.b32 %r367, %r368, %r374, %r375, %r376;
	// end inline asm
	// begin inline asm
	shfl.sync.down.b32 %r372, %r373, %r374, %r375, %r376;
	// end inline asm
	mov.b64 	%rd43, {%r367, %r372};
	setp.gt.s32 	%p185, %r276, 15;
	mov.u64 	%rd357, %rd305;
	mov.f64 	%fd241, %fd193;
	@%p185 bra 	$L__BB12_47;
	setp.lt.f64 	%p186, %fd193, %fd35;
	mov.u64 	%rd357, %rd43;
	mov.f64 	%fd241, %fd35;
	@%p186 bra 	$L__BB12_47;
	setp.gt.f64 	%p187, %fd193, %fd35;
	mov.u64 	%rd357, %rd305;
	mov.f64 	%fd241, %fd193;
	@%p187 bra 	$L__BB12_47;
	setp.lt.s64 	%p188, %rd305, %rd43;
	min.s64 	%rd357, %rd305, %rd43;
	selp.f64 	%fd241, %fd193, %fd35, %p188;
$L__BB12_47:
	setp.ne.s32 	%p189, %r276, 0;
	@%p189 bra 	$L__BB12_49;
	shr.u32 	%r377, %r2, 1;
	and.b32  	%r378, %r377, 496;
	mov.u32 	%r379, _ZN6thrust24THRUST_300001_SM_1000_NS8cuda_cub4core6detail5shmemE;
	add.s32 	%r380, %r379, %r378;
	st.shared.f64 	[%r380+8], %fd241;
	st.shared.u64 	[%r380+16], %rd357;
$L__BB12_49:
	bar.sync 	0;
	setp.ne.s32 	%p190, %r2, 0;
	@%p190 bra 	$L__BB12_204;
	ld.shared.f64 	%fd38, [_ZN6thrust24THRUST_300001_SM_1000_NS8cuda_cub4core6detail5shmemE+24];
	ld.shared.u64 	%rd46, [_ZN6thrust24THRUST_300001_SM_1000_NS8cuda_cub4core6detail5shmemE+32];
	setp.lt.f64 	%p191, %fd241, %fd38;
	mov.u64 	%rd307, %rd46;
	mov.f64 	%fd195, %fd38;
	@%p191 bra 	$L__BB12_53;
	setp.lt.f64 	%p192, %fd38, %fd241;
	mov.u64 	%rd307, %rd357;
	mov.f64 	%fd195, %fd241;
	@%p192 bra 	$L__BB12_53;
	setp.lt.s64 	%p193, %rd357, %rd46;
	min.s64 	%rd307, %rd357, %rd46;
	selp.f64 	%fd195, %fd241, %fd38, %p193;
$L__BB12_53:
	ld.shared.f64 	%fd41, [_ZN6thrust24THRUST_300001_SM_1000_NS8cuda_cub4core6detail5shmemE+40];
	ld.shared.u64 	%rd49, [_ZN6thrust24THRUST_300001_SM_1000_NS8cuda_cub4core6detail5shmemE+48];
	setp.lt.f64 	%p194, %fd195, %fd41;
	mov.u64 	%rd308, %rd49;
	mov.f64 	%fd196, %fd41;
	@%p194 bra 	$L__BB12_56;
	setp.lt.f64 	%p195, %fd41, %fd195;
	mov.u64 	%rd308, %rd307;
	mov.f64 	%fd196, %fd195;
	@%p195 bra 	$L__BB12_56;
	setp.lt.s64 	%p196, %rd307, %rd49;
	min.s64 	%rd308, %rd307, %rd49;
	selp.f64 	%fd196, %fd195, %fd41, %p196;
$L__BB12_56:
	ld.shared.f64 	%fd44, [_ZN6thrust24THRUST_300001_SM_1000_NS8cuda_cub4core6detail5shmemE+56];
	ld.shared.u64 	%rd52, [_ZN6thrust24THRUST_300001_SM_1000_NS8cuda_cub4core6detail5shmemE+64];
	setp.lt.f64 	%p197, %fd196, %fd44;
	mov.u64 	%rd309, %rd52;
	mov.f64 	%fd197, %fd44;
	@%p197 bra 	$L__BB12_59;
	setp.lt.f64 	%p198, %fd44, %fd196;
	mov.u64 	%rd309, %rd308;
	mov.f64 	%fd197, %fd196;
	@%p198 bra 	$L__BB12_59;
	setp.lt.s64 	%p199, %rd308, %rd52;
	min.s64 	%rd309, %rd308, %rd52;
	selp.f64 	%fd197, %fd196, %fd44, %p199;
$L__BB12_59:
	ld.shared.f64 	%fd47, [_ZN6thrust24THRUST_300001_SM_1000_NS8cuda_cub4core6detail5shmemE+72];
	ld.shared.u64 	%rd55, [_ZN6thrust24THRUST_300001_SM_1000_NS8cuda_cub4core6detail5shmemE+80];
	setp.lt.f64 	%p200, %fd197, %fd47;
	mov.u64 	%rd310, %rd55;
	mov.f64 	%fd198, %fd47;
	@%p200 bra 	$L__BB12_62;
	setp.lt.f64 	%p201, %fd47, %fd197;
	mov.u64 	%rd310, %rd309;
	mov.f64 	%fd198, %fd197;
	@%p201 bra 	$L__BB12_62;
	setp.lt.s64 	%p202, %rd309, %rd55;
	min.s64 	%rd310, %rd309, %rd55;
	selp.f64 	%fd198, %fd197, %fd47, %p202;
$L__BB12_62:
	ld.shared.f64 	%fd50, [_ZN6thrust24THRUST_300001_SM_1000_NS8cuda_cub4core6detail5shmemE+88];
	ld.shared.u64 	%rd58, [_ZN6thrust24THRUST_300001_SM_1000_NS8cuda_cub4core6detail5shmemE+96];
	setp.lt.f64 	%p203, %fd198, %fd50;
	mov.u64 	%rd311, %rd58;
	mov.f64 	%fd199, %fd50;
	@%p203 bra 	$L__BB12_65;
	setp.lt.f64 	%p204, %fd50, %fd198;
	mov.u64 	%rd311, %rd310;
	mov.f64 	%fd199, %fd198;
	@%p204 bra 	$L__BB12_65;
	setp.lt.s64 	%p205, %rd310, %rd58;
	min.s64 	%rd311, %rd310, %rd58;
	selp.f64 	%fd199, %fd198, %fd50, %p205;
$L__BB12_65:
	ld.shared.f64 	%fd53, [_ZN6thrust24THRUST_300001_SM_1000_NS8cuda_cub4core6detail5shmemE+104];
	ld.shared.u64 	%rd61, [_ZN6thrust24THRUST_300001_SM_1000_NS8cuda_cub4core6detail5shmemE+112];
	setp.lt.f64 	%p206, %fd199, %fd53;
	mov.u64 	%rd312, %rd61;
	mov.f64 	%fd200, %fd53;
	@%p206 bra 	$L__BB12_68;
	setp.lt.f64 	%p207, %fd53, %fd199;
	mov.u64 	%rd312, %rd311;
	mov.f64 	%fd200, %fd199;
	@%p207 bra 	$L__BB12_68;
	setp.lt.s64 	%p208, %rd311, %rd61;
	min.s64 	%rd312, %rd311, %rd61;
	selp.f64 	%fd200, %fd199, %fd53, %p208;
$L__BB12_68:
	ld.shared.f64 	%fd56, [_ZN6thrust24THRUST_300001_SM_1000_NS8cuda_cub4core6detail5shmemE+120];
	ld.shared.u64 	%rd64, [_ZN6thrust24THRUST_300001_SM_1000_NS8cuda_cub4core6detail5shmemE+128];
	setp.lt.f64 	%p209, %fd200, %fd56;
	mov.u64 	%rd357, %rd64;
	mov.f64 	%fd241, %fd56;
	@%p209 bra 	$L__BB12_204;
	setp.lt.f64 	%p210, %fd56, %fd200;
	mov.u64 	%rd357, %rd312;
	mov.f64 	%fd241, %fd200;
	@%p210 bra 	$L__BB12_204;
	setp.lt.s64 	%p211, %rd312, %rd64;
	min.s64 	%rd357, %rd312, %rd64;
	selp.f64 	%fd241, %fd200, %fd56, %p211;
	bra.uni 	$L__BB12_204;
$L__BB12_71:
	// begin inline asm
	mov.u32 %r163, %laneid;
	// end inline asm
	and.b32  	%r184, %r2, 992;
	add.s32 	%r185, %r184, 32;
	setp.gt.s32 	%p118, %r185, %r1;
	not.b32 	%r186, %r184;
	add.s32 	%r187, %r1, %r186;
	selp.b32 	%r182, %r187, 31, %p118;
	mov.b64 	%rd267, %fd188;
	mov.b64 	{%r165, %r170}, %rd267;
	mov.b32 	%r181, 1;
	mov.b32 	%r183, -1;
	// begin inline asm
	shfl.sync.down.b32 %r164, %r165, %r181, %r182, %r183;
	// end inline asm
	// begin inline asm
	shfl.sync.down.b32 %r169, %r170, %r181, %r182, %r183;
	// end inline asm
	mov.b64 	%rd268, {%r164, %r169};
	mov.b64 	%fd58, %rd268;
	mov.b64 	{%r175, %r180}, %rd300;
	// begin inline asm
	shfl.sync.down.b32 %r174, %r175, %r181, %r182, %r183;
	// end inline asm
	// begin inline asm
	shfl.sync.down.b32 %r179, %r180, %r181, %r182, %r183;
	// end inline asm
	mov.b64 	%rd66, {%r174, %r179};
	setp.ge.s32 	%p119, %r163, %r182;
	mov.u64 	%rd313, %rd300;
	mov.f64 	%fd201, %fd188;
	@%p119 bra 	$L__BB12_75;
	setp.lt.f64 	%p120, %fd188, %fd58;
	mov.u64 	%rd313, %rd66;
	mov.f64 	%fd201, %fd58;
	@%p120 bra 	$L__BB12_75;
	setp.gt.f64 	%p121, %fd188, %fd58;
	mov.u64 	%rd313, %rd300;
	mov.f64 	%fd201, %fd188;
	@%p121 bra 	$L__BB12_75;
	setp.lt.s64 	%p122, %rd300, %rd66;
	min.s64 	%rd313, %rd300, %rd66;
	selp.f64 	%fd201, %fd188, %fd58, %p122;
$L__BB12_75:
	mov.b64 	%rd269, %fd201;
	mov.b64 	{%r189, %r194}, %rd269;
	mov.b32 	%r205, 2;
	mov.b32 	%r207, -1;
	// begin inline asm
	shfl.sync.down.b32 %r188, %r189, %r205, %r182, %r207;
	// end inline asm
	// begin inline asm
	shfl.sync.down.b32 %r193, %r194, %r205, %r182, %r207;
	// end inline asm
	mov.b64 	%rd270, {%r188, %r193};
	mov.b64 	%fd61, %rd270;
	mov.b64 	{%r199, %r204}, %rd313;
	// begin inline asm
	shfl.sync.down.b32 %r198, %r199, %r205, %r182, %r207;
	// end inline asm
	// begin inline asm
	shfl.sync.down.b32 %r203, %r204, %r205, %r182, %r207;
	// end inline asm
	mov.b64 	%rd69, {%r198, %r203};
	add.s32 	%r208, %r163, 2;
	setp.gt.s32 	%p123, %r208, %r182;
	mov.u64 	%rd314, %rd313;
	mov.f64 	%fd202, %fd201;
	@%p123 bra 	$L__BB12_79;
	setp.lt.f64 	%p124, %fd201, %fd61;
	mov.u64 	%rd314, %rd69;
	mov.f64 	%fd202, %fd61;
	@%p124 bra 	$L__BB12_79;
	setp.gt.f64 	%p125, %fd201, %fd61;
	mov.u64 	%rd314, %rd313;
	mov.f64 	%fd202, %fd201;
	@%p125 bra 	$L__BB12_79;
	setp.lt.s64 	%p126, %rd313, %rd69;
	min.s64 	%rd314, %rd313, %rd69;
	selp.f64 	%fd202, %fd201, %fd61, %p126;
$L__BB12_79:
	mov.b64 	%rd271, %fd202;
	mov.b64 	{%r210, %r215}, %rd271;
	mov.b32 	%r226, 4;
	mov.b32 	%r228, -1;
	// begin inline asm
	shfl.sync.down.b32 %r209, %r210, %r226, %r182, %r228;
	// end inline asm
	// begin inline asm
	shfl.sync.down.b32 %r214, %r215, %r226, %r182, %r228;
	// end inline asm
	mov.b64 	%rd272, {%r209, %r214};
	mov.b64 	%fd64, %rd272;
	mov.b64 	{%r220, %r225}, %rd314;
	// begin inline asm
	shfl.sync.down.b32 %r219, %r220, %r226, %r182, %r228;
	// end inline asm
	// begin inline asm
	shfl.sync.down.b32 %r224, %r225, %r226, %r182, %r228;
	// end inline asm
	mov.b64 	%rd72, {%r219, %r224};
	add.s32 	%r229, %r163, 4;
	setp.gt.s32 	%p127, %r229, %r182;
	mov.u64 	%rd315, %rd314;
	mov.f64 	%fd203, %fd202;
	@%p127 bra 	$L__BB12_83;
	setp.lt.f64 	%p128, %fd202, %fd64;
	mov.u64 	%rd315, %rd72;
	mov.f64 	%fd203, %fd64;
	@%p128 bra 	$L__BB12_83;
	setp.gt.f64 	%p129, %fd202, %fd64;
	mov.u64 	%rd315, %rd314;
	mov.f64 	%fd203, %fd202;
	@%p129 bra 	$L__BB12_83;
	setp.lt.s64 	%p130, %rd314, %rd72;
	min.s64 	%rd315, %rd314, %rd72;
	selp.f64 	%fd203, %fd202, %fd64, %p130;
$L__BB12_83:
	mov.b64 	%rd273, %fd203;
	mov.b64 	{%r231, %r236}, %rd273;
	mov.b32 	%r247, 8;
	mov.b32 	%r249, -1;
	// begin inline asm
	shfl.sync.down.b32 %r230, %r231, %r247, %r182, %r249;
	// end inline asm
	// begin inline asm
	shfl.sync.down.b32 %r235, %r236, %r247, %r182, %r249;
	// end inline asm
	mov.b64 	%rd274, {%r230, %r235};
	mov.b64 	%fd67, %rd274;
	mov.b64 	{%r241, %r246}, %rd315;
	// begin inline asm
	shfl.sync.down.b32 %r240, %r241, %r247, %r182, %r249;
	// end inline asm
	// begin inline asm
	shfl.sync.down.b32 %r245, %r246, %r247, %r182, %r249;
	// end inline asm
	mov.b64 	%rd75, {%r240, %r245};
	add.s32 	%r250, %r163, 8;
	setp.gt.s32 	%p131, %r250, %r182;
	mov.u64 	%rd316, %rd315;
	mov.f64 	%fd204, %fd203;
	@%p131 bra 	$L__BB12_87;
	setp.lt.f64 	%p132, %fd203, %fd67;
	mov.u64 	%rd316, %rd75;
	mov.f64 	%fd204, %fd67;
	@%p132 bra 	$L__BB12_87;
	setp.gt.f64 	%p133, %fd203, %fd67;
	mov.u64 	%rd316, %rd315;
	mov.f64 	%fd204, %fd203;
	@%p133 bra 	$L__BB12_87;
	setp.lt.s64 	%p134, %rd315, %rd75;
	min.s64 	%rd316, %rd315, %rd75;
	selp.f64 	%fd204, %fd203, %fd67, %p134;
$L__BB12_87:
	mov.b64 	%rd275, %fd204;
	mov.b64 	{%r252, %r257}, %rd275;
	mov.b32 	%r268, 16;
	mov.b32 	%r270, -1;
	// begin inline asm
	shfl.sync.down.b32 %r251, %r252, %r268, %r182, %r270;
	// end inline asm
	// begin inline asm
	shfl.sync.down.b32 %r256, %r257, %r268, %r182, %r270;
	// end inline asm
	mov.b64 	%rd276, {%r251, %r256};
	mov.b64 	%fd70, %rd276;
	mov.b64 	{%r262, %r267}, %rd316;
	// begin inline asm
	shfl.sync.down.b32 %r261, %r262, %r268, %r182, %r270;
	// end inline asm
	// begin inline asm
	shfl.sync.down.b32 %r266, %r267, %r268, %r182, %r270;
	// end inline asm
	mov.b64 	%rd78, {%r261, %r266};
	add.s32 	%r271, %r163, 16;
	setp.gt.s32 	%p135, %r271, %r182;
	mov.u64 	%rd357, %rd316;
	mov.f64 	%fd241, %fd204;
	@%p135 bra 	$L__BB12_91;
	setp.lt.f64 	%p136, %fd204, %fd70;
	mov.u64 	%rd357, %rd78;
	mov.f64 	%fd241, %fd70;
	@%p136 bra 	$L__BB12_91;
	setp.gt.f64 	%p137, %fd204, %fd70;
	mov.u64 	%rd357, %rd316;
	mov.f64 	%fd241, %fd204;
	@%p137 bra 	$L__BB12_91;
	setp.lt.s64 	%p138, %rd316, %rd78;
	min.s64 	%rd357, %rd316, %rd78;
	selp.f64 	%fd241, %fd204, %fd70, %p138;
$L__BB12_91:
	setp.ne.s32 	%p139, %r163, 0;
	@%p139 bra 	$L__BB12_93;
	shr.u32 	%r272, %r2, 1;
	and.b32  	%r273, %r272, 496;
	mov.u32 	%r274, _ZN6thrust24THRUST_300001_SM_1000_NS8cuda_cub4core6detail5shmemE;
	add.s32 	%r275, %r274, %r273;
	st.shared.f64 	[%r275+8], %fd241;
	st.shared.u64 	[%r275+16], %rd357;
$L__BB12_93:
	bar.sync 	0;
	setp.ne.s32 	%p140, %r2, 0;
	@%p140 bra 	$L__BB12_204;
	setp.lt.s32 	%p141, %r1, 33;
	mov.f64 	%fd206, %fd241;
	mov.u64 	%rd318, %rd357;
	@%p141 bra 	$L__BB12_98;
	ld.shared.f64 	%fd73, [_ZN6thrust24THRUST_300001_SM_1000_NS8cuda_cub4core6detail5shmemE+24];
	ld.shared.u64 	%rd81, [_ZN6thrust24THRUST_300001_SM_1000_NS8cuda_cub4core6detail5shmemE+32];
	setp.lt.f64 	%p142, %fd241, %fd73;
	mov.f64 	%fd206, %fd73;
	mov.u64 	%rd318, %rd81;
	@%p142 bra 	$L__BB12_98;
	setp.lt.f64 	%p143, %fd73, %fd241;
	mov.f64 	%fd206, %fd241;
	mov.u64 	%rd318, %rd357;
	@%p143 bra 	$L__BB12_98;
	setp.lt.s64 	%p144, %rd357, %rd81;
	selp.f64 	%fd206, %fd241, %fd73, %p144;
	min.s64 	%rd318, %rd357, %rd81;
$L__BB12_98:
	setp.lt.s32 	%p145, %r1, 65;
	mov.f64 	%fd207, %fd206;
	mov.u64 	%rd319, %rd318;
	@%p145 bra 	$L__BB12_102;
	ld.shared.f64 	%fd76, [_ZN6thrust24THRUST_300001_SM_1000_NS8cuda_cub4core6detail5shmemE+40];
	ld.shared.u64 	%rd84, [_ZN6thrust24THRUST_300001_SM_1000_NS8cuda_cub4core6detail5shmemE+48];
	setp.lt.f64 	%p146, %fd206, %fd76;
	mov.f64 	%fd207, %fd76;
	mov.u64 	%rd319, %rd84;
	@%p146 bra 	$L__BB12_102;
	setp.lt.f64 	%p147, %fd76, %fd206;
	mov.f64 	%fd207, %fd206;
	mov.u64 	%rd319, %rd318;
	@%p147 bra 	$L__BB12_102;
	setp.lt.s64 	%p148, %rd318, %rd84;
	selp.f64 	%fd207, %fd206, %fd76, %p148;
	min.s64 	%rd319, %rd318, %rd84;
$L__BB12_102:
	setp.lt.s32 	%p149, %r1, 97;
	mov.f64 	%fd208, %fd207;
	mov.u64 	%rd320, %rd319;
	@%p149 bra 	$L__BB12_106;
	ld.shared.f64 	%fd79, [_ZN6thrust24THRUST_300001_SM_1000_NS8cuda_cub4core6detail5shmemE+56];
	ld.shared.u64 	%rd87, [_ZN6thrust24THRUST_300001_SM_1000_NS8cuda_cub4core6detail5shmemE+64];
	setp.lt.f64 	%p150, %fd207, %fd79;
	mov.f64 	%fd208, %fd79;
	mov.u64 	%rd320, %rd87;
	@%p150 bra 	$L__BB12_106;
	setp.lt.f64 	%p151, %fd79, %fd207;
	mov.f64 	%fd208, %fd207;
	mov.u64 	%rd320, %rd319;
	@%p151 bra 	$L__BB12_106;
	setp.lt.s64 	%p152, %rd319, %rd87;
	selp.f64 	%fd208, %fd207, %fd79, %p152;
	min.s64 	%rd320, %rd319, %rd87;
$L__BB12_106:
	setp.lt.s32 	%p153, %r1, 129;
	mov.f64 	%fd209, %fd208;
	mov.u64 	%rd321, %rd320;
	@%p153 bra 	$L__BB12_110;
	ld.shared.f64 	%fd82, [_ZN6thrust24THRUST_300001_SM_1000_NS8cuda_cub4core6detail5shmemE+72];
	ld.shared.u64 	%rd90, [_ZN6thrust24THRUST_300001_SM_1000_NS8cuda_cub4core6detail5shmemE+80];
	setp.lt.f64 	%p154, %fd208, %fd82;
	mov.f64 	%fd209, %fd82;
	mov.u64 	%rd321, %rd90;
	@%p154 bra 	$L__BB12_110;
	setp.lt.f64 	%p155, %fd82, %fd208;
	mov.f64 	%fd209, %fd208;
	mov.u64 	%rd321, %rd320;
	@%p155 bra 	$L__BB12_110;
	setp.lt.s64 	%p156, %rd320, %rd90;
	selp.f64 	%fd209, %fd208, %fd82, %p156;
	min.s64 	%rd321, %rd320, %rd90;
$L__BB12_110:
	setp.lt.s32 	%p157, %r1, 161;
	mov.f64 	%fd210, %fd209;
	mov.u64 	%rd322, %rd321;
	@%p157 bra 	$L__BB12_114;
	ld.shared.f64 	%fd85, [_ZN6thrust24THRUST_300001_SM_1000_NS8cuda_cub4core6detail5shmemE+88];
	ld.shared.u64 	%rd93, [_ZN6thrust24THRUST_300001_SM_1000_NS8cuda_cub4core6detail5shmemE+96];
	setp.lt.f64 	%p158, %fd209, %fd85;
	mov.f64 	%fd210, %fd85;
	mov.u64 	%rd322, %rd93;
	@%p158 bra 	$L__BB12_114;
	setp.lt.f64 	%p159, %fd85, %fd209;
	mov.f64 	%fd210, %fd209;
	mov.u64 	%rd322, %rd321;
	@%p159 bra 	$L__BB12_114;
	setp.lt.s64 	%p160, %rd321, %rd93;
	selp.f64 	%fd210, %fd209, %fd85, %p160;
	min.s64 	%rd322, %rd321, %rd93;
$L__BB12_114:
	setp.lt.s32 	%p161, %r1, 193;
	mov.f64 	%fd211, %fd210;
	mov.u64 	%rd323, %rd322;
	@%p161 bra 	$L__BB12_118;
	ld.shared.f64 	%fd88, [_ZN6thrust24THRUST_300001_SM_1000_NS8cuda_cub4core6detail5shmemE+104];
	ld.shared.u64 	%rd96, [_ZN6thrust24THRUST_300001_SM_1000_NS8cuda_cub4core6detail5shmemE+112];
	setp.lt.f64 	%p162, %fd210, %fd88;
	mov.f64 	%fd211, %fd88;
	mov.u64 	%rd323, %rd96;
	@%p162 bra 	$L__BB12_118;
	setp.lt.f64 	%p163, %fd88, %fd210;
	mov.f64 	%fd211, %fd210;
	mov.u64 	%rd323, %rd322;
	@%p163 bra 	$L__BB12_118;
	setp.lt.s64 	%p164, %rd322, %rd96;
	selp.f64 	%fd211, %fd210, %fd88, %p164;
	min.s64 	%rd323, %rd322, %rd96;
$L__BB12_118:
	setp.lt.s32 	%p165, %r1, 225;
	mov.u64 	%rd357, %rd323;
	mov.f64 	%fd241, %fd211;
	@%p165 bra 	$L__BB12_204;
	ld.shared.f64 	%fd91, [_ZN6thrust24THRUST_300001_SM_1000_NS8cuda_cub4core6detail5shmemE+120];
	ld.shared.u64 	%rd99, [_ZN6thrust24THRUST_300001_SM_1000_NS8cuda_cub4core6detail5shmemE+128];
	setp.lt.f64 	%p166, %fd211, %fd91;
	mov.u64 	%rd357, %rd99;
	mov.f64 	%fd241, %fd91;
	@%p166 bra 	$L__BB12_204;
	setp.lt.f64 	%p167, %fd91, %fd211;
	mov.u64 	%rd357, %rd323;
	mov.f64 	%fd241, %fd211;
	@%p167 bra 	$L__BB12_204;
	setp.lt.s64 	%p168, %rd323, %rd99;
	selp.f64 	%fd241, %fd211, %fd91, %p168;
	min.s64 	%rd357, %rd323, %rd99;
	bra.uni 	$L__BB12_204;
$L__BB12_122:
	mov.u32 	%r18, %tid.x;
	cvt.u64.u32 	%rd197, %r18;
	cvta.to.global.u64 	%rd198, %rd193;
	mul.wide.u32 	%rd199, %r18, 8;
	add.s64 	%rd200, %rd198, %rd199;
	ld.global.f64 	%fd170, [%rd200];
	add.s32 	%r31, %r18, 256;
	cvt.u64.u32 	%rd201, %r31;
	ld.global.f64 	%fd171, [%rd200+2048];
	add.s32 	%r32, %r18, 512;
	cvt.u64.u32 	%rd202, %r32;
	ld.global.f64 	%fd172, [%rd200+4096];
	add.s32 	%r33, %r18, 768;
	cvt.u64.u32 	%rd203, %r33;
	ld.global.f64 	%fd173, [%rd200+6144];
	or.b32  	%r34, %r18, 1024;
	cvt.u64.u32 	%rd101, %r34;
	add.s64 	%rd344, %rd194, %rd101;
	ld.global.f64 	%fd228, [%rd200+8192];
	setp.geu.f64 	%p3, %fd170, %fd171;
	selp.f64 	%fd174, %fd170, %fd171, %p3;
	selp.b64 	%rd204, %rd197, %rd201, %p3;
	setp.geu.f64 	%p4, %fd174, %fd172;
	selp.f64 	%fd175, %fd174, %fd172, %p4;
	selp.b64 	%rd205, %rd204, %rd202, %p4;
	setp.geu.f64 	%p5, %fd175, %fd173;
	selp.f64 	%fd94, %fd175, %fd173, %p5;
	selp.b64 	%rd104, %rd205, %rd203, %p5;
	setp.lt.f64 	%p6, %fd94, %fd228;
	@%p6 bra 	$L__BB12_124;
	setp.lt.f64 	%p7, %fd228, %fd94;
	setp.lt.u64 	%p8, %rd104, %rd101;
	or.pred  	%p9, %p7, %p8;
	selp.f64 	%fd228, %fd94, %fd228, %p9;
	add.s64 	%rd206, %rd194, %rd104;
	selp.b64 	%rd344, %rd206, %rd344, %p9;
$L__BB12_124:
	setp.lt.u64 	%p10, %rd196, 2560;
	mov.b64 	%rd333, 1280;
	@%p10 bra 	$L__BB12_137;
	mov.b64 	%rd325, 1280;
	mov.f64 	%fd213, %fd228;
$L__BB12_126:
	add.s64 	%rd209, %rd325, %rd197;
	shl.b64 	%rd210, %rd325, 3;
	cvta.to.global.u64 	%rd211, %rd193;
	add.s64 	%rd213, %rd211, %rd199;
	add.s64 	%rd214, %rd213, %rd210;
	add.s64 	%rd327, %rd209, %rd194;
	ld.global.f64 	%fd214, [%rd214];
	ld.global.f64 	%fd215, [%rd214+2048];
	ld.global.f64 	%fd216, [%rd214+4096];
	ld.global.f64 	%fd217, [%rd214+6144];
	ld.global.f64 	%fd228, [%rd214+8192];
	setp.lt.f64 	%p11, %fd213, %fd214;
	@%p11 bra 	$L__BB12_128;
	setp.lt.f64 	%p12, %fd214, %fd213;
	setp.lt.s64 	%p13, %rd344, %rd327;
	or.pred  	%p14, %p12, %p13;
	selp.f64 	%fd214, %fd213, %fd214, %p14;
	selp.b64 	%rd327, %rd344, %rd327, %p14;
$L__BB12_128:
	add.s64 	%rd215, %rd325, %rd197;
	add.s64 	%rd216, %rd215, %rd194;
	add.s64 	%rd328, %rd216, 256;
	setp.lt.f64 	%p15, %fd214, %fd215;
	@%p15 bra 	$L__BB12_130;
	setp.lt.f64 	%p16, %fd215, %fd214;
	add.s64 	%rd218, %rd325, %rd197;
	add.s64 	%rd219, %rd218, %rd194;
	add.s64 	%rd220, %rd219, 256;
	setp.lt.s64 	%p17, %rd327, %rd220;
	or.pred  	%p18, %p16, %p17;
	selp.f64 	%fd215, %fd214, %fd215, %p18;
	selp.b64 	%rd328, %rd327, %rd220, %p18;
$L__BB12_130:
	add.s64 	%rd329, %rd216, 512;
	setp.lt.f64 	%p19, %fd215, %fd216;
	@%p19 bra 	$L__BB12_132;
	setp.lt.f64 	%p20, %fd216, %fd215;
	add.s64 	%rd224, %rd325, %rd197;
	add.s64 	%rd225, %rd224, %rd194;
	add.s64 	%rd226, %rd225, 512;
	setp.lt.s64 	%p21, %rd328, %rd226;
	or.pred  	%p22, %p20, %p21;
	selp.f64 	%fd216, %fd215, %fd216, %p22;
	selp.b64 	%rd329, %rd328, %rd226, %p22;
$L__BB12_132:
	add.s64 	%rd227, %rd325, %rd197;
	add.s64 	%rd228, %rd227, %rd194;
	add.s64 	%rd330, %rd228, 768;
	setp.lt.f64 	%p23, %fd216, %fd217;
	@%p23 bra 	$L__BB12_134;
	setp.lt.f64 	%p24, %fd217, %fd216;
	setp.lt.s64 	%p25, %rd329, %rd330;
	or.pred  	%p26, %p24, %p25;
	selp.f64 	%fd217, %fd216, %fd217, %p26;
	selp.b64 	%rd330, %rd329, %rd330, %p26;
$L__BB12_134:
	add.s64 	%rd344, %rd228, 1024;
	setp.lt.f64 	%p27, %fd217, %fd228;
	@%p27 bra 	$L__BB12_136;
	setp.lt.f64 	%p28, %fd228, %fd217;
	setp.lt.s64 	%p29, %rd330, %rd344;
	or.pred  	%p30, %p28, %p29;
	selp.f64 	%fd228, %fd217, %fd228, %p30;
	selp.b64 	%rd344, %rd330, %rd344, %p30;
$L__BB12_136:
	add.s64 	%rd333, %rd325, 1280;
	add.s64 	%rd231, %rd325, 2560;
	setp.le.s64 	%p31, %rd231, %rd196;
	mov.u64 	%rd325, %rd333;
	mov.f64 	%fd213, %fd228;
	@%p31 bra 	$L__BB12_126;
$L__BB12_137:
	setp.le.s64 	%p32, %rd196, %rd333;
	@%p32 bra 	$L__BB12_160;
	cvt.u32.u64 	%r35, %rd333;
	cvt.u32.u64 	%r36, %rd196;
	sub.s32 	%r19, %r36, %r35;
	setp.ge.s32 	%p33, %r18, %r19;
	@%p33 bra 	$L__BB12_160;
	cvta.to.global.u64 	%rd130, %rd193;
	not.b32 	%r38, %r18;
	add.s32 	%r39, %r38, %r36;
	sub.s32 	%r20, %r39, %r35;
	and.b32  	%r41, %r20, 768;
	setp.eq.s32 	%p34, %r41, 768;
	mov.u32 	%r389, %r18;
	@%p34 bra 	$L__BB12_145;
	add.s64 	%rd234, %rd333, %rd197;
	add.s64 	%rd335, %rd234, %rd194;
	shl.b64 	%rd235, %rd234, 3;
	add.s64 	%rd334, %rd130, %rd235;
	shr.u32 	%r42, %r20, 8;
	add.s32 	%r43, %r42, 1;
	and.b32  	%r44, %r43, 3;
	neg.s32 	%r387, %r44;
	mov.u32 	%r389, %r18;
$L__BB12_141:
	.pragma "nounroll";
	mov.u64 	%rd135, %rd344;
	mov.f64 	%fd114, %fd228;
	ld.global.f64 	%fd115, [%rd334];
	setp.lt.f64 	%p35, %fd114, %fd115;
	mov.f64 	%fd228, %fd115;
	mov.u64 	%rd344, %rd335;
	@%p35 bra 	$L__BB12_144;
	setp.lt.f64 	%p36, %fd115, %fd114;
	mov.f64 	%fd228, %fd114;
	mov.u64 	%rd344, %rd135;
	@%p36 bra 	$L__BB12_144;
	setp.lt.s64 	%p37, %rd135, %rd335;
	selp.f64 	%fd228, %fd114, %fd115, %p37;
	min.s64 	%rd344, %rd135, %rd335;
$L__BB12_144:
	add.s32 	%r389, %r389, 256;
	add.s64 	%rd335, %rd335, 256;
	add.s64 	%rd334, %rd334, 2048;
	add.s32 	%r387, %r387, 1;
	setp.ne.s32 	%p38, %r387, 0;
	@%p38 bra 	$L__BB12_141;
$L__BB12_145:
	setp.lt.u32 	%p39, %r20, 768;
	@%p39 bra 	$L__BB12_160;
	add.s32 	%r390, %r389, 512;
$L__BB12_147:
	mov.u32 	%r28, %r390;
	add.s32 	%r45, %r28, -512;
	cvt.u64.u32 	%rd236, %r45;
	add.s64 	%rd237, %rd333, %rd236;
	shl.b64 	%rd238, %rd237, 3;
	add.s64 	%rd143, %rd130, %rd238;
	add.s64 	%rd144, %rd237, %rd194;
	ld.global.f64 	%fd121, [%rd143];
	setp.lt.f64 	%p40, %fd228, %fd121;
	mov.f64 	%fd225, %fd121;
	mov.u64 	%rd341, %rd144;
	@%p40 bra 	$L__BB12_150;
	setp.lt.f64 	%p41, %fd121, %fd228;
	mov.f64 	%fd225, %fd228;
	mov.u64 	%rd341, %rd344;
	@%p41 bra 	$L__BB12_150;
	setp.lt.s64 	%p42, %rd344, %rd144;
	selp.f64 	%fd225, %fd228, %fd121, %p42;
	min.s64 	%rd341, %rd344, %rd144;
$L__BB12_150:
	add.s32 	%r46, %r28, -256;
	cvt.u64.u32 	%rd239, %r46;
	add.s64 	%rd240, %rd333, %rd239;
	add.s64 	%rd147, %rd240, %rd194;
	ld.global.f64 	%fd124, [%rd143+2048];
	setp.lt.f64 	%p43, %fd225, %fd124;
	mov.f64 	%fd226, %fd124;
	mov.u64 	%rd342, %rd147;
	@%p43 bra 	$L__BB12_153;
	setp.lt.f64 	%p44, %fd124, %fd225;
	mov.f64 	%fd226, %fd225;
	mov.u64 	%rd342, %rd341;
	@%p44 bra 	$L__BB12_153;
	setp.lt.s64 	%p45, %rd341, %rd147;
	selp.f64 	%fd226, %fd225, %fd124, %p45;
	min.s64 	%rd342, %rd341, %rd147;
$L__BB12_153:
	cvt.u64.u32 	%rd241, %r28;
	add.s64 	%rd242, %rd333, %rd241;
	add.s64 	%rd150, %rd242, %rd194;
	ld.global.f64 	%fd127, [%rd143+4096];
	setp.lt.f64 	%p46, %fd226, %fd127;
	mov.f64 	%fd227, %fd127;
	mov.u64 	%rd343, %rd150;
	@%p46 bra 	$L__BB12_156;
	setp.lt.f64 	%p47, %fd127, %fd226;
	mov.f64 	%fd227, %fd226;
	mov.u64 	%rd343, %rd342;
	@%p47 bra 	$L__BB12_156;
	setp.lt.s64 	%p48, %rd342, %rd150;
	selp.f64 	%fd227, %fd226, %fd127, %p48;
	min.s64 	%rd343, %rd342, %rd150;
$L__BB12_156:
	add.s32 	%r47, %r28, 256;
	cvt.u64.u32 	%rd243, %r47;
	add.s64 	%rd244, %rd333, %rd243;
	add.s64 	%rd153, %rd244, %rd194;
	ld.global.f64 	%fd130, [%rd143+6144];
	setp.lt.f64 	%p49, %fd227, %fd130;
	mov.f64 	%fd228, %fd130;
	mov.u64 	%rd344, %rd153;
	@%p49 bra 	$L__BB12_159;
	setp.lt.f64 	%p50, %fd130, %fd227;
	mov.f64 	%fd228, %fd227;
	mov.u64 	%rd344, %rd343;
	@%p50 bra 	$L__BB12_159;
	setp.lt.s64 	%p51, %rd343, %rd153;
	selp.f64 	%fd228, %fd227, %fd130, %p51;
	min.s64 	%rd344, %rd343, %rd153;
$L__BB12_159:
	add.s32 	%r390, %r28, 1024;
	add.s32 	%r48, %r28, 512;
	setp.lt.s32 	%p52, %r48, %r19;
	@%p52 bra 	$L__BB12_147;
$L__BB12_160:
	// begin inline asm
	mov.u32 %r49, %laneid;
	// end inline asm
	mov.b64 	%rd245, %fd228;
	mov.b64 	{%r51, %r56}, %rd245;
	mov.b32 	%r67, 1;
	mov.b32 	%r68, 31;
	mov.b32 	%r69, -1;
	// begin inline asm
	shfl.sync.down.b32 %r50, %r51, %r67, %r68, %r69;
	// end inline asm
	// begin inline asm
	shfl.sync.down.b32 %r55, %r56, %r67, %r68, %r69;
	// end inline asm
	mov.b64 	%rd246, {%r50, %r55};
	mov.b64 	%fd134, %rd246;
	mov.b64 	{%r61, %r66}, %rd344;
	// begin inline asm
	shfl.sync.down.b32 %r60, %r61, %r67, %r68, %r69;
	// end inline asm
	// begin inline asm
	shfl.sync.down.b32 %r65, %r66, %r67, %r68, %r69;
	// end inline asm
	mov.b64 	%rd157, {%r60, %r65};
	setp.gt.s32 	%p53, %r49, 30;
	mov.f64 	%fd230, %fd228;
	mov.u64 	%rd346, %rd344;
	@%p53 bra 	$L__BB12_164;
	setp.lt.f64 	%p54, %fd228, %fd134;
	mov.f64 	%fd230, %fd134;
	mov.u64 	%rd346, %rd157;
	@%p54 bra 	$L__BB12_164;
	setp.gt.f64 	%p55, %fd228, %fd134;
	mov.f64 	%fd230, %fd228;
	mov.u64 	%rd346, %rd344;
	@%p55 bra 	$L__BB12_164;
	setp.lt.s64 	%p56, %rd344, %rd157;
	selp.f64 	%fd230, %fd228, %fd134, %p56;
	min.s64 	%rd346, %rd344, %rd157;
$L__BB12_164:
	mov.b64 	%rd247, %fd230;
	mov.b64 	{%r71, %r76}, %rd247;
	mov.b32 	%r87, 2;
	mov.b32 	%r88, 31;
	mov.b32 	%r89, -1;
	// begin inline asm
	shfl.sync.down.b32 %r70, %r71, %r87, %r88, %r89;
	// end inline asm
	// begin inline asm
	shfl.sync.down.b32 %r75, %r76, %r87, %r88, %r89;
	// end inline asm
	mov.b64 	%rd248, {%r70, %r75};
	mov.b64 	%fd137, %rd248;
	mov.b64 	{%r81, %r86}, %rd346;
	// begin inline asm
	shfl.sync.down.b32 %r80, %r81, %r87, %r88, %r89;
	// end inline asm
	// begin inline asm
	shfl.sync.down.b32 %r85, %r86, %r87, %r88, %r89;
	// end inline asm
	mov.b64 	%rd160, {%r80, %r85};
	setp.gt.s32 	%p57, %r49, 29;
	mov.f64 	%fd231, %fd230;
	mov.u64 	%rd347, %rd346;
	@%p57 bra 	$L__BB12_168;
	setp.lt.f64 	%p58, %fd230, %fd137;
	mov.f64 	%fd231, %fd137;
	mov.u64 	%rd347, %rd160;
	@%p58 bra 	$L__BB12_168;
	setp.gt.f64 	%p59, %fd230, %fd137;
	mov.f64 	%fd231, %fd230;
	mov.u64 	%rd347, %rd346;
	@%p59 bra 	$L__BB12_168;
	setp.lt.s64 	%p60, %rd346, %rd160;
	selp.f64 	%fd231, %fd230, %fd137, %p60;
	min.s64 	%rd347, %rd346, %rd160;
$L__BB12_168:
	mov.b64 	%rd249, %fd231;
	mov.b64 	{%r91, %r96}, %rd249;
	mov.b32 	%r107, 4;
	mov.b32 	%r108, 31;
	mov.b32 	%r109, -1;
	// begin inline asm
	shfl.sync.down.b32 %r90, %r91, %r107, %r108, %r109;
	// end inline asm
	// begin inline asm
	shfl.sync.down.b32 %r95, %r96, %r107, %r108, %r109;
	// end inline asm
	mov.b64 	%rd250, {%r90, %r95};
	mov.b64 	%fd140, %rd250;
	mov.b64 	{%r101, %r106}, %rd347;
	// begin inline asm
	shfl.sync.down.b32 %r100, %r101, %r107, %r108, %r109;
	// end inline asm
	// begin inline asm
	shfl.sync.down.b32 %r105, %r106, %r107, %r108, %r109;
	// end inline asm
	mov.b64 	%rd163, {%r100, %r105};
	setp.gt.s32 	%p61, %r49, 27;
	mov.f64 	%fd232, %fd231;
	mov.u64 	%rd348, %rd347;
	@%p61 bra 	$L__BB12_172;
	setp.lt.f64 	%p62, %fd231, %fd140;
	mov.f64 	%fd232, %fd140;
	mov.u64 	%rd348, %rd163;
	@%p62 bra 	$L__BB12_172;
	setp.gt.f64 	%p63, %fd231, %fd140;
	mov.f64 	%fd232, %fd231;
	mov.u64 	%rd348, %rd347;
	@%p63 bra 	$L__BB12_172;
	setp.lt.s64 	%p64, %rd347, %rd163;
	selp.f64 	%fd232, %fd231, %fd140, %p64;
	min.s64 	%rd348, %rd347, %rd163;
$L__BB12_172:
	mov.b64 	%rd251, %fd232;
	mov.b64 	{%r111, %r116}, %rd251;
	mov.b32 	%r127, 8;
	mov.b32 	%r128, 31;
	mov.b32 	%r129, -1;
	// begin inline asm
	shfl.sync.down.b32 %r110, %r111, %r127, %r128, %r129;
	// end inline asm
	// begin inline asm
	shfl.sync.down.b32 %r115, %r116, %r127, %r128, %r129;
	// end inline asm
	mov.b64 	%rd252, {%r110, %r115};
	mov.b64 	%fd143, %rd252;
	mov.b64 	{%r121, %r126}, %rd348;
	// begin inline asm
	shfl.sync.down.b32 %r120, %r121, %r127, %r128, %r129;
	// end inline asm
	// begin inline asm
	shfl.sync.down.b32 %r125, %r126, %r127, %r128, %r129;
	// end inline asm
	mov.b64 	%rd166, {%r120, %r125};
	setp.gt.s32 	%p65, %r49, 23;
	mov.f64 	%fd233, %fd232;
	mov.u64 	%rd349, %rd348;
	@%p65 bra 	$L__BB12_176;
	setp.lt.f64 	%p66, %fd232, %fd143;
	mov.f64 	%fd233, %fd143;
	mov.u64 	%rd349, %rd166;
	@%p66 bra 	$L__BB12_176;
	setp.gt.f64 	%p67, %fd232, %fd143;
	mov.f64 	%fd233, %fd232;
	mov.u64 	%rd349, %rd348;
	@%p67 bra 	$L__BB12_176;
	setp.lt.s64 	%p68, %rd348, %rd166;
	selp.f64 	%fd233, %fd232, %fd143, %p68;
	min.s64 	%rd349, %rd348, %rd166;
$L__BB12_176:
	mov.b64 	%rd253, %fd233;
	mov.b64 	{%r131, %r136}, %rd253;
	mov.b32 	%r147, 16;
	mov.b32 	%r148, 31;
	mov.b32 	%r149, -1;
	// begin inline asm
	shfl.sync.down.b32 %r130, %r131, %r147, %r148, %r149;
	// end inline asm
	// begin inline asm
	shfl.sync.down.b32 %r135, %r136, %r147, %r148, %r149;
	// end inline asm
	mov.b64 	%rd254, {%r130, %r135};
	mov.b64 	%fd146, %rd254;
	mov.b64 	{%r141, %r146}, %rd349;
	// begin inline asm
	shfl.sync.down.b32 %r140, %r141, %r147, %r148, %r149;
	// end inline asm
	// begin inline asm
	shfl.sync.down.b32 %r145, %r146, %r147, %r148, %r149;
	// end inline asm
	mov.b64 	%rd169, {%r140, %r145};
	setp.gt.s32 	%p69, %r49, 15;
	mov.f64 	%fd241, %fd233;
	mov.u64 	%rd357, %rd349;
	@%p69 bra 	$L__BB12_180;
	setp.lt.f64 	%p70, %fd233, %fd146;
	mov.f64 	%fd241, %fd146;
	mov.u64 	%rd357, %rd169;
	@%p70 bra 	$L__BB12_180;
	setp.gt.f64 	%p71, %fd233, %fd146;
	mov.f64 	%fd241, %fd233;
	mov.u64 	%rd357, %rd349;
	@%p71 bra 	$L__BB12_180;
	setp.lt.s64 	%p72, %rd349, %rd169;
	selp.f64 	%fd241, %fd233, %fd146, %p72;
	min.s64 	%rd357, %rd349, %rd169;
$L__BB12_180:
	setp.ne.s32 	%p73, %r49, 0;
	@%p73 bra 	$L__BB12_182;
	shr.u32 	%r150, %r18, 1;
	and.b32  	%r151, %r150, 496;
	mov.u32 	%r152, _ZN6thrust24THRUST_300001_SM_1000_NS8cuda_cub4core6detail5shmemE;
	add.s32 	%r153, %r152, %r151;
	st.shared.f64 	[%r153+8], %fd241;
	st.shared.u64 	[%r153+16], %rd357;
$L__BB12_182:
	bar.sync 	0;
	setp.ne.s32 	%p74, %r18, 0;
	@%p74 bra 	$L__BB12_204;
	ld.shared.f64 	%fd149, [_ZN6thrust24THRUST_300001_SM_1000_NS8cuda_cub4core6detail5shmemE+24];
	ld.shared.u64 	%rd172, [_ZN6thrust24THRUST_300001_SM_1000_NS8cuda_cub4core6detail5shmemE+32];
	setp.lt.f64 	%p75, %fd241, %fd149;
	mov.f64 	%fd235, %fd149;
	mov.u64 	%rd351, %rd172;
	@%p75 bra 	$L__BB12_186;
	setp.lt.f64 	%p76, %fd149, %fd241;
	mov.f64 	%fd235, %fd241;
	mov.u64 	%rd351, %rd357;
	@%p76 bra 	$L__BB12_186;
	setp.lt.s64 	%p77, %rd357, %rd172;
	selp.f64 	%fd235, %fd241, %fd149, %p77;
	min.s64 	%rd351, %rd357, %rd172;
$L__BB12_186:
	ld.shared.f64 	%fd152, [_ZN6thrust24THRUST_300001_SM_1000_NS8cuda_cub4core6detail5shmemE+40];
	ld.shared.u64 	%rd175, [_ZN6thrust24THRUST_300001_SM_1000_NS8cuda_cub4core6detail5shmemE+48];
	setp.lt.f64 	%p78, %fd235, %fd152;
	mov.f64 	%fd236, %fd152;
	mov.u64 	%rd352, %rd175;
	@%p78 bra 	$L__BB12_189;
	setp.lt.f64 	%p79, %fd152, %fd235;
	mov.f64 	%fd236, %fd235;
	mov.u64 	%rd352, %rd351;
	@%p79 bra 	$L__BB12_189;
	setp.lt.s64 	%p80, %rd351, %rd175;
	selp.f64 	%fd236, %fd235, %fd152, %p80;
	min.s64 	%rd352, %rd351, %rd175;
$L__BB12_189:
	ld.shared.f64 	%fd155, [_ZN6thrust24THRUST_300001_SM_1000_NS8cuda_cub4core6detail5shmemE+56];
	ld.shared.u64 	%rd178, [_ZN6thrust24THRUST_300001_SM_1000_NS8cuda_cub4core6detail5shmemE+64];
	setp.lt.f64 	%p81, %fd236, %fd155;
	mov.f64 	%fd237, %fd155;
	mov.u64 	%rd353, %rd178;
	@%p81 bra 	$L__BB12_192;
	setp.lt.f64 	%p82, %fd155, %fd236;
	mov.f64 	%fd237, %fd236;
	mov.u64 	%rd353, %rd352;
	@%p82 bra 	$L__BB12_192;
	setp.lt.s64 	%p83, %rd352, %rd178;
	selp.f64 	%fd237, %fd236, %fd155, %p83;
	min.s64 	%rd353, %rd352, %rd178;
$L__BB12_192:
	ld.shared.f64 	%fd158, [_ZN6thrust24THRUST_300001_SM_1000_NS8cuda_cub4core6detail5shmemE+72];
	ld.shared.u64 	%rd181, [_ZN6thrust24THRUST_300001_SM_1000_NS8cuda_cub4core6detail5shmemE+80];
	setp.lt.f64 	%p84, %fd237, %fd158;
	mov.f64 	%fd238, %fd158;
	mov.u64 	%rd354, %rd181;
	@%p84 bra 	$L__BB12_195;
	setp.lt.f64 	%p85, %fd158, %fd237;
	mov.f64 	%fd238, %fd237;
	mov.u64 	%rd354, %rd353;
	@%p85 bra 	$L__BB12_195;
	setp.lt.s64 	%p86, %rd353, %rd181;
	selp.f64 	%fd238, %fd237, %fd158, %p86;
	min.s64 	%rd354, %rd353, %rd181;
$L__BB12_195:
	ld.shared.f64 	%fd161, [_ZN6thrust24THRUST_300001_SM_1000_NS8cuda_cub4core6detail5shmemE+88];
	ld.shared.u64 	%rd184, [_ZN6thrust24THRUST_300001_SM_1000_NS8cuda_cub4core6detail5shmemE+96];
	setp.lt.f64 	%p87, %fd238, %fd161;
	mov.f64 	%fd239, %fd161;
	mov.u64 	%rd355, %rd184;
	@%p87 bra 	$L__BB12_198;
	setp.lt.f64 	%p88, %fd161, %fd238;
	mov.f64 	%fd239, %fd238;
	mov.u64 	%rd355, %rd354;
	@%p88 bra 	$L__BB12_198;
	setp.lt.s64 	%p89, %rd354, %rd184;
	selp.f64 	%fd239, %fd238, %fd161, %p89;
	min.s64 	%rd355, %rd354, %rd184;
$L__BB12_198:
	ld.shared.f64 	%fd164, [_ZN6thrust24THRUST_300001_SM_1000_NS8cuda_cub4core6detail5shmemE+104];
	ld.shared.u64 	%rd187, [_ZN6thrust24THRUST_300001_SM_1000_NS8cuda_cub4core6detail5shmemE+112];
	setp.lt.f64 	%p90, %fd239, %fd164;
	mov.f64 	%fd240, %fd164;
	mov.u64 	%rd356, %rd187;
	@%p90 bra 	$L__BB12_201;
	setp.lt.f64 	%p91, %fd164, %fd239;
	mov.f64 	%fd240, %fd239;
	mov.u64 	%rd356, %rd355;
	@%p91 bra 	$L__BB12_201;
	setp.lt.s64 	%p92, %rd355, %rd187;
	selp.f64 	%fd240, %fd239, %fd164, %p92;
	min.s64 	%rd356, %rd355, %rd187;
$L__BB12_201:
	ld.shared.f64 	%fd167, [_ZN6thrust24THRUST_300001_SM_1000_NS8cuda_cub4core6detail5shmemE+120];
	ld.shared.u64 	%rd190, [_ZN6thrust24THRUST_300001_SM_1000_NS8cuda_cub4core6detail5shmemE+128];
	setp.lt.f64 	%p93, %fd240, %fd167;
	mov.u64 	%rd357, %rd190;
	mov.f64 	%fd241, %fd167;
	@%p93 bra 	$L__BB12_204;
	setp.lt.f64 	%p94, %fd167, %fd240;
	mov.u64 	%rd357, %rd356;
	mov.f64 	%fd241, %fd240;
	@%p94 bra 	$L__BB12_204;
	setp.lt.s64 	%p95, %rd356, %rd190;
	selp.f64 	%fd241, %fd240, %fd167, %p95;
	min.s64 	%rd357, %rd356, %rd190;
$L__BB12_204:
	mov.u32 	%r381, %tid.x;
	setp.ne.s32 	%p212, %r381, 0;
	@%p212 bra 	$L__BB12_206;
	ld.param.u64 	%rd288, [_ZN6thrust24THRUST_300001_SM_1000_NS8cuda_cub4core6detail13_kernel_agentINS1_8__reduce11ReduceAgentINS0_12zip_iteratorIN4cuda3std3__45tupleIJPdNS0_17counting_iteratorIlNS0_11use_defaultESE_SE_EEEEEEEPNSB_IJdlEEESI_lNS1_9__extrema9arg_max_fIdlNSA_4lessIdEEEEEEJSH_SJ_lSO_EEEvDpT0__param_1];
	cvta.to.global.u64 	%rd287, %rd288;
	st.global.f64 	[%rd287], %fd241;
	st.global.u64 	[%rd287+8], %rd357;
$L__BB12_206:
	ret;

}
	// .globl	_ZN6thrust24THRUST_300001_SM_1000_NS8cuda_cub4core6detail13_kernel_agentINS1_8__reduce11ReduceAgentINS0_12zip_iteratorIN4cuda3std3__45tupleIJPdNS0_17counting_iteratorIlNS0_11use_defaultESE_SE_EEEEEEEPNSB_IJdlEEESI_lNS1_9__extrema9arg_max_fIdlNSA_4lessIdEEEEEEJSH_SJ_lN3cub18CUB_300001_SM_100013GridEvenShareIlEENSR_9GridQueueIyEESO_EEEvDpT0_
.visible .entry _ZN6thrust24THRUST_300001_SM_1000_NS8cuda_cub4core6detail13_kernel_agentINS1_8__reduce11ReduceAgentINS0_12zip_iteratorIN4cuda3std3__45tupleIJPdNS0_17counting_iteratorIlNS0_11use_defaultESE_SE_EEEEEEEPNSB_IJdlEEESI_lNS1_9__extrema9arg_max_fIdlNSA_4lessIdEEEEEEJSH_SJ_lN3cub18CUB_300001_SM_100013GridEvenShareIlEENSR_9GridQueueIyEESO_EEEvDpT0_(
	.param .align 8 .b8 _ZN6thrust24THRUST_300001_SM_1000_NS8cuda_cub4core6detail13_kernel_agentINS1_8__reduce11ReduceAgentINS0_12zip_iteratorIN4cuda3std3__45tupleIJPdNS0_17counting_iteratorIlNS0_11use_defaultESE_SE_EEEEEEEPNSB_IJdlEEESI_lNS1_9__extrema9arg_max_fIdlNSA_4lessIdEEEEEEJSH_SJ_lN3cub18CUB_300001_SM_100013GridEvenShareIlEENSR_9GridQueueIyEESO_EEEvDpT0__param_0[16],
	.param .u64 .ptr .align 1 _ZN6thrust24THRUST_300001_SM_1000_NS8cuda_cub4core6detail13_kernel_agentINS1_8__reduce11ReduceAgentINS0_12zip_iteratorIN4cuda3std3__45tupleIJPdNS0_17counting_iteratorIlNS0_11use_defaultESE_SE_EEEEEEEPNSB_IJdlEEESI_lNS1_9__extrema9arg_max_fIdlNSA_4lessIdEEEEEEJSH_SJ_lN3cub18CUB_300001_SM_100013GridEvenShareIlEENSR_9GridQueueIyEESO_EEEvDpT0__param_1,
	.param .u64 _ZN6thrust24THRUST_300001_SM_1000_NS8cuda_cub4core6detail13_kernel_agentINS1_8__reduce11ReduceAgentINS0_12zip_iteratorIN4cuda3std3__45tupleIJPdNS0_17counting_iteratorIlNS0_11use_defaultESE_SE_EEEEEEEPNSB_IJdlEEESI_lNS1_9__extrema9arg_max_fIdlNSA_4lessIdEEEEEEJSH_SJ_lN3cub18CUB_300001_SM_100013GridEvenShareIlEENSR_9GridQueueIyEESO_EEEvDpT0__param_2,
	.param .align 8 .b8 _ZN6thrust24THRUST_300001_SM_1000_NS8cuda_cub4core6detail13_kernel_agentINS1_8__reduce11ReduceAgentINS0_12zip_iteratorIN4cuda3std3__45tupleIJPdNS0_17counting_iteratorIlNS0_11use_defaultESE_SE_EEEEEEEPNSB_IJdlEEESI_lNS1_9__extrema9arg_max_fIdlNSA_4lessIdEEEEEEJSH_SJ_lN3cub18CUB_300001_SM_100013GridEvenShareIlEENSR_9GridQueueIyEESO_EEEvDpT0__param_3[72],
	.param .align 8 .b8 _ZN6thrust24THRUST_300001_SM_1000_NS8cuda_cub4core6detail13_kernel_agentINS1_8__reduce11ReduceAgentINS0_12zip_iteratorIN4cuda3std3__45tupleIJPdNS0_17counting_iteratorIlNS0_11use_defaultESE_SE_EEEEEEEPNSB_IJdlEEESI_lNS1_9__extrema9arg_max_fIdlNSA_4lessIdEEEEEEJSH_SJ_lN3cub18CUB_300001_SM_100013GridEvenShareIlEENSR_9GridQueueIyEESO_EEEvDpT0__param_4[8],
	.param .align 1 .b8 _ZN6thrust24THRUST_300001_SM_1000_NS8cuda_cub4core6detail13_kernel_agentINS1_8__reduce11ReduceAgentINS0_12zip_iteratorIN4cuda3std3__45tupleIJPdNS0_17counting_iteratorIlNS0_11use_defaultESE_SE_EEEEEEEPNSB_IJdlEEESI_lNS1_9__extrema9arg_max_fIdlNSA_4lessIdEEEEEEJSH_SJ_lN3cub18CUB_300001_SM_100013GridEvenShareIlEENSR_9GridQueueIyEESO_EEEvDpT0__param_5[1]
)
.maxntid 256
{
	.reg .pred 	%p<215>;
	.reg .b32 	%r<399>;
	.reg .b64 	%rd<350>;
	.reg .b64 	%fd<242>;

	ld.param.u64 	%rd3, [_ZN6thrust24THRUST_300001_SM_1000_NS8cuda_cub4core6detail13_kernel_agentINS1_8__reduce11ReduceAgentINS0_12zip_iteratorIN4cuda3std3__45tupleIJPdNS0_17counting_iteratorIlNS0_11use_defaultESE_SE_EEEEEEEPNSB_IJdlEEESI_lNS1_9__extrema9arg_max_fIdlNSA_4lessIdEEEEEEJSH_SJ_lN3cub18CUB_300001_SM_100013GridEvenShareIlEENSR_9GridQueueIyEESO_EEEvDpT0__param_0+8];
	ld.param.u64 	%rd196, [_ZN6thrust24THRUST_300001_SM_1000_NS8cuda_cub4core6detail13_kernel_agentINS1_8__reduce11ReduceAgentINS0_12zip_iteratorIN4cuda3std3__45tupleIJPdNS0_17counting_iteratorIlNS0_11use_defaultESE_SE_EEEEEEEPNSB_IJdlEEESI_lNS1_9__extrema9arg_max_fIdlNSA_4lessIdEEEEEEJSH_SJ_lN3cub18CUB_300001_SM_100013GridEvenShareIlEENSR_9GridQueueIyEESO_EEEvDpT0__param_0];
	ld.param.u64 	%rd197, [_ZN6thrust24THRUST_300001_SM_1000_NS8cuda_cub4core6detail13_kernel_agentINS1_8__reduce11ReduceAgentINS0_12zip_iteratorIN4cuda3std3__45tupleIJPdNS0_17counting_iteratorIlNS0_11use_defaultESE_SE_EEEEEEEPNSB_IJdlEEESI_lNS1_9__extrema9arg_max_fIdlNSA_4lessIdEEEEEEJSH_SJ_lN3cub18CUB_300001_SM_100013GridEvenShareIlEENSR_9GridQueueIyEESO_EEEvDpT0__param_4];
	ld.param.u64 	%rd195, [_ZN6thrust24THRUST_300001_SM_1000_NS8cuda_cub4core6detail13_kernel_agentINS1_8__reduce11ReduceAgentINS0_12zip_iteratorIN4cuda3std3__45tupleIJPdNS0_17counting_iteratorIlNS0_11use_defaultESE_SE_EEEEEEEPNSB_IJdlEEESI_lNS1_9__extrema9arg_max_fIdlNSA_4lessIdEEEEEEJSH_SJ_lN3cub18CUB_300001_SM_100013GridEvenShareIlEENSR_9GridQueueIyEESO_EEEvDpT0__param_2];
	cvta.to.global.u64 	%rd1, %rd197;
	cvta.to.global.u64 	%rd2, %rd196;
	mov.u32 	%r1, %ctaid.x;
	mul.lo.s32 	%r33, %r1, 1280;
	cvt.u64.u32 	%rd4, %r33;
	mov.u32 	%r34, %nctaid.x;
	mul.lo.s32 	%r35, %r34, 1280;
	cvt.u64.u32 	%rd5, %r35;
	add.s64 	%rd198, %rd4, 1280;
	setp.le.s64 	%p1, %rd198, %rd195;
	@%p1 bra 	$L__BB13_121;
	cvt.u32.u64 	%r159, %rd4;
	cvt.u32.u64 	%r2, %rd195;
	sub.s32 	%r3, %r2, %r159;
	mov.u32 	%r4, %tid.x;
	setp.ge.s32 	%p98, %r4, %r3;
	mov.f64 	%fd188, 0d0000000000000000;
	mov.b64 	%rd292, 0;
	mov.u32 	%r393, %r4;
	@%p98 bra 	$L__BB13_3;
	cvt.u64.u32 	%rd240, %r4;
	add.s64 	%rd241, %rd4, %rd240;
	shl.b64 	%rd242, %rd241, 3;
	add.s64 	%rd243, %rd2, %rd242;
	add.s64 	%rd292, %rd3, %rd241;
	ld.global.f64 	%fd188, [%rd243];
	add.s32 	%r393, %r4, 256;
$L__BB13_3:
	setp.ge.s32 	%p99, %r393, %r3;
	@%p99 bra 	$L__BB13_25;
	not.b32 	%r161, %r393;
	add.s32 	%r162, %r161, %r2;
	sub.s32 	%r7, %r162, %r159;
	and.b32  	%r163, %r7, 768;
	setp.eq.s32 	%p100, %r163, 768;
	@%p100 bra 	$L__BB13_10;
	cvt.u64.u32 	%rd245, %r393;
	add.s64 	%rd246, %rd245, %rd4;
	add.s64 	%rd283, %rd246, %rd3;
	shl.b64 	%rd247, %rd246, 3;
	add.s64 	%rd282, %rd2, %rd247;
	shr.u32 	%r164, %r7, 8;
	add.s32 	%r165, %r164, 1;
	and.b32  	%r166, %r165, 3;
	neg.s32 	%r391, %r166;
$L__BB13_6:
	.pragma "nounroll";
	mov.u64 	%rd12, %rd292;
	mov.f64 	%fd3, %fd188;
	ld.global.f64 	%fd4, [%rd282];
	setp.lt.f64 	%p101, %fd3, %fd4;
	mov.u64 	%rd292, %rd283;
	mov.f64 	%fd188, %fd4;
	@%p101 bra 	$L__BB13_9;
	setp.lt.f64 	%p102, %fd4, %fd3;
	mov.u64 	%rd292, %rd12;
	mov.f64 	%fd188, %fd3;
	@%p102 bra 	$L__BB13_9;
	setp.lt.s64 	%p103, %rd12, %rd283;
	min.s64 	%rd292, %rd12, %rd283;
	selp.f64 	%fd188, %fd3, %fd4, %p103;
$L__BB13_9:
	add.s32 	%r393, %r393, 256;
	add.s64 	%rd283, %rd283, 256;
	add.s64 	%rd282, %rd282, 2048;
	add.s32 	%r391, %r391, 1;
	setp.ne.s32 	%p104, %r391, 0;
	@%p104 bra 	$L__BB13_6;
$L__BB13_10:
	setp.lt.u32 	%p105, %r7, 768;
	@%p105 bra 	$L__BB13_25;
	add.s32 	%r394, %r393, 512;
$L__BB13_12:
	mov.u32 	%r15, %r394;
	add.s32 	%r167, %r15, -512;
	cvt.s64.s32 	%rd248, %r167;
	add.s64 	%rd249, %rd248, %rd4;
	shl.b64 	%rd250, %rd249, 3;
	add.s64 	%rd20, %rd2, %rd250;
	add.s64 	%rd21, %rd249, %rd3;
	ld.global.f64 	%fd10, [%rd20];
	setp.lt.f64 	%p106, %fd188, %fd10;
	mov.u64 	%rd289, %rd21;
	mov.f64 	%fd185, %fd10;
	@%p106 bra 	$L__BB13_15;
	setp.lt.f64 	%p107, %fd10, %fd188;
	mov.u64 	%rd289, %rd292;
	mov.f64 	%fd185, %fd188;
	@%p107 bra 	$L__BB13_15;
	setp.lt.s64 	%p108, %rd292, %rd21;
	min.s64 	%rd289, %rd292, %rd21;
	selp.f64 	%fd185, %fd188, %fd10, %p108;
$L__BB13_15:
	add.s32 	%r168, %r15, -256;
	cvt.s64.s32 	%rd251, %r168;
	add.s64 	%rd252, %rd251, %rd4;
	add.s64 	%rd24, %rd252, %rd3;
	ld.global.f64 	%fd13, [%rd20+2048];
	setp.lt.f64 	%p109, %fd185, %fd13;
	mov.u64 	%rd290, %rd24;
	mov.f64 	%fd186, %fd13;
	@%p109 bra 	$L__BB13_18;
	setp.lt.f64 	%p110, %fd13, %fd185;
	mov.u64 	%rd290, %rd289;
	mov.f64 	%fd186, %fd185;
	@%p110 bra 	$L__BB13_18;
	setp.lt.s64 	%p111, %rd289, %rd24;
	min.s64 	%rd290, %rd289, %rd24;
	selp.f64 	%fd186, %fd185, %fd13, %p111;
$L__BB13_18:
	cvt.s64.s32 	%rd253, %r15;
	add.s64 	%rd254, %rd253, %rd4;
	add.s64 	%rd27, %rd254, %rd3;
	ld.global.f64 	%fd16, [%rd20+4096];
	setp.lt.f64 	%p112, %fd186, %fd16;
	mov.u64 	%rd291, %rd27;
	mov.f64 	%fd187, %fd16;
	@%p112 bra 	$L__BB13_21;
	setp.lt.f64 	%p113, %fd16, %fd186;
	mov.u64 	%rd291, %rd290;
	mov.f64 	%fd187, %fd186;
	@%p113 bra 	$L__BB13_21;
	setp.lt.s64 	%p114, %rd290, %rd27;
	min.s64 	%rd291, %rd290, %rd27;
	selp.f64 	%fd187, %fd186, %fd16, %p114;
$L__BB13_21:
	add.s32 	%r169, %r15, 256;
	cvt.s64.s32 	%rd255, %r169;
	add.s64 	%rd256, %rd255, %rd4;
	add.s64 	%rd30, %rd256, %rd3;
	ld.global.f64 	%fd19, [%rd20+6144];
	setp.lt.f64 	%p115, %fd187, %fd19;
	mov.u64 	%rd292, %rd30;
	mov.f64 	%fd188, %fd19;
	@%p115 bra 	$L__BB13_24;
	setp.lt.f64 	%p116, %fd19, %fd187;
	mov.u64 	%rd292, %rd291;
	mov.f64 	%fd188, %fd187;
	@%p116 bra 	$L__BB13_24;
	setp.lt.s64 	%p117, %rd291, %rd30;
	min.s64 	%rd292, %rd291, %rd30;
	selp.f64 	%fd188, %fd187, %fd19, %p117;
$L__BB13_24:
	add.s32 	%r394, %r15, 1024;
	add.s32 	%r170, %r15, 512;
	setp.lt.s32 	%p118, %r170, %r3;
	@%p118 bra 	$L__BB13_12;
$L__BB13_25:
	setp.lt.s32 	%p119, %r3, 256;
	@%p119 bra 	$L__BB13_70;
	// begin inline asm
	mov.u32 %r284, %laneid;
	// end inline asm
	mov.b64 	%rd267, %fd188;
	mov.b64 	{%r286, %r291}, %rd267;
	mov.b32 	%r302, 1;
	mov.b32 	%r303, 31;
	mov.b32 	%r304, -1;
	// begin inline asm
	shfl.sync.down.b32 %r285, %r286, %r302, %r303, %r304;
	// end inline asm
	// begin inline asm
	shfl.sync.down.b32 %r290, %r291, %r302, %r303, %r304;
	// end inline asm
	mov.b64 	%rd268, {%r285, %r290};
	mov.b64 	%fd23, %rd268;
	mov.b64 	{%r296, %r301}, %rd292;
	// begin inline asm
	shfl.sync.down.b32 %r295, %r296, %r302, %r303, %r304;
	// end inline asm
	// begin inline asm
	shfl.sync.down.b32 %r300, %r301, %r302, %r303, %r304;
	// end inline asm
	mov.b64 	%rd34, {%r295, %r300};
	setp.gt.s32 	%p171, %r284, 30;
	mov.u64 	%rd294, %rd292;
	mov.f64 	%fd190, %fd188;
	@%p171 bra 	$L__BB13_30;
	setp.lt.f64 	%p172, %fd188, %fd23;
	mov.u64 	%rd294, %rd34;
	mov.f64 	%fd190, %fd23;
	@%p172 bra 	$L__BB13_30;
	setp.gt.f64 	%p173, %fd188, %fd23;
	mov.u64 	%rd294, %rd292;
	mov.f64 	%fd190, %fd188;
	@%p173 bra 	$L__BB13_30;
	setp.lt.s64 	%p174, %rd292, %rd34;
	min.s64 	%rd294, %rd292, %rd34;
	selp.f64 	%fd190, %fd188, %fd23, %p174;
$L__BB13_30:
	mov.b64 	%rd269, %fd190;
	mov.b64 	{%r306, %r311}, %rd269;
	mov.b32 	%r322, 2;
	mov.b32 	%r323, 31;
	mov.b32 	%r324, -1;
	// begin inline asm
	shfl.sync.down.b32 %r305, %r306, %r322, %r323, %r324;
	// end inline asm
	// begin inline asm
	shfl.sync.down.b32 %r310, %r311, %r322, %r323, %r324;
	// end inline asm
	mov.b64 	%rd270, {%r305, %r310};
	mov.b64 	%fd26, %rd270;
	mov.b64 	{%r316, %r321}, %rd294;
	// begin inline asm
	shfl.sync.down.b32 %r315, %r316, %r322, %r323, %r324;
	// end inline asm
	// begin inline asm
	shfl.sync.down.b32 %r320, %r321, %r322, %r323, %r324;
	// end inline asm
	mov.b64 	%rd37, {%r315, %r320};
	setp.gt.s32 	%p175, %r284, 29;
	mov.u64 	%rd295, %rd294;
	mov.f64 	%fd191, %fd190;
	@%p175 bra 	$L__BB13_34;
	setp.lt.f64 	%p176, %fd190, %fd26;
	mov.u64 	%rd295, %rd37;
	mov.f64 	%fd191, %fd26;
	@%p176 bra 	$L__BB13_34;
	setp.gt.f64 	%p177, %fd190, %fd26;
	mov.u64 	%rd295, %rd294;
	mov.f64 	%fd191, %fd190;
	@%p177 bra 	$L__BB13_34;
	setp.lt.s64 	%p178, %rd294, %rd37;
	min.s64 	%rd295, %rd294, %rd37;
	selp.f64 	%fd191, %fd190, %fd26, %p178;
$L__BB13_34:
	mov.b64 	%rd271, %fd191;
	mov.b64 	{%r326, %r331}, %rd271;
	mov.b32 	%r342, 4;
	mov.b32 	%r343, 31;
	mov.b32 	%r344, -1;
	// begin inline asm
	shfl.sync.down.b32 %r325, %r326, %r342, %r343, %r344;
	// end inline asm
	// begin inline asm
	shfl.sync.down.b32 %r330, %r331, %r342, %r343, %r344;
	// end inline asm
	mov.b64 	%rd272, {%r325, %r330};
	mov.b64 	%fd29, %rd272;
	mov.b64 	{%r336, %r341}, %rd295;
	// begin inline asm
	shfl.sync.down.b32 %r335, %r336, %r342, %r343, %r344;
	// end inline asm
	// begin inline asm
	shfl.sync.down.b32 %r340, %r341, %r342, %r343, %r344;
	// end inline asm
	mov.b64 	%rd40, {%r335, %r340};
	setp.gt.s32 	%p179, %r284, 27;
	mov.u64 	%rd296, %rd295;
	mov.f64 	%fd192, %fd191;
	@%p179 bra 	$L__BB13_38;
	setp.lt.f64 	%p180, %fd191, %fd29;
	mov.u64 	%rd296, %rd40;
	mov.f64 	%fd192, %fd29;
	@%p180 bra 	$L__BB13_38;
	setp.gt.f64 	%p181, %fd191, %fd29;
	mov.u64 	%rd296, %rd295;
	mov.f64 	%fd192, %fd191;
	@%p181 bra 	$L__BB13_38;
	setp.lt.s64 	%p182, %rd295, %rd40;
	min.s64 	%rd296, %rd295, %rd40;
	selp.f64 	%fd192, %fd191, %fd29, %p182;
$L__BB13_38:
	mov.b64 	%rd273, %fd192;
	mov.b64 	{%r346, %r351}, %rd273;
	mov.b32 	%r362, 8;
	mov.b32 	%r363, 31;
	mov.b32 	%r364, -1;
	// begin inline asm
	shfl.sync.down.b32 %r345, %r346, %r362, %r363, %r364;
	// end inline asm
	// begin inline asm
	shfl.sync.down.b32 %r350, %r351, %r362, %r363, %r364;
	// end inline asm
	mov.b64 	%rd274, {%r345, %r350};
	mov.b64 	%fd32, %rd274;
	mov.b64 	{%r356, %r361}, %rd296;
	// begin inline asm
	shfl.sync.down.b32 %r355, %r356, %r362, %r363, %r364;
	// end inline asm
	// begin inline asm
	shfl.sync.down.b32 %r360, %r361, %r362, %r363, %r364;
	// end inline asm
	mov.b64 	%rd43, {%r355, %r360};
	setp.gt.s32 	%p183, %r284, 23;
	mov.u64 	%rd297, %rd296;
	mov.f64 	%fd193, %fd192;
	@%p183 bra 	$L__BB13_42;
	setp.lt.f64 	%p184, %fd192, %fd32;
	mov.u64 	%rd297, %rd43;
	mov.f64 	%fd193, %fd32;
	@%p184 bra 	$L__BB13_42;
	setp.gt.f64 	%p185, %fd192, %fd32;
	mov.u64 	%rd297, %rd296;
	mov.f64 	%fd193, %fd192;
	@%p185 bra 	$L__BB13_42;
	setp.lt.s64 	%p186, %rd296, %rd43;
	min.s64 	%rd297, %rd296, %rd43;
	selp.f64 	%fd193, %fd192, %fd32, %p186;
$L__BB13_42:
	mov.b64 	%rd275, %fd193;
	mov.b64 	{%r366, %r371}, %rd275;
	mov.b32 	%r382, 16;
	mov.b32 	%r383, 31;
	mov.b32 	%r384, -1;
	// begin inline asm
	shfl.sync.down.b32 %r365, %r366, %r382, %r383, %r384;
	// end inline asm
	// begin inline asm
	shfl.sync.down.b32 %r370, %r371, %r382, %r383, %r384;
	// end inline asm
	mov.b64 	%rd276, {%r365, %r370};
	mov.b64 	%fd35, %rd276;
	mov.b64 	{%r376, %r381}, %rd297;
	// begin inline asm
	shfl.sync.down.b32 %r375, %r376, %r382, %r383, %r384;
	// end inline asm
	// begin inline asm
	shfl.sync.down.b32 %r380, %r381, %r382, %r383, %r384;
	// end inline asm
	mov.b64 	%rd46, {%r375, %r380};
	setp.gt.s32 	%p187, %r284, 15;
	mov.u64 	%rd349, %rd297;
	mov.f64 	%fd241, %fd193;
	@%p187 bra 	$L__BB13_46;
	setp.lt.f64 	%p188, %fd193, %fd35;
	mov.u64 	%rd349, %rd46;
	mov.f64 	%fd241, %fd35;
	@%p188 bra 	$L__BB13_46;
	setp.gt.f64 	%p189, %fd193, %fd35;
	mov.u64 	%rd349, %rd297;
	mov.f64 	%fd241, %fd193;
	@%p189 bra 	$L__BB13_46;
	setp.lt.s64 	%p190, %rd297, %rd46;
	min.s64 	%rd349, %rd297, %rd46;
	selp.f64 	%fd241, %fd193, %fd35, %p190;
$L__BB13_46:
	setp.ne.s32 	%p191, %r284, 0;
	@%p191 bra 	$L__BB13_48;
	shr.u32 	%r385, %r4, 1;
	and.b32  	%r386, %r385, 496;
	mov.u32 	%r387, _ZN6thrust24THRUST_300001_SM_1000_NS8cuda_cub4core6detail5shmemE;
	add.s32 	%r388, %r387, %r386;
	st.shared.f64 	[%r388+8], %fd241;
	st.shared.u64 	[%r388+16], %rd349;
$L__BB13_48:
	bar.sync 	0;
	setp.ne.s32 	%p192, %r4, 0;
	@%p192 bra 	$L__BB13_208;
	ld.shared.f64 	%fd38, [_ZN6thrust24THRUST_300001_SM_1000_NS8cuda_cub4core6detail5shmemE+24];
	ld.shared.u64 	%rd49, [_ZN6thrust24THRUST_300001_SM_1000_NS8cuda_cub4core6detail5shmemE+32];
	setp.lt.f64 	%p193, %fd241, %fd38;
	mov.u64 	%rd299, %rd49;
	mov.f64 	%fd195, %fd38;
	@%p193 bra 	$L__BB13_52;
	setp.lt.f64 	%p194, %fd38, %fd241;
	mov.u64 	%rd299, %rd349;
	mov.f64 	%fd195, %fd241;
	@%p194 bra 	$L__BB13_52;
	setp.lt.s64 	%p195, %rd349, %rd49;
	min.s64 	%rd299, %rd349, %rd49;
	selp.f64 	%fd195, %fd241, %fd38, %p195;
$L__BB13_52:
	ld.shared.f64 	%fd41, [_ZN6thrust24THRUST_300001_SM_1000_NS8cuda_cub4core6detail5shmemE+40];
	ld.shared.u64 	%rd52, [_ZN6thrust24THRUST_300001_SM_1000_NS8cuda_cub4core6detail5shmemE+48];
	setp.lt.f64 	%p196, %fd195, %fd41;
	mov.u64 	%rd300, %rd52;
	mov.f64 	%fd196, %fd41;
	@%p196 bra 	$L__BB13_55;
	setp.lt.f64 	%p197, %fd41, %fd195;
	mov.u64 	%rd300, %rd299;
	mov.f64 	%fd196, %fd195;
	@%p197 bra 	$L__BB13_55;
	setp.lt.s64 	%p198, %rd299, %rd52;
	min.s64 	%rd300, %rd299, %rd52;
	selp.f64 	%fd196, %fd195, %fd41, %p198;
$L__BB13_55:
	ld.shared.f64 	%fd44, [_ZN6thrust24THRUST_300001_SM_1000_NS8cuda_cub4core6detail5shmemE+56];
	ld.shared.u64 	%rd55, [_ZN6thrust24THRUST_300001_SM_1000_NS8cuda_cub4core6detail5shmemE+64];
	setp.lt.f64 	%p199, %fd196, %fd44;
	mov.u64 	%rd301, %rd55;
	mov.f64 	%fd197, %fd44;
	@%p199 bra 	$L__BB13_58;
	setp.lt.f64 	%p200, %fd44, %fd196;
	mov.u64 	%rd301, %rd300;
	mov.f64 	%fd197, %fd196;
	@%p200 bra 	$L__BB13_58;
	setp.lt.s64 	%p201, %rd300, %rd55;
	min.s64 	%rd301, %rd300, %rd55;
	selp.f64 	%fd197, %fd196, %fd44, %p201;
$L__BB13_58:
	ld.shared.f64 	%fd47, [_ZN6thrust24THRUST_300001_SM_1000_NS8cuda_cub4core6detail5shmemE+72];
	ld.shared.u64 	%rd58, [_ZN6thrust24THRUST_300001_SM_1000_NS8cuda_cub4core6detail5shmemE+80];
	setp.lt.f64 	%p202, %fd197, %fd47;
	mov.u64 	%rd302, %rd58;
	mov.f64 	%fd198, %fd47;
	@%p202 bra 	$L__BB13_61;
	setp.lt.f64 	%p203, %fd47, %fd197;
	mov.u64 	%rd302, %rd301;
	mov.f64 	%fd198, %fd197;
	@%p203 bra 	$L__BB13_61;
	setp.lt.s64 	%p204, %rd301, %rd58;
	min.s64 	%rd302, %rd301, %rd58;
	selp.f64 	%fd198, %fd197, %fd47, %p204;
$L__BB13_61:
	ld.shared.f64 	%fd50, [_ZN6thrust24THRUST_300001_SM_1000_NS8cuda_cub4core6detail5shmemE+88];
	ld.shared.u64 	%rd61, [_ZN6thrust24THRUST_300001_SM_1000_NS8cuda_cub4core6detail5shmemE+96];
	setp.lt.f64 	%p205, %fd198, %fd50;
	mov.u64 	%rd303, %rd61;
	mov.f64 	%fd199, %fd50;
	@%p205 bra 	$L__BB13_64;
	setp.lt.f64 	%p206, %fd50, %fd198;
	mov.u64 	%rd303, %rd302;
	mov.f64 	%fd199, %fd198;
	@%p206 bra 	$L__BB13_64;
	setp.lt.s64 	%p207, %rd302, %rd61;
	min.s64 	%rd303, %rd302, %rd61;
	selp.f64 	%fd199, %fd198, %fd50, %p207;
$L__BB13_64:
	ld.shared.f64 	%fd53, [_ZN6thrust24THRUST_300001_SM_1000_NS8cuda_cub4core6detail5shmemE+104];
	ld.shared.u64 	%rd64, [_ZN6thrust24THRUST_300001_SM_1000_NS8cuda_cub4core6detail5shmemE+112];
	setp.lt.f64 	%p208, %fd199, %fd53;
	mov.u64 	%rd304, %rd64;
	mov.f64 	%fd200, %fd53;
	@%p208 bra 	$L__BB13_67;
	setp.lt.f64 	%p209, %fd53, %fd199;
	mov.u64 	%rd304, %rd303;
	mov.f64 	%fd200, %fd199;
	@%p209 bra 	$L__BB13_67;
	setp.lt.s64 	%p210, %rd303, %rd64;
	min.s64 	%rd304, %rd303, %rd64;
	selp.f64 	%fd200, %fd199, %fd53, %p210;
$L__BB13_67:
	ld.shared.f64 	%fd56, [_ZN6thrust24THRUST_300001_SM_1000_NS8cuda_cub4core6detail5shmemE+120];
	ld.shared.u64 	%rd67, [_ZN6thrust24THRUST_300001_SM_1000_NS8cuda_cub4core6detail5shmemE+128];
	setp.lt.f64 	%p211, %fd200, %fd56;
	mov.u64 	%rd349, %rd67;
	mov.f64 	%fd241, %fd56;
	@%p211 bra 	$L__BB13_208;
	setp.lt.f64 	%p212, %fd56, %fd200;
	mov.u64 	%rd349, %rd304;
	mov.f64 	%fd241, %fd200;
	@%p212 bra 	$L__BB13_208;
	setp.lt.s64 	%p213, %rd304, %rd67;
	min.s64 	%rd349, %rd304, %rd67;
	selp.f64 	%fd241, %fd200, %fd56, %p213;
	bra.uni 	$L__BB13_208;
$L__BB13_70:
	// begin inline asm
	mov.u32 %r171, %laneid;
	// end inline asm
	and.b32  	%r192, %r4, 992;
	add.s32 	%r193, %r192, 32;
	setp.gt.s32 	%p120, %r193, %r3;
	not.b32 	%r194, %r192;
	add.s32 	%r195, %r3, %r194;
	selp.b32 	%r190, %r195, 31, %p120;
	mov.b64 	%rd257, %fd188;
	mov.b64 	{%r173, %r178}, %rd257;
	mov.b32 	%r189, 1;
	mov.b32 	%r191, -1;
	// begin inline asm
	shfl.sync.down.b32 %r172, %r173, %r189, %r190, %r191;
	// end inline asm
	// begin inline asm
	shfl.sync.down.b32 %r177, %r178, %r189, %r190, %r191;
	// end inline asm
	mov.b64 	%rd258, {%r172, %r177};
	mov.b64 	%fd58, %rd258;
	mov.b64 	{%r183, %r188}, %rd292;
	// begin inline asm
	shfl.sync.down.b32 %r182, %r183, %r189, %r190, %r191;
	// end inline asm
	// begin inline asm
	shfl.sync.down.b32 %r187, %r188, %r189, %r190, %r191;
	// end inline asm
	mov.b64 	%rd69, {%r182, %r187};
	setp.ge.s32 	%p121, %r171, %r190;
	mov.u64 	%rd305, %rd292;
	mov.f64 	%fd201, %fd188;
	@%p121 bra 	$L__BB13_74;
	setp.lt.f64 	%p122, %fd188, %fd58;
	mov.u64 	%rd305, %rd69;
	mov.f64 	%fd201, %fd58;
	@%p122 bra 	$L__BB13_74;
	setp.gt.f64 	%p123, %fd188, %fd58;
	mov.u64 	%rd305, %rd292;
	mov.f64 	%fd201, %fd188;
	@%p123 bra 	$L__BB13_74;
	setp.lt.s64 	%p124, %rd292, %rd69;
	min.s64 	%rd305, %rd292, %rd69;
	selp.f64 	%fd201, %fd188, %fd58, %p124;
$L__BB13_74:
	mov.b64 	%rd259, %fd201;
	mov.b64 	{%r197, %r202}, %rd259;
	mov.b32 	%r213, 2;
	mov.b32 	%r215, -1;
	// begin inline asm
	shfl.sync.down.b32 %r196, %r197, %r213, %r190, %r215;
	// end inline asm
	// begin inline asm
	shfl.sync.down.b32 %r201, %r202, %r213, %r190, %r215;
	// end inline asm
	mov.b64 	%rd260, {%r196, %r201};
	mov.b64 	%fd61, %rd260;
	mov.b64 	{%r207, %r212}, %rd305;
	// begin inline asm
	shfl.sync.down.b32 %r206, %r207, %r213, %r190, %r215;
	// end inline asm
	// begin inline asm
	shfl.sync.down.b32 %r211, %r212, %r213, %r190, %r215;
	// end inline asm
	mov.b64 	%rd72, {%r206, %r211};
	add.s32 	%r216, %r171, 2;
	setp.gt.s32 	%p125, %r216, %r190;
	mov.u64 	%rd306, %rd305;
	mov.f64 	%fd202, %fd201;
	@%p125 bra 	$L__BB13_78;
	setp.lt.f64 	%p126, %fd201, %fd61;
	mov.u64 	%rd306, %rd72;
	mov.f64 	%fd202, %fd61;
	@%p126 bra 	$L__BB13_78;
	setp.gt.f64 	%p127, %fd201, %fd61;
	mov.u64 	%rd306, %rd305;
	mov.f64 	%fd202, %fd201;
	@%p127 bra 	$L__BB13_78;
	setp.lt.s64 	%p128, %rd305, %rd72;
	min.s64 	%rd306, %rd305, %rd72;
	selp.f64 	%fd202, %fd201, %fd61, %p128;
$L__BB13_78:
	mov.b64 	%rd261, %fd202;
	mov.b64 	{%r218, %r223}, %rd261;
	mov.b32 	%r234, 4;
	mov.b32 	%r236, -1;
	// begin inline asm
	shfl.sync.down.b32 %r217, %r218, %r234, %r190, %r236;
	// end inline asm
	// begin inline asm
	shfl.sync.down.b32 %r222, %r223, %r234, %r190, %r236;
	// end inline asm
	mov.b64 	%rd262, {%r217, %r222};
	mov.b64 	%fd64, %rd262;
	mov.b64 	{%r228, %r233}, %rd306;
	// begin inline asm
	shfl.sync.down.b32 %r227, %r228, %r234, %r190, %r236;
	// end inline asm
	// begin inline asm
	shfl.sync.down.b32 %r232, %r233, %r234, %r190, %r236;
	// end inline asm
	mov.b64 	%rd75, {%r227, %r232};
	add.s32 	%r237, %r171, 4;
	setp.gt.s32 	%p129, %r237, %r190;
	mov.u64 	%rd307, %rd306;
	mov.f64 	%fd203, %fd202;
	@%p129 bra 	$L__BB13_82;
	setp.lt.f64 	%p130, %fd202, %fd64;
	mov.u64 	%rd307, %rd75;
	mov.f64 	%fd203, %fd64;
	@%p130 bra 	$L__BB13_82;
	setp.gt.f64 	%p131, %fd202, %fd64;
	mov.u64 	%rd307, %rd306;
	mov.f64 	%fd203, %fd202;
	@%p131 bra 	$L__BB13_82;
	setp.lt.s64 	%p132, %rd306, %rd75;
	min.s64 	%rd307, %rd306, %rd75;
	selp.f64 	%fd203, %fd202, %fd64, %p132;
$L__BB13_82:
	mov.b64 	%rd263, %fd203;
	mov.b64 	{%r239, %r244}, %rd263;
	mov.b32 	%r255, 8;
	mov.b32 	%r257, -1;
	// begin inline asm
	shfl.sync.down.b32 %r238, %r239, %r255, %r190, %r257;
	// end inline asm
	// begin inline asm
	shfl.sync.down.b32 %r243, %r244, %r255, %r190, %r257;
	// end inline asm
	mov.b64 	%rd264, {%r238, %r243};
	mov.b64 	%fd67, %rd264;
	mov.b64 	{%r249, %r254}, %rd307;
	// begin inline asm
	shfl.sync.down.b32 %r248, %r249, %r255, %r190, %r257;
	// end inline asm
	// begin inline asm
	shfl.sync.down.b32 %r253, %r254, %r255, %r190, %r257;
	// end inline asm
	mov.b64 	%rd78, {%r248, %r253};
	add.s32 	%r258, %r171, 8;
	setp.gt.s32 	%p133, %r258, %r190;
	mov.f64 	%fd204, %fd203;
	mov.u64 	%rd308, %rd307;
	@%p133 bra 	$L__BB13_86;
	setp.lt.f64 	%p134, %fd203, %fd67;
	mov.f64 	%fd204, %fd67;
	mov.u64 	%rd308, %rd78;
	@%p134 bra 	$L__BB13_86;
	setp.gt.f64 	%p135, %fd203, %fd67;
	mov.f64 	%fd204, %fd203;
	mov.u64 	%rd308, %rd307;
	@%p135 bra 	$L__BB13_86;
	setp.lt.s64 	%p136, %rd307, %rd78;
	selp.f64 	%fd204, %fd203, %fd67, %p136;
	min.s64 	%rd308, %rd307, %rd78;
$L__BB13_86:
	mov.b64 	%rd265, %fd204;
	mov.b64 	{%r260, %r265}, %rd265;
	mov.b32 	%r276, 16;
	mov.b32 	%r278, -1;
	// begin inline asm
	shfl.sync.down.b32 %r259, %r260, %r276, %r190, %r278;
	// end inline asm
	// begin inline asm
	shfl.sync.down.b32 %r264, %r265, %r276, %r190, %r278;
	// end inline asm
	mov.b64 	%rd266, {%r259, %r264};
	mov.b64 	%fd70, %rd266;
	mov.b64 	{%r270, %r275}, %rd308;
	// begin inline asm
	shfl.sync.down.b32 %r269, %r270, %r276, %r190, %r278;
	// end inline asm
	// begin inline asm
	shfl.sync.down.b32 %r274, %r275, %r276, %r190, %r278;
	// end inline asm
	mov.b64 	%rd81, {%r269, %r274};
	add.s32 	%r279, %r171, 16;
	setp.gt.s32 	%p137, %r279, %r190;
	mov.f64 	%fd241, %fd204;
	mov.u64 	%rd349, %rd308;
	@%p137 bra 	$L__BB13_90;
	setp.lt.f64 	%p138, %fd204, %fd70;
	mov.f64 	%fd241, %fd70;
	mov.u64 	%rd349, %rd81;
	@%p138 bra 	$L__BB13_90;
	setp.gt.f64 	%p139, %fd204, %fd70;
	mov.f64 	%fd241, %fd204;
	mov.u64 	%rd349, %rd308;
	@%p139 bra 	$L__BB13_90;
	setp.lt.s64 	%p140, %rd308, %rd81;
	selp.f64 	%fd241, %fd204, %fd70, %p140;
	min.s64 	%rd349, %rd308, %rd81;
$L__BB13_90:
	setp.ne.s32 	%p141, %r171, 0;
	@%p141 bra 	$L__BB13_92;
	shr.u32 	%r280, %r4, 1;
	and.b32  	%r281, %r280, 496;
	mov.u32 	%r282, _ZN6thrust24THRUST_300001_SM_1000_NS8cuda_cub4core6detail5shmemE;
	add.s32 	%r283, %r282, %r281;
	st.shared.f64 	[%r283+8], %fd241;
	st.shared.u64 	[%r283+16], %rd349;
$L__BB13_92:
	bar.sync 	0;
	setp.ne.s32 	%p142, %r4, 0;
	@%p142 bra 	$L__BB13_208;
	setp.lt.s32 	%p143, %r3, 33;
	mov.f64 	%fd206, %fd241;
	mov.u64 	%rd310, %rd349;
	@%p143 bra 	$L__BB13_97;
	ld.shared.f64 	%fd73, [_ZN6thrust24THRUST_300001_SM_1000_NS8cuda_cub4core6detail5shmemE+24];
	ld.shared.u64 	%rd84, [_ZN6thrust24THRUST_300001_SM_1000_NS8cuda_cub4core6detail5shmemE+32];
	setp.lt.f64 	%p144, %fd241, %fd73;
	mov.f64 	%fd206, %fd73;
	mov.u64 	%rd310, %rd84;
	@%p144 bra 	$L__BB13_97;
	setp.lt.f64 	%p145, %fd73, %fd241;
	mov.f64 	%fd206, %fd241;
	mov.u64 	%rd310, %rd349;
	@%p145 bra 	$L__BB13_97;
	setp.lt.s64 	%p146, %rd349, %rd84;
	selp.f64 	%fd206, %fd241, %fd73, %p146;
	min.s64 	%rd310, %rd349, %rd84;
$L__BB13_97:
	setp.lt.s32 	%p147, %r3, 65;
	mov.f64 	%fd207, %fd206;
	mov.u64 	%rd311, %rd310;
	@%p147 bra 	$L__BB13_101;
	ld.shared.f64 	%fd76, [_ZN6thrust24THRUST_300001_SM_1000_NS8cuda_cub4core6detail5shmemE+40];
	ld.shared.u64 	%rd87, [_ZN6thrust24THRUST_300001_SM_1000_NS8cuda_cub4core6detail5shmemE+48];
	setp.lt.f64 	%p148, %fd206, %fd76;
	mov.f64 	%fd207, %fd76;
	mov.u64 	%rd311, %rd87;
	@%p148 bra 	$L__BB13_101;
	setp.lt.f64 	%p149, %fd76, %fd206;
	mov.f64 	%fd207, %fd206;
	mov.u64 	%rd311, %rd310;
	@%p149 bra 	$L__BB13_101;
	setp.lt.s64 	%p150, %rd310, %rd87;
	selp.f64 	%fd207, %fd206, %fd76, %p150;
	min.s64 	%rd311, %rd310, %rd87;
$L__BB13_101:
	setp.lt.s32 	%p151, %r3, 97;
	mov.f64 	%fd208, %fd207;
	mov.u64 	%rd312, %rd311;
	@%p151 bra 	$L__BB13_105;
	ld.shared.f64 	%fd79, [_ZN6thrust24THRUST_300001_SM_1000_NS8cuda_cub4core6detail5shmemE+56];
	ld.shared.u64 	%rd90, [_ZN6thrust24THRUST_300001_SM_1000_NS8cuda_cub4core6detail5shmemE+64];
	setp.lt.f64 	%p152, %fd207, %fd79;
	mov.f64 	%fd208, %fd79;
	mov.u64 	%rd312, %rd90;
	@%p152 bra 	$L__BB13_105;
	setp.lt.f64 	%p153, %fd79, %fd207;
	mov.f64 	%fd208, %fd207;
	mov.u64 	%rd312, %rd311;
	@%p153 bra 	$L__BB13_105;
	setp.lt.s64 	%p154, %rd311, %rd90;
	selp.f64 	%fd208, %fd207, %fd79, %p154;
	min.s64 	%rd312, %rd311, %rd90;
$L__BB13_105:
	setp.lt.s32 	%p155, %r3, 129;
	mov.f64 	%fd209, %fd208;
	mov.u64 	%rd313, %rd312;
	@%p155 bra 	$L__BB13_109;
	ld.shared.f64 	%fd82, [_ZN6thrust24THRUST_300001_SM_1000_NS8cuda_cub4core6detail5shmemE+72];
	ld.shared.u64 	%rd93, [_ZN6thrust24THRUST_300001_SM_1000_NS8cuda_cub4core6detail5shmemE+80];
	setp.lt.f64 	%p156, %fd208, %fd82;
	mov.f64 	%fd209, %fd82;
	mov.u64 	%rd313, %rd93;
	@%p156 bra 	$L__BB13_109;
	setp.lt.f64 	%p157, %fd82, %fd208;
	mov.f64 	%fd209, %fd208;
	mov.u64 	%rd313, %rd312;
	@%p157 bra 	$L__BB13_109;
	setp.lt.s64 	%p158, %rd312, %rd93;
	selp.f64 	%fd209, %fd208, %fd82, %p158;
	min.s64 	%rd313, %rd312, %rd93;
$L__BB13_109:
	setp.lt.s32 	%p159, %r3, 161;
	mov.f64 	%fd210, %fd209;
	mov.u64 	%rd314, %rd313;
	@%p159 bra 	$L__BB13_113;
	ld.shared.f64 	%fd85, [_ZN6thrust24THRUST_300001_SM_1000_NS8cuda_cub4core6detail5shmemE+88];
	ld.shared.u64 	%rd96, [_ZN6thrust24THRUST_300001_SM_1000_NS8cuda_cub4core6detail5shmemE+96];
	setp.lt.f64 	%p160, %fd209, %fd85;
	mov.f64 	%fd210, %fd85;
	mov.u64 	%rd314, %rd96;
	@%p160 bra 	$L__BB13_113;
	setp.lt.f64 	%p161, %fd85, %fd209;
	mov.f64 	%fd210, %fd209;
	mov.u64 	%rd314, %rd313;
	@%p161 bra 	$L__BB13_113;
	setp.lt.s64 	%p162, %rd313, %rd96;
	selp.f64 	%fd210, %fd209, %fd85, %p162;
	min.s64 	%rd314, %rd313, %rd96;
$L__BB13_113:
	setp.lt.s32 	%p163, %r3, 193;
	mov.f64 	%fd211, %fd210;
	mov.u64 	%rd315, %rd314;
	@%p163 bra 	$L__BB13_117;
	ld.shared.f64 	%fd88, [_ZN6thrust24THRUST_300001_SM_1000_NS8cuda_cub4core6detail5shmemE+104];
	ld.shared.u64 	%rd99, [_ZN6thrust24THRUST_300001_SM_1000_NS8cuda_cub4core6detail5shmemE+112];
	setp.lt.f64 	%p164, %fd210, %fd88;
	mov.f64 	%fd211, %fd88;
	mov.u64 	%rd315, %rd99;
	@%p164 bra 	$L__BB13_117;
	setp.lt.f64 	%p165, %fd88, %fd210;
	mov.f64 	%fd211, %fd210;
	mov.u64 	%rd315, %rd314;
	@%p165 bra 	$L__BB13_117;
	setp.lt.s64 	%p166, %rd314, %rd99;
	selp.f64 	%fd211, %fd210, %fd88, %p166;
	min.s64 	%rd315, %rd314, %rd99;
$L__BB13_117:
	setp.lt.s32 	%p167, %r3, 225;
	mov.u64 	%rd349, %rd315;
	mov.f64 	%fd241, %fd211;
	@%p167 bra 	$L__BB13_208;
	ld.shared.f64 	%fd91, [_ZN6thrust24THRUST_300001_SM_1000_NS8cuda_cub4core6detail5shmemE+120];
	ld.shared.u64 	%rd102, [_ZN6thrust24THRUST_300001_SM_1000_NS8cuda_cub4core6detail5shmemE+128];
	setp.lt.f64 	%p168, %fd211, %fd91;
	mov.u64 	%rd349, %rd102;
	mov.f64 	%fd241, %fd91;
	@%p168 bra 	$L__BB13_208;
	setp.lt.f64 	%p169, %fd91, %fd211;
	mov.u64 	%rd349, %rd315;
	mov.f64 	%fd241, %fd211;
	@%p169 bra 	$L__BB13_208;
	setp.lt.s64 	%p170, %rd315, %rd102;
	selp.f64 	%fd241, %fd211, %fd91, %p170;
	min.s64 	%rd349, %rd315, %rd102;
	bra.uni 	$L__BB13_208;
$L__BB13_121:
	mov.u32 	%r20, %tid.x;
	add.s64 	%rd104, %rd3, %rd4;
	cvt.u64.u32 	%rd105, %r20;
	add.s64 	%rd199, %rd105, %rd4;
	shl.b64 	%rd200, %rd199, 3;
	add.s64 	%rd201, %rd2, %rd200;
	ld.global.f64 	%fd170, [%rd201];
	add.s32 	%r36, %r20, 256;
	cvt.u64.u32 	%rd202, %r36;
	ld.global.f64 	%fd171, [%rd201+2048];
	add.s32 	%r37, %r20, 512;
	cvt.u64.u32 	%rd203, %r37;
	ld.global.f64 	%fd172, [%rd201+4096];
	add.s32 	%r38, %r20, 768;
	cvt.u64.u32 	%rd204, %r38;
	ld.global.f64 	%fd173, [%rd201+6144];
	or.b32  	%r39, %r20, 1024;
	cvt.u64.u32 	%rd106, %r39;
	add.s64 	%rd337, %rd104, %rd106;
	ld.global.f64 	%fd229, [%rd201+8192];
	setp.geu.f64 	%p2, %fd170, %fd171;
	selp.f64 	%fd174, %fd170, %fd171, %p2;
	selp.b64 	%rd205, %rd105, %rd202, %p2;
	setp.geu.f64 	%p3, %fd174, %fd172;
	selp.f64 	%fd175, %fd174, %fd172, %p3;
	selp.b64 	%rd206, %rd205, %rd203, %p3;
	setp.geu.f64 	%p4, %fd175, %fd173;
	selp.f64 	%fd94, %fd175, %fd173, %p4;
	selp.b64 	%rd108, %rd206, %rd204, %p4;
	setp.lt.f64 	%p5, %fd94, %fd229;
	@%p5 bra 	$L__BB13_123;
	setp.lt.f64 	%p6, %fd229, %fd94;
	setp.lt.u64 	%p7, %rd108, %rd106;
	or.pred  	%p8, %p6, %p7;
	selp.f64 	%fd229, %fd94, %fd229, %p8;
	add.s64 	%rd207, %rd104, %rd108;
	selp.b64 	%rd337, %rd207, %rd337, %p8;
$L__BB13_123:
	setp.le.u64 	%p9, %rd195, %rd5;
	@%p9 bra 	$L__BB13_164;
	setp.ne.s32 	%p10, %r20, 0;
	@%p10 bra 	$L__BB13_126;
	atom.global.add.u64 	%rd208, [%rd1+8], 1280;
	add.s64 	%rd209, %rd208, %rd5;
	st.shared.u64 	[_ZN6thrust24THRUST_300001_SM_1000_NS8cuda_cub4core6detail5shmemE+152], %rd209;
$L__BB13_126:
	bar.sync 	0;
	ld.shared.u64 	%rd325, [_ZN6thrust24THRUST_300001_SM_1000_NS8cuda_cub4core6detail5shmemE+152];
	add.s64 	%rd210, %rd325, 1280;
	setp.gt.s64 	%p11, %rd210, %rd195;
	@%p11 bra 	$L__BB13_141;
	mov.f64 	%fd213, %fd229;
	mov.u64 	%rd318, %rd337;
$L__BB13_128:
	add.s64 	%rd211, %rd325, %rd105;
	shl.b64 	%rd212, %rd211, 3;
	add.s64 	%rd213, %rd2, %rd212;
	add.s64 	%rd319, %rd211, %rd3;
	ld.global.f64 	%fd214, [%rd213];
	add.s64 	%rd320, %rd319, 256;
	ld.global.f64 	%fd215, [%rd213+2048];
	add.s64 	%rd321, %rd319, 512;
	ld.global.f64 	%fd216, [%rd213+4096];
	add.s64 	%rd322, %rd319, 768;
	ld.global.f64 	%fd217, [%rd213+6144];
	add.s64 	%rd337, %rd319, 1024;
	ld.global.f64 	%fd229, [%rd213+8192];
	setp.lt.f64 	%p12, %fd213, %fd214;
	@%p12 bra 	$L__BB13_130;
	setp.lt.f64 	%p13, %fd214, %fd213;
	setp.lt.s64 	%p14, %rd318, %rd319;
	or.pred  	%p15, %p13, %p14;
	selp.f64 	%fd214, %fd213, %fd214, %p15;
	selp.b64 	%rd319, %rd318, %rd319, %p15;
$L__BB13_130:
	setp.lt.f64 	%p16, %fd214, %fd215;
	@%p16 bra 	$L__BB13_132;
	setp.lt.f64 	%p17, %fd215, %fd214;
	setp.lt.s64 	%p18, %rd319, %rd320;
	or.pred  	%p19, %p17, %p18;
	selp.f64 	%fd215, %fd214, %fd215, %p19;
	selp.b64 	%rd320, %rd319, %rd320, %p19;
$L__BB13_132:
	setp.lt.f64 	%p20, %fd215, %fd216;
	@%p20 bra 	$L__BB13_134;
	setp.lt.f64 	%p21, %fd216, %fd215;
	setp.lt.s64 	%p22, %rd320, %rd321;
	or.pred  	%p23, %p21, %p22;
	selp.f64 	%fd216, %fd215, %fd216, %p23;
	selp.b64 	%rd321, %rd320, %rd321, %p23;
$L__BB13_134:
	setp.lt.f64 	%p24, %fd216, %fd217;
	@%p24 bra 	$L__BB13_136;
	setp.lt.f64 	%p25, %fd217, %fd216;
	setp.lt.s64 	%p26, %rd321, %rd322;
	or.pred  	%p27, %p25, %p26;
	selp.f64 	%fd217, %fd216, %fd217, %p27;
	selp.b64 	%rd322, %rd321, %rd322, %p27;
$L__BB13_136:
	setp.lt.f64 	%p28, %fd217, %fd229;
	@%p28 bra 	$L__BB13_138;
	setp.lt.f64 	%p29, %fd229, %fd217;
	setp.lt.s64 	%p30, %rd322, %rd337;
	or.pred  	%p31, %p29, %p30;
	selp.f64 	%fd229, %fd217, %fd229, %p31;
	selp.b64 	%rd337, %rd322, %rd337, %p31;
$L__BB13_138:
	setp.ne.s32 	%p32, %r20, 0;
	bar.sync 	0;
	@%p32 bra 	$L__BB13_140;
	atom.global.add.u64 	%rd214, [%rd1+8], 1280;
	add.s64 	%rd215, %rd214, %rd5;
	st.shared.u64 	[_ZN6thrust24THRUST_300001_SM_1000_NS8cuda_cub4core6detail5shmemE+152], %rd215;
$L__BB13_140:
	bar.sync 	0;
	ld.shared.u64 	%rd325, [_ZN6thrust24THRUST_300001_SM_1000_NS8cuda_cub4core6detail5shmemE+152];
	add.s64 	%rd216, %rd325, 1280;
	setp.le.s64 	%p33, %rd216, %rd195;
	mov.f64 	%fd213, %fd229;
	mov.u64 	%rd318, %rd337;
	@%p33 bra 	$L__BB13_128;
$L__BB13_141:
	setp.le.s64 	%p34, %rd195, %rd325;
	@%p34 bra 	$L__BB13_164;
	cvt.u32.u64 	%r40, %rd325;
	cvt.u32.u64 	%r41, %rd195;
	sub.s32 	%r21, %r41, %r40;
	setp.ge.s32 	%p35, %r20, %r21;
	@%p35 bra 	$L__BB13_164;
	not.b32 	%r43, %r20;
	add.s32 	%r44, %r43, %r41;
	sub.s32 	%r22, %r44, %r40;
	and.b32  	%r46, %r22, 768;
	setp.eq.s32 	%p36, %r46, 768;
	mov.u32 	%r397, %r20;
	@%p36 bra 	$L__BB13_149;
	add.s64 	%rd218, %rd325, %rd105;
	add.s64 	%rd327, %rd218, %rd3;
	shl.b64 	%rd219, %rd218, 3;
	add.s64 	%rd326, %rd2, %rd219;
	shr.u32 	%r47, %r22, 8;
	add.s32 	%r48, %r47, 1;
	and.b32  	%r49, %r48, 3;
	neg.s32 	%r395, %r49;
	mov.u32 	%r397, %r20;
$L__BB13_145:
	.pragma "nounroll";
	mov.u64 	%rd136, %rd337;
	mov.f64 	%fd114, %fd229;
	ld.global.f64 	%fd115, [%rd326];
	setp.lt.f64 	%p37, %fd114, %fd115;
	mov.f64 	%fd229, %fd115;
	mov.u64 	%rd337, %rd327;
	@%p37 bra 	$L__BB13_148;
	setp.lt.f64 	%p38, %fd115, %fd114;
	mov.f64 	%fd229, %fd114;
	mov.u64 	%rd337, %rd136;
	@%p38 bra 	$L__BB13_148;
	setp.lt.s64 	%p39, %rd136, %rd327;
	selp.f64 	%fd229, %fd114, %fd115, %p39;
	min.s64 	%rd337, %rd136, %rd327;
$L__BB13_148:
	add.s32 	%r397, %r397, 256;
	add.s64 	%rd327, %rd327, 256;
	add.s64 	%rd326, %rd326, 2048;
	add.s32 	%r395, %r395, 1;
	setp.ne.s32 	%p40, %r395, 0;
	@%p40 bra 	$L__BB13_145;
$L__BB13_149:
	setp.lt.u32 	%p41, %r22, 768;
	@%p41 bra 	$L__BB13_164;
	add.s32 	%r398, %r397, 512;
$L__BB13_151:
	mov.u32 	%r30, %r398;
	add.s32 	%r50, %r30, -512;
	cvt.u64.u32 	%rd220, %r50;
	add.s64 	%rd221, %rd325, %rd220;
	shl.b64 	%rd222, %rd221, 3;
	add.s64 	%rd144, %rd2, %rd222;
	add.s64 	%rd145, %rd221, %rd3;
	ld.global.f64 	%fd121, [%rd144];
	setp.lt.f64 	%p42, %fd229, %fd121;
	mov.f64 	%fd225, %fd121;
	mov.u64 	%rd333, %rd145;
	@%p42 bra 	$L__BB13_154;
	setp.lt.f64 	%p43, %fd121, %fd229;
	mov.f64 	%fd225, %fd229;
	mov.u64 	%rd333, %rd337;
	@%p43 bra 	$L__BB13_154;
	setp.lt.s64 	%p44, %rd337, %rd145;
	selp.f64 	%fd225, %fd229, %fd121, %p44;
	min.s64 	%rd333, %rd337, %rd145;
$L__BB13_154:
	add.s32 	%r51, %r30, -256;
	cvt.u64.u32 	%rd223, %r51;
	add.s64 	%rd224, %rd325, %rd223;
	add.s64 	%rd148, %rd224, %rd3;
	ld.global.f64 	%fd124, [%rd144+2048];
	setp.lt.f64 	%p45, %fd225, %fd124;
	mov.f64 	%fd226, %fd124;
	mov.u64 	%rd334, %rd148;
	@%p45 bra 	$L__BB13_157;
	setp.lt.f64 	%p46, %fd124, %fd225;
	mov.f64 	%fd226, %fd225;
	mov.u64 	%rd334, %rd333;
	@%p46 bra 	$L__BB13_157;
	setp.lt.s64 	%p47, %rd333, %rd148;
	selp.f64 	%fd226, %fd225, %fd124, %p47;
	min.s64 	%rd334, %rd333, %rd148;
$L__BB13_157:
	cvt.u64.u32 	%rd225, %r30;
	add.s64 	%rd226, %rd325, %rd225;
	add.s64 	%rd151, %rd226, %rd3;
	ld.global.f64 	%fd127, [%rd144+4096];
	setp.lt.f64 	%p48, %fd226, %fd127;
	mov.f64 	%fd227, %fd127;
	mov.u64 	%rd335, %rd151;
	@%p48 bra 	$L__BB13_160;
	setp.lt.f64 	%p49, %fd127, %fd226;
	mov.f64 	%fd227, %fd226;
	mov.u64 	%rd335, %rd334;
	@%p49 bra 	$L__BB13_160;
	setp.lt.s64 	%p50, %rd334, %rd151;
	selp.f64 	%fd227, %fd226, %fd127, %p50;
	min.s64 	%rd335, %rd334, %rd151;
$L__BB13_160:
	add.s32 	%r52, %r30, 256;
	cvt.u64.u32 	%rd227, %r52;
	add.s64 	%rd228, %rd325, %rd227;
	add.s64 	%rd154, %rd228, %rd3;
	ld.global.f64 	%fd130, [%rd144+6144];
	setp.lt.f64 	%p51, %fd227, %fd130;
	mov.f64 	%fd229, %fd130;
	mov.u64 	%rd337, %rd154;
	@%p51 bra 	$L__BB13_163;
	setp.lt.f64 	%p52, %fd130, %fd227;
	mov.f64 	%fd229, %fd227;
	mov.u64 	%rd337, %rd335;
	@%p52 bra 	$L__BB13_163;
	setp.lt.s64 	%p53, %rd335, %rd154;
	selp.f64 	%fd229, %fd227, %fd130, %p53;
	min.s64 	%rd337, %rd335, %rd154;
$L__BB13_163:
	add.s32 	%r398, %r30, 1024;
	add.s32 	%r53, %r30, 512;
	setp.lt.s32 	%p54, %r53, %r21;
	@%p54 bra 	$L__BB13_151;
$L__BB13_164:
	// begin inline asm
	mov.u32 %r54, %laneid;
	// end inline asm
	mov.b64 	%rd229, %fd229;
	mov.b64 	{%r56, %r61}, %rd229;
	mov.b32 	%r72, 1;
	mov.b32 	%r73, 31;
	mov.b32 	%r74, -1;
	// begin inline asm
	shfl.sync.down.b32 %r55, %r56, %r72, %r73, %r74;
	// end inline asm
	// begin inline asm
	shfl.sync.down.b32 %r60, %r61, %r72, %r73, %r74;
	// end inline asm
	mov.b64 	%rd230, {%r55, %r60};
	mov.b64 	%fd134, %rd230;
	mov.b64 	{%r66, %r71}, %rd337;
	// begin inline asm
	shfl.sync.down.b32 %r65, %r66, %r72, %r73, %r74;
	// end inline asm
	// begin inline asm
	shfl.sync.down.b32 %r70, %r71, %r72, %r73, %r74;
	// end inline asm
	mov.b64 	%rd158, {%r65, %r70};
	setp.gt.s32 	%p55, %r54, 30;
	mov.f64 	%fd230, %fd229;
	mov.u64 	%rd338, %rd337;
	@%p55 bra 	$L__BB13_168;
	setp.lt.f64 	%p56, %fd229, %fd134;
	mov.f64 	%fd230, %fd134;
	mov.u64 	%rd338, %rd158;
	@%p56 bra 	$L__BB13_168;
	setp.gt.f64 	%p57, %fd229, %fd134;
	mov.f64 	%fd230, %fd229;
	mov.u64 	%rd338, %rd337;
	@%p57 bra 	$L__BB13_168;
	setp.lt.s64 	%p58, %rd337, %rd158;
	selp.f64 	%fd230, %fd229, %fd134, %p58;
	min.s64 	%rd338, %rd337, %rd158;
$L__BB13_168:
	mov.b64 	%rd231, %fd230;
	mov.b64 	{%r76, %r81}, %rd231;
	mov.b32 	%r92, 2;
	mov.b32 	%r93, 31;
	mov.b32 	%r94, -1;
	// begin inline asm
	shfl.sync.down.b32 %r75, %r76, %r92, %r93, %r94;
	// end inline asm
	// begin inline asm
	shfl.sync.down.b32 %r80, %r81, %r92, %r93, %r94;
	// end inline asm
	mov.b64 	%rd232, {%r75, %r80};
	mov.b64 	%fd137, %rd232;
	mov.b64 	{%r86, %r91}, %rd338;
	// begin inline asm
	shfl.sync.down.b32 %r85, %r86, %r92, %r93, %r94;
	// end inline asm
	// begin inline asm
	shfl.sync.down.b32 %r90, %r91, %r92, %r93, %r94;
	// end inline asm
	mov.b64 	%rd161, {%r85, %r90};
	setp.gt.s32 	%p59, %r54, 29;
	mov.f64 	%fd231, %fd230;
	mov.u64 	%rd339, %rd338;
	@%p59 bra 	$L__BB13_172;
	setp.lt.f64 	%p60, %fd230, %fd137;
	mov.f64 	%fd231, %fd137;
	mov.u64 	%rd339, %rd161;
	@%p60 bra 	$L__BB13_172;
	setp.gt.f64 	%p61, %fd230, %fd137;
	mov.f64 	%fd231, %fd230;
	mov.u64 	%rd339, %rd338;
	@%p61 bra 	$L__BB13_172;
	setp.lt.s64 	%p62, %rd338, %rd161;
	selp.f64 	%fd231, %fd230, %fd137, %p62;
	min.s64 	%rd339, %rd338, %rd161;
$L__BB13_172:
	mov.b64 	%rd233, %fd231;
	mov.b64 	{%r96, %r101}, %rd233;
	mov.b32 	%r112, 4;
	mov.b32 	%r113, 31;
	mov.b32 	%r114, -1;
	// begin inline asm
	shfl.sync.down.b32 %r95, %r96, %r112, %r113, %r114;
	// end inline asm
	// begin inline asm
	shfl.sync.down.b32 %r100, %r101, %r112, %r113, %r114;
	// end inline asm
	mov.b64 	%rd234, {%r95, %r100};
	mov.b64 	%fd140, %rd234;
	mov.b64 	{%r106, %r111}, %rd339;
	// begin inline asm
	shfl.sync.down.b32 %r105, %r106, %r112, %r113, %r114;
	// end inline asm
	// begin inline asm
	shfl.sync.down.b32 %r110, %r111, %r112, %r113, %r114;
	// end inline asm
	mov.b64 	%rd164, {%r105, %r110};
	setp.gt.s32 	%p63, %r54, 27;
	mov.f64 	%fd232, %fd231;
	mov.u64 	%rd340, %rd339;
	@%p63 bra 	$L__BB13_176;
	setp.lt.f64 	%p64, %fd231, %fd140;
	mov.f64 	%fd232, %fd140;
	mov.u64 	%rd340, %rd164;
	@%p64 bra 	$L__BB13_176;
	setp.gt.f64 	%p65, %fd231, %fd140;
	mov.f64 	%fd232, %fd231;
	mov.u64 	%rd340, %rd339;
	@%p65 bra 	$L__BB13_176;
	setp.lt.s64 	%p66, %rd339, %rd164;
	selp.f64 	%fd232, %fd231, %fd140, %p66;
	min.s64 	%rd340, %rd339, %rd164;
$L__BB13_176:
	mov.b64 	%rd235, %fd232;
	mov.b64 	{%r116, %r121}, %rd235;
	mov.b32 	%r132, 8;
	mov.b32 	%r133, 31;
	mov.b32 	%r134, -1;
	// begin inline asm
	shfl.sync.down.b32 %r115, %r116, %r132, %r133, %r134;
	// end inline asm
	// begin inline asm
	shfl.sync.down.b32 %r120, %r121, %r132, %r133, %r134;
	// end inline asm
	mov.b64 	%rd236, {%r115, %r120};
	mov.b64 	%fd143, %rd236;
	mov.b64 	{%r126, %r131}, %rd340;
	// begin inline asm
	shfl.sync.down.b32 %r125, %r126, %r132, %r133, %r134;
	// end inline asm
	// begin inline asm
	shfl.sync.down.b32 %r130, %r131, %r132, %r133, %r134;
	// end inline asm
	mov.b64 	%rd167, {%r125, %r130};
	setp.gt.s32 	%p67, %r54, 23;
	mov.f64 	%fd233, %fd232;
	mov.u64 	%rd341, %rd340;
	@%p67 bra 	$L__BB13_180;
	setp.lt.f64 	%p68, %fd232, %fd143;
	mov.f64 	%fd233, %fd143;
	mov.u64 	%rd341, %rd167;
	@%p68 bra 	$L__BB13_180;
	setp.gt.f64 	%p69, %fd232, %fd143;
	mov.f64 	%fd233, %fd232;
	mov.u64 	%rd341, %rd340;
	@%p69 bra 	$L__BB13_180;
	setp.lt.s64 	%p70, %rd340, %rd167;
	selp.f64 	%fd233, %fd232, %fd143, %p70;
	min.s64 	%rd341, %rd340, %rd167;
$L__BB13_180:
	mov.b64 	%rd237, %fd233;
	mov.b64 	{%r136, %r141}, %rd237;
	mov.b32 	%r152, 16;
	mov.b32 	%r153, 31;
	mov.b32 	%r154, -1;
	// begin inline asm
	shfl.sync.down.b32 %r135, %r136, %r152, %r153, %r154;
	// end inline asm
	// begin inline asm
	shfl.sync.down.b32 %r140, %r141, %r152, %r153, %r154;
	// end inline asm
	mov.b64 	%rd238, {%r135, %r140};
	mov.b64 	%fd146, %rd238;
	mov.b64 	{%r146, %r151}, %rd341;
	// begin inline asm
	shfl.sync.down.b32 %r145, %r146, %r152, %r153, %r154;
	// end inline asm
	// begin inline asm
	shfl.sync.down.b32 %r150, %r151, %r152, %r153, %r154;
	// end inline asm
	mov.b64 	%rd170, {%r145, %r150};
	setp.gt.s32 	%p71, %r54, 15;
	mov.f64 	%fd241, %fd233;
	mov.u64 	%rd349, %rd341;
	@%p71 bra 	$L__BB13_184;
	setp.lt.f64 	%p72, %fd233, %fd146;
	mov.f64 	%fd241, %fd146;
	mov.u64 	%rd349, %rd170;
	@%p72 bra 	$L__BB13_184;
	setp.gt.f64 	%p73, %fd233, %fd146;
	mov.f64 	%fd241, %fd233;
	mov.u64 	%rd349, %rd341;
	@%p73 bra 	$L__BB13_184;
	setp.lt.s64 	%p74, %rd341, %rd170;
	selp.f64 	%fd241, %fd233, %fd146, %p74;
	min.s64 	%rd349, %rd341, %rd170;
$L__BB13_184:
	setp.ne.s32 	%p75, %r54, 0;
	@%p75 bra 	$L__BB13_186;
	shr.u32 	%r155, %r20, 1;
	and.b32  	%r156, %r155, 496;
	mov.u32 	%r157, _ZN6thrust24THRUST_300001_SM_1000_NS8cuda_cub4core6detail5shmemE;
	add.s32 	%r158, %r157, %r156;
	st.shared.f64 	[%r158+8], %fd241;
	st.shared.u64 	[%r158+16], %rd349;
$L__BB13_186:
	bar.sync 	0;
	setp.ne.s32 	%p76, %r20, 0;
	@%p76 bra 	$L__BB13_208;
	ld.shared.f64 	%fd149, [_ZN6thrust24THRUST_300001_SM_1000_NS8cuda_cub4core6detail5shmemE+24];
	ld.shared.u64 	%rd173, [_ZN6thrust24THRUST_300001_SM_1000_NS8cuda_cub4core6detail5shmemE+32];
	setp.lt.f64 	%p77, %fd241, %fd149;
	mov.f64 	%fd235, %fd149;
	mov.u64 	%rd343, %rd173;
	@%p77 bra 	$L__BB13_190;
	setp.lt.f64 	%p78, %fd149, %fd241;
	mov.f64 	%fd235, %fd241;
	mov.u64 	%rd343, %rd349;
	@%p78 bra 	$L__BB13_190;
	setp.lt.s64 	%p79, %rd349, %rd173;
	selp.f64 	%fd235, %fd241, %fd149, %p79;
	min.s64 	%rd343, %rd349, %rd173;
$L__BB13_190:
	ld.shared.f64 	%fd152, [_ZN6thrust24THRUST_300001_SM_1000_NS8cuda_cub4core6detail5shmemE+40];
	ld.shared.u64 	%rd176, [_ZN6thrust24THRUST_300001_SM_1000_NS8cuda_cub4core6detail5shmemE+48];
	setp.lt.f64 	%p80, %fd235, %fd152;
	mov.f64 	%fd236, %fd152;
	mov.u64 	%rd344, %rd176;
	@%p80 bra 	$L__BB13_193;
	setp.lt.f64 	%p81, %fd152, %fd235;
	mov.f64 	%fd236, %fd235;
	mov.u64 	%rd344, %rd343;
	@%p81 bra 	$L__BB13_193;
	setp.lt.s64 	%p82, %rd343, %rd176;
	selp.f64 	%fd236, %fd235, %fd152, %p82;
	min.s64 	%rd344, %rd343, %rd176;
$L__BB13_193:
	ld.shared.f64 	%fd155, [_ZN6thrust24THRUST_300001_SM_1000_NS8cuda_cub4core6detail5shmemE+56];
	ld.shared.u64 	%rd179, [_ZN6thrust24THRUST_300001_SM_1000_NS8cuda_cub4core6detail5shmemE+64];
	setp.lt.f64 	%p83, %fd236, %fd155;
	mov.f64 	%fd237, %fd155;
	mov.u64 	%rd345, %rd179;
	@%p83 bra 	$L__BB13_196;
	setp.lt.f64 	%p84, %fd155, %fd236;
	mov.f64 	%fd237, %fd236;
	mov.u64 	%rd345, %rd344;
	@%p84 bra 	$L__BB13_196;
	setp.lt.s64 	%p85, %rd344, %rd179;
	selp.f64 	%fd237, %fd236, %fd155, %p85;
	min.s64 	%rd345, %rd344, %rd179;
$L__BB13_196:
	ld.shared.f64 	%fd158, [_ZN6thrust24THRUST_300001_SM_1000_NS8cuda_cub4core6detail5shmemE+72];
	ld.shared.u64 	%rd182, [_ZN6thrust24THRUST_300001_SM_1000_NS8cuda_cub4core6detail5shmemE+80];
	setp.lt.f64 	%p86, %fd237, %fd158;
	mov.f64 	%fd238, %fd158;
	mov.u64 	%rd346, %rd182;
	@%p86 bra 	$L__BB13_199;
	setp.lt.f64 	%p87, %fd158, %fd237;
	mov.f64 	%fd238, %fd237;
	mov.u64 	%rd346, %rd345;
	@%p87 bra 	$L__BB13_199;
	setp.lt.s64 	%p88, %rd345, %rd182;
	selp.f64 	%fd238, %fd237, %fd158, %p88;
	min.s64 	%rd346, %rd345, %rd182;
$L__BB13_199:
	ld.shared.f64 	%fd161, [_ZN6thrust24THRUST_300001_SM_1000_NS8cuda_cub4core6detail5shmemE+88];
	ld.shared.u64 	%rd185, [_ZN6thrust24THRUST_300001_SM_1000_NS8cuda_cub4core6detail5shmemE+96];
	setp.lt.f64 	%p89, %fd238, %fd161;
	mov.f64 	%fd239, %fd161;
	mov.u64 	%rd347, %rd185;
	@%p89 bra 	$L__BB13_202;
	setp.lt.f64 	%p90, %fd161, %fd238;
	mov.f64 	%fd239, %fd238;
	mov.u64 	%rd347, %rd346;
	@%p90 bra 	$L__BB13_202;
	setp.lt.s64 	%p91, %rd346, %rd185;
	selp.f64 	%fd239, %fd238, %fd161, %p91;
	min.s64 	%rd347, %rd346, %rd185;
$L__BB13_202:
	ld.shared.f64 	%fd164, [_ZN6thrust24THRUST_300001_SM_1000_NS8cuda_cub4core6detail5shmemE+104];
	ld.shared.u64 	%rd188, [_ZN6thrust24THRUST_300001_SM_1000_NS8cuda_cub4core6detail5shmemE+112];
	setp.lt.f64 	%p92, %fd239, %fd164;
	mov.f64 	%fd240, %fd164;
	mov.u64 	%rd348, %rd188;
	@%p92 bra 	$L__BB13_205;
	setp.lt.f64 	%p93, %fd164, %fd239;
	mov.f64 	%fd240, %fd239;
	mov.u64 	%rd348, %rd347;
	@%p93 bra 	$L__BB13_205;
	setp.lt.s64 	%p94, %rd347, %rd188;
	selp.f64 	%fd240, %fd239, %fd164, %p94;
	min.s64 	%rd348, %rd347, %rd188;
$L__BB13_205:
	ld.shared.f64 	%fd167, [_ZN6thrust24THRUST_300001_SM_1000_NS8cuda_cub4core6detail5shmemE+120];
	ld.shared.u64 	%rd191, [_ZN6thrust24THRUST_300001_SM_1000_NS8cuda_cub4core6detail5shmemE+128];
	setp.lt.f64 	%p95, %fd240, %fd167;
	mov.u64 	%rd349, %rd191;
	mov.f64 	%fd241, %fd167;
	@%p95 bra 	$L__BB13_208;
	setp.lt.f64 	%p96, %fd167, %fd240;
	mov.u64 	%rd349, %rd348;
	mov.f64 	%fd241, %fd240;
	@%p96 bra 	$L__BB13_208;
	setp.lt.s64 	%p97, %rd348, %rd191;
	selp.f64 	%fd241, %fd240, %fd167, %p97;
	min.s64 	%rd349, %rd348, %rd191;
$L__BB13_208:
	mov.u32 	%r389, %tid.x;
	setp.ne.s32 	%p214, %r389, 0;
	@%p214 bra 	$L__BB13_210;
	ld.param.u64 	%rd280, [_ZN6thrust24THRUST_300001_SM_1000_NS8cuda_cub4core6detail13_kernel_agentINS1_8__reduce11ReduceAgentINS0_12zip_iteratorIN4cuda3std3__45tupleIJPdNS0_17counting_iteratorIlNS0_11use_defaultESE_SE_EEEEEEEPNSB_IJdlEEESI_lNS1_9__extrema9arg_max_fIdlNSA_4lessIdEEEEEEJSH_SJ_lN3cub18CUB_300001_SM_100013GridEvenShareIlEENSR_9GridQueueIyEESO_EEEvDpT0__param_1];
	cvta.to.global.u64 	%rd277, %rd280;
	mul.wide.u32 	%rd278, %r1, 16;
	add.s64 	%rd279, %rd277, %rd278;
	st.global.f64 	[%rd279], %fd241;
	st.global.u64 	[%rd279+8], %rd349;
$L__BB13_210:
	ret;

}
	// .globl	_ZN6thrust24THRUST_300001_SM_1000_NS8cuda_cub4core6detail13_kernel_agentINS1_8__reduce10DrainAgentIlEEJN3cub18CUB_300001_SM_10009GridQueueIyEElEEEvDpT0_
.visible .entry _ZN6thrust24THRUST_300001_SM_1000_NS8cuda_cub4core6detail13_kernel_agentINS1_8__reduce10DrainAgentIlEEJN3cub18CUB_300001_SM_10009GridQueueIyEElEEEvDpT0_(
	.param .align 8 .b8 _ZN6thrust24THRUST_300001_SM_1000_NS8cuda_cub4core6detail13_kernel_agentINS1_8__reduce10DrainAgentIlEEJN3cub18CUB_300001_SM_10009GridQueueIyEElEEEvDpT0__param_0[8],
	.param .u64 _ZN6thrust24THRUST_300001_SM_1000_NS8cuda_cub4core6detail13_kernel_agentINS1_8__reduce10DrainAgentIlEEJN3cub18CUB_300001_SM_10009GridQueueIyEElEEEvDpT0__param_1
)
.maxntid 1
{
	.reg .b64 	%rd<5>;

	ld.param.u64 	%rd1, [_ZN6thrust24THRUST_300001_SM_1000_NS8cuda_cub4core6detail13_kernel_agentINS1_8__reduce10DrainAgentIlEEJN3cub18CUB_300001_SM_10009GridQueueIyEElEEEvDpT0__param_0];
	ld.param.u64 	%rd2, [_ZN6thrust24THRUST_300001_SM_1000_NS8cuda_cub4core6detail13_kernel_agentINS1_8__reduce10DrainAgentIlEEJN3cub18CUB_300001_SM_10009GridQueueIyEElEEEvDpT0__param_1];
	cvta.to.global.u64 	%rd3, %rd1;
	st.global.u64 	[%rd3], %rd2;
	mov.b64 	%rd4, 0;
	st.global.u64 	[%rd3+8], %rd4;
	ret;

}
	// .globl	_ZN6thrust24THRUST_300001_SM_1000_NS8cuda_cub4core6detail13_kernel_agentINS1_8__reduce11ReduceAgentIPN4cuda3std3__45tupleIJdlEEESC_SB_lNS1_9__extrema9arg_max_fIdlNS9_4lessIdEEEEEEJSC_SC_iSH_EEEvDpT0_
.visible .entry _ZN6thrust24THRUST_300001_SM_1000_NS8cuda_cub4core6detail13_kernel_agentINS1_8__reduce11ReduceAgentIPN4cuda3std3__45tupleIJdlEEESC_SB_lNS1_9__extrema9arg_max_fIdlNS9_4lessIdEEEEEEJSC_SC_iSH_EEEvDpT0_(
	.param .u64 .ptr .align 1 _ZN6thrust24THRUST_300001_SM_1000_NS8cuda_cub4core6detail13_kernel_agentINS1_8__reduce11ReduceAgentIPN4cuda3std3__45tupleIJdlEEESC_SB_lNS1_9__extrema9arg_max_fIdlNS9_4lessIdEEEEEEJSC_SC_iSH_EEEvDpT0__param_0,
	.param .u64 .ptr .align 1 _ZN6thrust24THRUST_300001_SM_1000_NS8cuda_cub4core6detail13_kernel_agentINS1_8__reduce11ReduceAgentIPN4cuda3std3__45tupleIJdlEEESC_SB_lNS1_9__extrema9arg_max_fIdlNS9_4lessIdEEEEEEJSC_SC_iSH_EEEvDpT0__param_1,
	.param .u32 _ZN6thrust24THRUST_300001_SM_1000_NS8cuda_cub4core6detail13_kernel_agentINS1_8__reduce11ReduceAgentIPN4cuda3std3__45tupleIJdlEEESC_SB_lNS1_9__extrema9arg_max_fIdlNS9_4lessIdEEEEEEJSC_SC_iSH_EEEvDpT0__param_2,
	.param .align 1 .b8 _ZN6thrust24THRUST_300001_SM_1000_NS8cuda_cub4core6detail13_kernel_agentINS1_8__reduce11ReduceAgentIPN4cuda3std3__45tupleIJdlEEESC_SB_lNS1_9__extrema9arg_max_fIdlNS9_4lessIdEEEEEEJSC_SC_iSH_EEEvDpT0__param_3[1]
)
.maxntid 256
{
	.reg .pred 	%p<264>;
	.reg .b32 	%r<374>;
	.reg .b64 	%rd<508>;
	.reg .b64 	%fd<293>;

	ld.param.u64 	%rd237, [_ZN6thrust24THRUST_300001_SM_1000_NS8cuda_cub4core6detail13_kernel_agentINS1_8__reduce11ReduceAgentIPN4cuda3std3__45tupleIJdlEEESC_SB_lNS1_9__extrema9arg_max_fIdlNS9_4lessIdEEEEEEJSC_SC_iSH_EEEvDpT0__param_0];
	ld.param.u32 	%r29, [_ZN6thrust24THRUST_300001_SM_1000_NS8cuda_cub4core6detail13_kernel_agentINS1_8__reduce11ReduceAgentIPN4cuda3std3__45tupleIJdlEEESC_SB_lNS1_9__extrema9arg_max_fIdlNS9_4lessIdEEEEEEJSC_SC_iSH_EEEvDpT0__param_2];
	cvt.s64.s32 	%rd1, %r29;
	setp.eq.s32 	%p1, %r29, 0;
	@%p1 bra 	$L__BB15_234;
	setp.gt.s32 	%p2, %r29, 1279;
	@%p2 bra 	$L__BB15_121;
	mov.u32 	%r1, %tid.x;
	setp.ge.s32 	%p147, %r1, %r29;
	mov.f64 	%fd224, 0d0000000000000000;
	mov.b64 	%rd431, 0;
	mov.u32 	%r368, %r1;
	@%p147 bra 	$L__BB15_4;
	mul.wide.u32 	%rd375, %r1, 16;
	add.s64 	%rd372, %rd237, %rd375;
	// begin inline asm
	ld.global.nc.u64 %rd371, [%rd372];
	// end inline asm
	add.s64 	%rd374, %rd372, 8;
	// begin inline asm
	ld.global.nc.u64 %rd431, [%rd374];
	// end inline asm
	mov.b64 	%fd224, %rd371;
	add.s32 	%r368, %r1, 256;
$L__BB15_4:
	setp.ge.s32 	%p148, %r368, %r29;
	@%p148 bra 	$L__BB15_25;
	not.b32 	%r141, %r368;
	add.s32 	%r4, %r29, %r141;
	and.b32  	%r142, %r4, 768;
	setp.eq.s32 	%p149, %r142, 768;
	@%p149 bra 	$L__BB15_11;
	mul.wide.u32 	%rd377, %r368, 16;
	add.s64 	%rd422, %rd237, %rd377;
	shr.u32 	%r143, %r4, 8;
	add.s32 	%r144, %r143, 1;
	and.b32  	%r145, %r144, 3;
	neg.s32 	%r366, %r145;
$L__BB15_7:
	.pragma "nounroll";
	mov.u64 	%rd6, %rd431;
	mov.f64 	%fd3, %fd224;
	// begin inline asm
	ld.global.nc.u64 %rd378, [%rd422];
	// end inline asm
	add.s64 	%rd381, %rd422, 8;
	// begin inline asm
	ld.global.nc.u64 %rd380, [%rd381];
	// end inline asm
	mov.b64 	%fd4, %rd378;
	setp.lt.f64 	%p150, %fd3, %fd4;
	mov.u64 	%rd431, %rd380;
	mov.f64 	%fd224, %fd4;
	@%p150 bra 	$L__BB15_10;
	setp.gt.f64 	%p151, %fd3, %fd4;
	mov.u64 	%rd431, %rd6;
	mov.f64 	%fd224, %fd3;
	@%p151 bra 	$L__BB15_10;
	setp.lt.s64 	%p152, %rd6, %rd380;
	min.s64 	%rd431, %rd6, %rd380;
	selp.f64 	%fd224, %fd3, %fd4, %p152;
$L__BB15_10:
	add.s32 	%r368, %r368, 256;
	add.s64 	%rd422, %rd422, 4096;
	add.s32 	%r366, %r366, 1;
	setp.ne.s32 	%p153, %r366, 0;
	@%p153 bra 	$L__BB15_7;
$L__BB15_11:
	setp.lt.u32 	%p154, %r4, 768;
	@%p154 bra 	$L__BB15_25;
$L__BB15_12:
	mul.wide.s32 	%rd386, %r368, 16;
	add.s64 	%rd383, %rd237, %rd386;
	// begin inline asm
	ld.global.nc.u64 %rd382, [%rd383];
	// end inline asm
	add.s64 	%rd385, %rd383, 8;
	// begin inline asm
	ld.global.nc.u64 %rd384, [%rd385];
	// end inline asm
	mov.b64 	%fd10, %rd382;
	setp.lt.f64 	%p155, %fd224, %fd10;
	mov.u64 	%rd428, %rd384;
	mov.f64 	%fd221, %fd10;
	@%p155 bra 	$L__BB15_15;
	setp.gt.f64 	%p156, %fd224, %fd10;
	mov.u64 	%rd428, %rd431;
	mov.f64 	%fd221, %fd224;
	@%p156 bra 	$L__BB15_15;
	setp.lt.s64 	%p157, %rd431, %rd384;
	min.s64 	%rd428, %rd431, %rd384;
	selp.f64 	%fd221, %fd224, %fd10, %p157;
$L__BB15_15:
	add.s64 	%rd388, %rd383, 4096;
	// begin inline asm
	ld.global.nc.u64 %rd387, [%rd388];
	// end inline asm
	add.s64 	%rd390, %rd383, 4104;
	// begin inline asm
	ld.global.nc.u64 %rd389, [%rd390];
	// end inline asm
	mov.b64 	%fd13, %rd387;
	setp.lt.f64 	%p158, %fd221, %fd13;
	mov.u64 	%rd429, %rd389;
	mov.f64 	%fd222, %fd13;
	@%p158 bra 	$L__BB15_18;
	setp.gt.f64 	%p159, %fd221, %fd13;
	mov.u64 	%rd429, %rd428;
	mov.f64 	%fd222, %fd221;
	@%p159 bra 	$L__BB15_18;
	setp.lt.s64 	%p160, %rd428, %rd389;
	min.s64 	%rd429, %rd428, %rd389;
	selp.f64 	%fd222, %fd221, %fd13, %p160;
$L__BB15_18:
	add.s64 	%rd392, %rd383, 8192;
	// begin inline asm
	ld.global.nc.u64 %rd391, [%rd392];
	// end inline asm
	add.s64 	%rd394, %rd383, 8200;
	// begin inline asm
	ld.global.nc.u64 %rd393, [%rd394];
	// end inline asm
	mov.b64 	%fd16, %rd391;
	setp.lt.f64 	%p161, %fd222, %fd16;
	mov.u64 	%rd430, %rd393;
	mov.f64 	%fd223, %fd16;
	@%p161 bra 	$L__BB15_21;
	setp.gt.f64 	%p162, %fd222, %fd16;
	mov.u64 	%rd430, %rd429;
	mov.f64 	%fd223, %fd222;
	@%p162 bra 	$L__BB15_21;
	setp.lt.s64 	%p163, %rd429, %rd393;
	min.s64 	%rd430, %rd429, %rd393;
	selp.f64 	%fd223, %fd222, %fd16, %p163;
$L__BB15_21:
	add.s64 	%rd396, %rd383, 12288;
	// begin inline asm
	ld.global.nc.u64 %rd395, [%rd396];
	// end inline asm
	add.s64 	%rd398, %rd383, 12296;
	// begin inline asm
	ld.global.nc.u64 %rd397, [%rd398];
	// end inline asm
	mov.b64 	%fd19, %rd395;
	setp.lt.f64 	%p164, %fd223, %fd19;
	mov.u64 	%rd431, %rd397;
	mov.f64 	%fd224, %fd19;
	@%p164 bra 	$L__BB15_24;
	setp.gt.f64 	%p165, %fd223, %fd19;
	mov.u64 	%rd431, %rd430;
	mov.f64 	%fd224, %fd223;
	@%p165 bra 	$L__BB15_24;
	setp.lt.s64 	%p166, %rd430, %rd397;
	min.s64 	%rd431, %rd430, %rd397;
	selp.f64 	%fd224, %fd223, %fd19, %p166;
$L__BB15_24:
	add.s32 	%r368, %r368, 1024;
	setp.lt.s32 	%p167, %r368, %r29;
	@%p167 bra 	$L__BB15_12;
$L__BB15_25:
	setp.lt.s32 	%p168, %r29, 256;
	@%p168 bra 	$L__BB15_70;
	// begin inline asm
	mov.u32 %r259, %laneid;
	// end inline asm
	mov.b64 	%rd409, %fd224;
	mov.b64 	{%r261, %r266}, %rd409;
	mov.b32 	%r277, 1;
	mov.b32 	%r278, 31;
	mov.b32 	%r279, -1;
	// begin inline asm
	shfl.sync.down.b32 %r260, %r261, %r277, %r278, %r279;
	// end inline asm
	// begin inline asm
	shfl.sync.down.b32 %r265, %r266, %r277, %r278, %r279;
	// end inline asm
	mov.b64 	%rd410, {%r260, %r265};
	mov.b64 	%fd23, %rd410;
	mov.b64 	{%r271, %r276}, %rd431;
	// begin inline asm
	shfl.sync.down.b32 %r270, %r271, %r277, %r278, %r279;
	// end inline asm
	// begin inline asm
	shfl.sync.down.b32 %r275, %r276, %r277, %r278, %r279;
	// end inline asm
	mov.b64 	%rd28, {%r270, %r275};
	setp.gt.s32 	%p220, %r259, 30;
	mov.u64 	%rd433, %rd431;
	mov.f64 	%fd226, %fd224;
	@%p220 bra 	$L__BB15_30;
	setp.lt.f64 	%p221, %fd224, %fd23;
	mov.u64 	%rd433, %rd28;
	mov.f64 	%fd226, %fd23;
	@%p221 bra 	$L__BB15_30;
	setp.gt.f64 	%p222, %fd224, %fd23;
	mov.u64 	%rd433, %rd431;
	mov.f64 	%fd226, %fd224;
	@%p222 bra 	$L__BB15_30;
	setp.lt.s64 	%p223, %rd431, %rd28;
	min.s64 	%rd433, %rd431, %rd28;
	selp.f64 	%fd226, %fd224, %fd23, %p223;
$L__BB15_30:
	mov.b64 	%rd411, %fd226;
	mov.b64 	{%r281, %r286}, %rd411;
	mov.b32 	%r297, 2;
	mov.b32 	%r298, 31;
	mov.b32 	%r299, -1;
	// begin inline asm
	shfl.sync.down.b32 %r280, %r281, %r297, %r298, %r299;
	// end inline asm
	// begin inline asm
	shfl.sync.down.b32 %r285, %r286, %r297, %r298, %r299;
	// end inline asm
	mov.b64 	%rd412, {%r280, %r285};
	mov.b64 	%fd26, %rd412;
	mov.b64 	{%r291, %r296}, %rd433;
	// begin inline asm
	shfl.sync.down.b32 %r290, %r291, %r297, %r298, %r299;
	// end inline asm
	// begin inline asm
	shfl.sync.down.b32 %r295, %r296, %r297, %r298, %r299;
	// end inline asm
	mov.b64 	%rd31, {%r290, %r295};
	setp.gt.s32 	%p224, %r259, 29;
	mov.u64 	%rd434, %rd433;
	mov.f64 	%fd227, %fd226;
	@%p224 bra 	$L__BB15_34;
	setp.lt.f64 	%p225, %fd226, %fd26;
	mov.u64 	%rd434, %rd31;
	mov.f64 	%fd227, %fd26;
	@%p225 bra 	$L__BB15_34;
	setp.gt.f64 	%p226, %fd226, %fd26;
	mov.u64 	%rd434, %rd433;
	mov.f64 	%fd227, %fd226;
	@%p226 bra 	$L__BB15_34;
	setp.lt.s64 	%p227, %rd433, %rd31;
	min.s64 	%rd434, %rd433, %rd31;
	selp.f64 	%fd227, %fd226, %fd26, %p227;
$L__BB15_34:
	mov.b64 	%rd413, %fd227;
	mov.b64 	{%r301, %r306}, %rd413;
	mov.b32 	%r317, 4;
	mov.b32 	%r318, 31;
	mov.b32 	%r319, -1;
	// begin inline asm
	shfl.sync.down.b32 %r300, %r301, %r317, %r318, %r319;
	// end inline asm
	// begin inline asm
	shfl.sync.down.b32 %r305, %r306, %r317, %r318, %r319;
	// end inline asm
	mov.b64 	%rd414, {%r300, %r305};
	mov.b64 	%fd29, %rd414;
	mov.b64 	{%r311, %r316}, %rd434;
	// begin inline asm
	shfl.sync.down.b32 %r310, %r311, %r317, %r318, %r319;
	// end inline asm
	// begin inline asm
	shfl.sync.down.b32 %r315, %r316, %r317, %r318, %r319;
	// end inline asm
	mov.b64 	%rd34, {%r310, %r315};
	setp.gt.s32 	%p228, %r259, 27;
	mov.u64 	%rd435, %rd434;
	mov.f64 	%fd228, %fd227;
	@%p228 bra 	$L__BB15_38;
	setp.lt.f64 	%p229, %fd227, %fd29;
	mov.u64 	%rd435, %rd34;
	mov.f64 	%fd228, %fd29;
	@%p229 bra 	$L__BB15_38;
	setp.gt.f64 	%p230, %fd227, %fd29;
	mov.u64 	%rd435, %rd434;
	mov.f64 	%fd228, %fd227;
	@%p230 bra 	$L__BB15_38;
	setp.lt.s64 	%p231, %rd434, %rd34;
	min.s64 	%rd435, %rd434, %rd34;
	selp.f64 	%fd228, %fd227, %fd29, %p231;
$L__BB15_38:
	mov.b64 	%rd415, %fd228;
	mov.b64 	{%r321, %r326}, %rd415;
	mov.b32 	%r337, 8;
	mov.b32 	%r338, 31;
	mov.b32 	%r339, -1;
	// begin inline asm
	shfl.sync.down.b32 %r320, %r321, %r337, %r338, %r339;
	// end inline asm
	// begin inline asm
	shfl.sync.down.b32 %r325, %r326, %r337, %r338, %r339;
	// end inline asm
	mov.b64 	%rd416, {%r320, %r325};
	mov.b64 	%fd32, %rd416;
	mov.b64 	{%r331, %r336}, %rd435;
	// begin inline asm
	shfl.sync.down.b32 %r330, %r331, %r337, %r338, %r339;
	// end inline asm
	// begin inline asm
	shfl.sync.down.b32 %r335, %r336, %r337, %r338, %r339;
	// end inline asm
	mov.b64 	%rd37, {%r330, %r335};
	setp.gt.s32 	%p232, %r259, 23;
	mov.u64 	%rd436, %rd435;
	mov.f64 	%fd229, %fd228;
	@%p232 bra 	$L__BB15_42;
	setp.lt.f64 	%p233, %fd228, %fd32;
	mov.u64 	%rd436, %rd37;
	mov.f64 	%fd229, %fd32;
	@%p233 bra 	$L__BB15_42;
	setp.gt.f64 	%p234, %fd228, %fd32;
	mov.u64 	%rd436, %rd435;
	mov.f64 	%fd229, %fd228;
	@%p234 bra 	$L__BB15_42;
	setp.lt.s64 	%p235, %rd435, %rd37;
	min.s64 	%rd436, %rd435, %rd37;
	selp.f64 	%fd229, %fd228, %fd32, %p235;
$L__BB15_42:
	mov.b64 	%rd417, %fd229;
	mov.b64 	{%r341, %r346}, %rd417;
	mov.b32 	%r357, 16;
	mov.b32 	%r358, 31;
	mov.b32 	%r359, -1;
	// begin inline asm
	shfl.sync.down.b32 %r340, %r341, %r357, %r358, %r359;
	// end inline asm
	// begin inline asm
	shfl.sync.down.b32 %r345, %r346, %r357, %r358, %r359;
	// end inline asm
	mov.b64 	%rd418, {%r340, %r345};
	mov.b64 	%fd35, %rd418;
	mov.b64 	{%r351, %r356}, %rd436;
	// begin inline asm
	shfl.sync.down.b32 %r350, %r351, %r357, %r358, %r359;
	// end inline asm
	// begin inline asm
	shfl.sync.down.b32 %r355, %r356, %r357, %r358, %r359;
	// end inline asm
	mov.b64 	%rd40, {%r350, %r355};
	setp.gt.s32 	%p236, %r259, 15;
	mov.u64 	%rd507, %rd436;
	mov.f64 	%fd292, %fd229;
	@%p236 bra 	$L__BB15_46;
	setp.lt.f64 	%p237, %fd229, %fd35;
	mov.u64 	%rd507, %rd40;
	mov.f64 	%fd292, %fd35;
	@%p237 bra 	$L__BB15_46;
	setp.gt.f64 	%p238, %fd229, %fd35;
	mov.u64 	%rd507, %rd436;
	mov.f64 	%fd292, %fd229;
	@%p238 bra 	$L__BB15_46;
	setp.lt.s64 	%p239, %rd436, %rd40;
	min.s64 	%rd507, %rd436, %rd40;
	selp.f64 	%fd292, %fd229, %fd35, %p239;
$L__BB15_46:
	setp.ne.s32 	%p240, %r259, 0;
	@%p240 bra 	$L__BB15_48;
	shr.u32 	%r360, %r1, 1;
	and.b32  	%r361, %r360, 496;
	mov.u32 	%r362, _ZN6thrust24THRUST_300001_SM_1000_NS8cuda_cub4core6detail5shmemE;
	add.s32 	%r363, %r362, %r361;
	st.shared.f64 	[%r363+8], %fd292;
	st.shared.u64 	[%r363+16], %rd507;
$L__BB15_48:
	bar.sync 	0;
	setp.ne.s32 	%p241, %r1, 0;
	@%p241 bra 	$L__BB15_232;
	ld.shared.f64 	%fd38, [_ZN6thrust24THRUST_300001_SM_1000_NS8cuda_cub4core6detail5shmemE+24];
	ld.shared.u64 	%rd43, [_ZN6thrust24THRUST_300001_SM_1000_NS8cuda_cub4core6detail5shmemE+32];
	setp.lt.f64 	%p242, %fd292, %fd38;
	mov.u64 	%rd438, %rd43;
	mov.f64 	%fd231, %fd38;
	@%p242 bra 	$L__BB15_52;
	setp.lt.f64 	%p243, %fd38, %fd292;
	mov.u64 	%rd438, %rd507;
	mov.f64 	%fd231, %fd292;
	@%p243 bra 	$L__BB15_52;
	setp.lt.s64 	%p244, %rd507, %rd43;
	min.s64 	%rd438, %rd507, %rd43;
	selp.f64 	%fd231, %fd292, %fd38, %p244;
$L__BB15_52:
	ld.shared.f64 	%fd41, [_ZN6thrust24THRUST_300001_SM_1000_NS8cuda_cub4core6detail5shmemE+40];
	ld.shared.u64 	%rd46, [_ZN6thrust24THRUST_300001_SM_1000_NS8cuda_cub4core6detail5shmemE+48];
	setp.lt.f64 	%p245, %fd231, %fd41;
	mov.u64 	%rd439, %rd46;
	mov.f64 	%fd232, %fd41;
	@%p245 bra 	$L__BB15_55;
	setp.lt.f64 	%p246, %fd41, %fd231;
	mov.u64 	%rd439, %rd438;
	mov.f64 	%fd232, %fd231;
	@%p246 bra 	$L__BB15_55;
	setp.lt.s64 	%p247, %rd438, %rd46;
	min.s64 	%rd439, %rd438, %rd46;
	selp.f64 	%fd232, %fd231, %fd41, %p247;
$L__BB15_55:
	ld.shared.f64 	%fd44, [_ZN6thrust24THRUST_300001_SM_1000_NS8cuda_cub4core6detail5shmemE+56];
	ld.shared.u64 	%rd49, [_ZN6thrust24THRUST_300001_SM_1000_NS8cuda_cub4core6detail5shmemE+64];
	setp.lt.f64 	%p248, %fd232, %fd44;
	mov.u64 	%rd440, %rd49;
	mov.f64 	%fd233, %fd44;
	@%p248 bra 	$L__BB15_58;
	setp.lt.f64 	%p249, %fd44, %fd232;
	mov.u64 	%rd440, %rd439;
	mov.f64 	%fd233, %fd232;
	@%p249 bra 	$L__BB15_58;
	setp.lt.s64 	%p250, %rd439, %rd49;
	min.s64 	%rd440, %rd439, %rd49;
	selp.f64 	%fd233, %fd232, %fd44, %p250;
$L__BB15_58:
	ld.shared.f64 	%fd47, [_ZN6thrust24THRUST_300001_SM_1000_NS8cuda_cub4core6detail5shmemE+72];
	ld.shared.u64 	%rd52, [_ZN6thrust24THRUST_300001_SM_1000_NS8cuda_cub4core6detail5shmemE+80];
	setp.lt.f64 	%p251, %fd233, %fd47;
	mov.u64 	%rd441, %rd52;
	mov.f64 	%fd234, %fd47;
	@%p251 bra 	$L__BB15_61;
	setp.lt.f64 	%p252, %fd47, %fd233;
	mov.u64 	%rd441, %rd440;
	mov.f64 	%fd234, %fd233;
	@%p252 bra 	$L__BB15_61;
	setp.lt.s64 	%p253, %rd440, %rd52;
	min.s64 	%rd441, %rd440, %rd52;
	selp.f64 	%fd234, %fd233, %fd47, %p253;
$L__BB15_61:
	ld.shared.f64 	%fd50, [_ZN6thrust24THRUST_300001_SM_1000_NS8cuda_cub4core6detail5shmemE+88];
	ld.shared.u64 	%rd55, [_ZN6thrust24THRUST_300001_SM_1000_NS8cuda_cub4core6detail5shmemE+96];
	setp.lt.f64 	%p254, %fd234, %fd50;
	mov.u64 	%rd442, %rd55;
	mov.f64 	%fd235, %fd50;
	@%p254 bra 	$L__BB15_64;
	setp.lt.f64 	%p255, %fd50, %fd234;
	mov.u64 	%rd442, %rd441;
	mov.f64 	%fd235, %fd234;
	@%p255 bra 	$L__BB15_64;
	setp.lt.s64 	%p256, %rd441, %rd55;
	min.s64 	%rd442, %rd441, %rd55;
	selp.f64 	%fd235, %fd234, %fd50, %p256;
$L__BB15_64:
	ld.shared.f64 	%fd53, [_ZN6thrust24THRUST_300001_SM_1000_NS8cuda_cub4core6detail5shmemE+104];
	ld.shared.u64 	%rd58, [_ZN6thrust24THRUST_300001_SM_1000_NS8cuda_cub4core6detail5shmemE+112];
	setp.lt.f64 	%p257, %fd235, %fd53;
	mov.u64 	%rd443, %rd58;
	mov.f64 	%fd236, %fd53;
	@%p257 bra 	$L__BB15_67;
	setp.lt.f64 	%p258, %fd53, %fd235;
	mov.u64 	%rd443, %rd442;
	mov.f64 	%fd236, %fd235;
	@%p258 bra 	$L__BB15_67;
	setp.lt.s64 	%p259, %rd442, %rd58;
	min.s64 	%rd443, %rd442, %rd58;
	selp.f64 	%fd236, %fd235, %fd53, %p259;
$L__BB15_67:
	ld.shared.f64 	%fd56, [_ZN6thrust24THRUST_300001_SM_1000_NS8cuda_cub4core6detail5shmemE+120];
	ld.shared.u64 	%rd61, [_ZN6thrust24THRUST_300001_SM_1000_NS8cuda_cub4core6detail5shmemE+128];
	setp.lt.f64 	%p260, %fd236, %fd56;
	mov.u64 	%rd507, %rd61;
	mov.f64 	%fd292, %fd56;
	@%p260 bra 	$L__BB15_232;
	setp.lt.f64 	%p261, %fd56, %fd236;
	mov.u64 	%rd507, %rd443;
	mov.f64 	%fd292, %fd236;
	@%p261 bra 	$L__BB15_232;
	setp.lt.s64 	%p262, %rd443, %rd61;
	min.s64 	%rd507, %rd443, %rd61;
	selp.f64 	%fd292, %fd236, %fd56, %p262;
	bra.uni 	$L__BB15_232;
$L__BB15_70:
	// begin inline asm
	mov.u32 %r146, %laneid;
	// end inline asm
	and.b32  	%r167, %r1, 992;
	add.s32 	%r168, %r167, 32;
	setp.gt.s32 	%p169, %r168, %r29;
	not.b32 	%r169, %r167;
	add.s32 	%r170, %r29, %r169;
	selp.b32 	%r165, %r170, 31, %p169;
	mov.b64 	%rd399, %fd224;
	mov.b64 	{%r148, %r153}, %rd399;
	mov.b32 	%r164, 1;
	mov.b32 	%r166, -1;
	// begin inline asm
	shfl.sync.down.b32 %r147, %r148, %r164, %r165, %r166;
	// end inline asm
	// begin inline asm
	shfl.sync.down.b32 %r152, %r153, %r164, %r165, %r166;
	// end inline asm
	mov.b64 	%rd400, {%r147, %r152};
	mov.b64 	%fd58, %rd400;
	mov.b64 	{%r158, %r163}, %rd431;
	// begin inline asm
	shfl.sync.down.b32 %r157, %r158, %r164, %r165, %r166;
	// end inline asm
	// begin inline asm
	shfl.sync.down.b32 %r162, %r163, %r164, %r165, %r166;
	// end inline asm
	mov.b64 	%rd63, {%r157, %r162};
	setp.ge.s32 	%p170, %r146, %r165;
	mov.u64 	%rd444, %rd431;
	mov.f64 	%fd237, %fd224;
	@%p170 bra 	$L__BB15_74;
	setp.lt.f64 	%p171, %fd224, %fd58;
	mov.u64 	%rd444, %rd63;
	mov.f64 	%fd237, %fd58;
	@%p171 bra 	$L__BB15_74;
	setp.gt.f64 	%p172, %fd224, %fd58;
	mov.u64 	%rd444, %rd431;
	mov.f64 	%fd237, %fd224;
	@%p172 bra 	$L__BB15_74;
	setp.lt.s64 	%p173, %rd431, %rd63;
	min.s64 	%rd444, %rd431, %rd63;
	selp.f64 	%fd237, %fd224, %fd58, %p173;
$L__BB15_74:
	mov.b64 	%rd401, %fd237;
	mov.b64 	{%r172, %r177}, %rd401;
	mov.b32 	%r188, 2;
	mov.b32 	%r190, -1;
	// begin inline asm
	shfl.sync.down.b32 %r171, %r172, %r188, %r165, %r190;
	// end inline asm
	// begin inline asm
	shfl.sync.down.b32 %r176, %r177, %r188, %r165, %r190;
	// end inline asm
	mov.b64 	%rd402, {%r171, %r176};
	mov.b64 	%fd61, %rd402;
	mov.b64 	{%r182, %r187}, %rd444;
	// begin inline asm
	shfl.sync.down.b32 %r181, %r182, %r188, %r165, %r190;
	// end inline asm
	// begin inline asm
	shfl.sync.down.b32 %r186, %r187, %r188, %r165, %r190;
	// end inline asm
	mov.b64 	%rd66, {%r181, %r186};
	add.s32 	%r191, %r146, 2;
	setp.gt.s32 	%p174, %r191, %r165;
	mov.u64 	%rd445, %rd444;
	mov.f64 	%fd238, %fd237;
	@%p174 bra 	$L__BB15_78;
	setp.lt.f64 	%p175, %fd237, %fd61;
	mov.u64 	%rd445, %rd66;
	mov.f64 	%fd238, %fd61;
	@%p175 bra 	$L__BB15_78;
	setp.gt.f64 	%p176, %fd237, %fd61;
	mov.u64 	%rd445, %rd444;
	mov.f64 	%fd238, %fd237;
	@%p176 bra 	$L__BB15_78;
	setp.lt.s64 	%p177, %rd444, %rd66;
	min.s64 	%rd445, %rd444, %rd66;
	selp.f64 	%fd238, %fd237, %fd61, %p177;
$L__BB15_78:
	mov.b64 	%rd403, %fd238;
	mov.b64 	{%r193, %r198}, %rd403;
	mov.b32 	%r209, 4;
	mov.b32 	%r211, -1;
	// begin inline asm
	shfl.sync.down.b32 %r192, %r193, %r209, %r165, %r211;
	// end inline asm
	// begin inline asm
	shfl.sync.down.b32 %r197, %r198, %r209, %r165, %r211;
	// end inline asm
	mov.b64 	%rd404, {%r192, %r197};
	mov.b64 	%fd64, %rd404;
	mov.b64 	{%r203, %r208}, %rd445;
	// begin inline asm
	shfl.sync.down.b32 %r202, %r203, %r209, %r165, %r211;
	// end inline asm
	// begin inline asm
	shfl.sync.down.b32 %r207, %r208, %r209, %r165, %r211;
	// end inline asm
	mov.b64 	%rd69, {%r202, %r207};
	add.s32 	%r212, %r146, 4;
	setp.gt.s32 	%p178, %r212, %r165;
	mov.u64 	%rd446, %rd445;
	mov.f64 	%fd239, %fd238;
	@%p178 bra 	$L__BB15_82;
	setp.lt.f64 	%p179, %fd238, %fd64;
	mov.u64 	%rd446, %rd69;
	mov.f64 	%fd239, %fd64;
	@%p179 bra 	$L__BB15_82;
	setp.gt.f64 	%p180, %fd238, %fd64;
	mov.u64 	%rd446, %rd445;
	mov.f64 	%fd239, %fd238;
	@%p180 bra 	$L__BB15_82;
	setp.lt.s64 	%p181, %rd445, %rd69;
	min.s64 	%rd446, %rd445, %rd69;
	selp.f64 	%fd239, %fd238, %fd64, %p181;
$L__BB15_82:
	mov.b64 	%rd405, %fd239;
	mov.b64 	{%r214, %r219}, %rd405;
	mov.b32 	%r230, 8;
	mov.b32 	%r232, -1;
	// begin inline asm
	shfl.sync.down.b32 %r213, %r214, %r230, %r165, %r232;
	// end inline asm
	// begin inline asm
	shfl.sync.down.b32 %r218, %r219, %r230, %r165, %r232;
	// end inline asm
	mov.b64 	%rd406, {%r213, %r218};
	mov.b64 	%fd67, %rd406;
	mov.b64 	{%r224, %r229}, %rd446;
	// begin inline asm
	shfl.sync.down.b32 %r223, %r224, %r230, %r165, %r232;
	// end inline asm
	// begin inline asm
	shfl.sync.down.b32 %r228, %r229, %r230, %r165, %r232;
	// end inline asm
	mov.b64 	%rd72, {%r223, %r228};
	add.s32 	%r233, %r146, 8;
	setp.gt.s32 	%p182, %r233, %r165;
	mov.u64 	%rd447, %rd446;
	mov.f64 	%fd240, %fd239;
	@%p182 bra 	$L__BB15_86;
	setp.lt.f64 	%p183, %fd239, %fd67;
	mov.u64 	%rd447, %rd72;
	mov.f64 	%fd240, %fd67;
	@%p183 bra 	$L__BB15_86;
	setp.gt.f64 	%p184, %fd239, %fd67;
	mov.u64 	%rd447, %rd446;
	mov.f64 	%fd240, %fd239;
	@%p184 bra 	$L__BB15_86;
	setp.lt.s64 	%p185, %rd446, %rd72;
	min.s64 	%rd447, %rd446, %rd72;
	selp.f64 	%fd240, %fd239, %fd67, %p185;
$L__BB15_86:
	mov.b64 	%rd407, %fd240;
	mov.b64 	{%r235, %r240}, %rd407;
	mov.b32 	%r251, 16;
	mov.b32 	%r253, -1;
	// begin inline asm
	shfl.sync.down.b32 %r234, %r235, %r251, %r165, %r253;
	// end inline asm
	// begin inline asm
	shfl.sync.down.b32 %r239, %r240, %r251, %r165, %r253;
	// end inline asm
	mov.b64 	%rd408, {%r234, %r239};
	mov.b64 	%fd70, %rd408;
	mov.b64 	{%r245, %r250}, %rd447;
	// begin inline asm
	shfl.sync.down.b32 %r244, %r245, %r251, %r165, %r253;
	// end inline asm
	// begin inline asm
	shfl.sync.down.b32 %r249, %r250, %r251, %r165, %r253;
	// end inline asm
	mov.b64 	%rd75, {%r244, %r249};
	add.s32 	%r254, %r146, 16;
	setp.gt.s32 	%p186, %r254, %r165;
	mov.u64 	%rd507, %rd447;
	mov.f64 	%fd292, %fd240;
	@%p186 bra 	$L__BB15_90;
	setp.lt.f64 	%p187, %fd240, %fd70;
	mov.u64 	%rd507, %rd75;
	mov.f64 	%fd292, %fd70;
	@%p187 bra 	$L__BB15_90;
	setp.gt.f64 	%p188, %fd240, %fd70;
	mov.u64 	%rd507, %rd447;
	mov.f64 	%fd292, %fd240;
	@%p188 bra 	$L__BB15_90;
	setp.lt.s64 	%p189, %rd447, %rd75;
	min.s64 	%rd507, %rd447, %rd75;
	selp.f64 	%fd292, %fd240, %fd70, %p189;
$L__BB15_90:
	setp.ne.s32 	%p190, %r146, 0;
	@%p190 bra 	$L__BB15_92;
	shr.u32 	%r255, %r1, 1;
	and.b32  	%r256, %r255, 496;
	mov.u32 	%r257, _ZN6thrust24THRUST_300001_SM_1000_NS8cuda_cub4core6detail5shmemE;
	add.s32 	%r258, %r257, %r256;
	st.shared.f64 	[%r258+8], %fd292;
	st.shared.u64 	[%r258+16], %rd507;
$L__BB15_92:
	bar.sync 	0;
	setp.ne.s32 	%p191, %r1, 0;
	@%p191 bra 	$L__BB15_232;
	setp.lt.s32 	%p192, %r29, 33;
	mov.f64 	%fd242, %fd292;
	mov.u64 	%rd449, %rd507;
	@%p192 bra 	$L__BB15_97;
	ld.shared.f64 	%fd73, [_ZN6thrust24THRUST_300001_SM_1000_NS8cuda_cub4core6detail5shmemE+24];
	ld.shared.u64 	%rd78, [_ZN6thrust24THRUST_300001_SM_1000_NS8cuda_cub4core6detail5shmemE+32];
	setp.lt.f64 	%p193, %fd292, %fd73;
	mov.f64 	%fd242, %fd73;
	mov.u64 	%rd449, %rd78;
	@%p193 bra 	$L__BB15_97;
	setp.lt.f64 	%p194, %fd73, %fd292;
	mov.f64 	%fd242, %fd292;
	mov.u64 	%rd449, %rd507;
	@%p194 bra 	$L__BB15_97;
	setp.lt.s64 	%p195, %rd507, %rd78;
	min.s64 	%rd449, %rd507, %rd78;
	selp.f64 	%fd242, %fd292, %fd73, %p195;
$L__BB15_97:
	setp.lt.s32 	%p196, %r29, 65;
	mov.f64 	%fd243, %fd242;
	mov.u64 	%rd450, %rd449;
	@%p196 bra 	$L__BB15_101;
	ld.shared.f64 	%fd76, [_ZN6thrust24THRUST_300001_SM_1000_NS8cuda_cub4core6detail5shmemE+40];
	ld.shared.u64 	%rd81, [_ZN6thrust24THRUST_300001_SM_1000_NS8cuda_cub4core6detail5shmemE+48];
	setp.lt.f64 	%p197, %fd242, %fd76;
	mov.f64 	%fd243, %fd76;
	mov.u64 	%rd450, %rd81;
	@%p197 bra 	$L__BB15_101;
	setp.lt.f64 	%p198, %fd76, %fd242;
	mov.f64 	%fd243, %fd242;
	mov.u64 	%rd450, %rd449;
	@%p198 bra 	$L__BB15_101;
	setp.lt.s64 	%p199, %rd449, %rd81;
	selp.f64 	%fd243, %fd242, %fd76, %p199;
	min.s64 	%rd450, %rd449, %rd81;
$L__BB15_101:
	setp.lt.s32 	%p200, %r29, 97;
	mov.f64 	%fd244, %fd243;
	mov.u64 	%rd451, %rd450;
	@%p200 bra 	$L__BB15_105;
	ld.shared.f64 	%fd79, [_ZN6thrust24THRUST_300001_SM_1000_NS8cuda_cub4core6detail5shmemE+56];
	ld.shared.u64 	%rd84, [_ZN6thrust24THRUST_300001_SM_1000_NS8cuda_cub4core6detail5shmemE+64];
	setp.lt.f64 	%p201, %fd243, %fd79;
	mov.f64 	%fd244, %fd79;
	mov.u64 	%rd451, %rd84;
	@%p201 bra 	$L__BB15_105;
	setp.lt.f64 	%p202, %fd79, %fd243;
	mov.f64 	%fd244, %fd243;
	mov.u64 	%rd451, %rd450;
	@%p202 bra 	$L__BB15_105;
	setp.lt.s64 	%p203, %rd450, %rd84;
	selp.f64 	%fd244, %fd243, %fd79, %p203;
	min.s64 	%rd451, %rd450, %rd84;
$L__BB15_105:
	setp.lt.s32 	%p204, %r29, 129;
	mov.f64 	%fd245, %fd244;
	mov.u64 	%rd452, %rd451;
	@%p204 bra 	$L__BB15_109;
	ld.shared.f64 	%fd82, [_ZN6thrust24THRUST_300001_SM_1000_NS8cuda_cub4core6detail5shmemE+72];
	ld.shared.u64 	%rd87, [_ZN6thrust24THRUST_300001_SM_1000_NS8cuda_cub4core6detail5shmemE+80];
	setp.lt.f64 	%p205, %fd244, %fd82;
	mov.f64 	%fd245, %fd82;
	mov.u64 	%rd452, %rd87;
	@%p205 bra 	$L__BB15_109;
	setp.lt.f64 	%p206, %fd82, %fd244;
	mov.f64 	%fd245, %fd244;
	mov.u64 	%rd452, %rd451;
	@%p206 bra 	$L__BB15_109;
	setp.lt.s64 	%p207, %rd451, %rd87;
	selp.f64 	%fd245, %fd244, %fd82, %p207;
	min.s64 	%rd452, %rd451, %rd87;
$L__BB15_109:
	setp.lt.s32 	%p208, %r29, 161;
	mov.f64 	%fd246, %fd245;
	mov.u64 	%rd453, %rd452;
	@%p208 bra 	$L__BB15_113;
	ld.shared.f64 	%fd85, [_ZN6thrust24THRUST_300001_SM_1000_NS8cuda_cub4core6detail5shmemE+88];
	ld.shared.u64 	%rd90, [_ZN6thrust24THRUST_300001_SM_1000_NS8cuda_cub4core6detail5shmemE+96];
	setp.lt.f64 	%p209, %fd245, %fd85;
	mov.f64 	%fd246, %fd85;
	mov.u64 	%rd453, %rd90;
	@%p209 bra 	$L__BB15_113;
	setp.lt.f64 	%p210, %fd85, %fd245;
	mov.f64 	%fd246, %fd245;
	mov.u64 	%rd453, %rd452;
	@%p210 bra 	$L__BB15_113;
	setp.lt.s64 	%p211, %rd452, %rd90;
	selp.f64 	%fd246, %fd245, %fd85, %p211;
	min.s64 	%rd453, %rd452, %rd90;
$L__BB15_113:
	setp.lt.s32 	%p212, %r29, 193;
	mov.f64 	%fd247, %fd246;
	mov.u64 	%rd454, %rd453;
	@%p212 bra 	$L__BB15_117;
	ld.shared.f64 	%fd88, [_ZN6thrust24THRUST_300001_SM_1000_NS8cuda_cub4core6detail5shmemE+104];
	ld.shared.u64 	%rd93, [_ZN6thrust24THRUST_300001_SM_1000_NS8cuda_cub4core6detail5shmemE+112];
	setp.lt.f64 	%p213, %fd246, %fd88;
	mov.f64 	%fd247, %fd88;
	mov.u64 	%rd454, %rd93;
	@%p213 bra 	$L__BB15_117;
	setp.lt.f64 	%p214, %fd88, %fd246;
	mov.f64 	%fd247, %fd246;
	mov.u64 	%rd454, %rd453;
	@%p214 bra 	$L__BB15_117;
	setp.lt.s64 	%p215, %rd453, %rd93;
	selp.f64 	%fd247, %fd246, %fd88, %p215;
	min.s64 	%rd454, %rd453, %rd93;
$L__BB15_117:
	setp.lt.s32 	%p216, %r29, 225;
	mov.u64 	%rd507, %rd454;
	mov.f64 	%fd292, %fd247;
	@%p216 bra 	$L__BB15_232;
	ld.shared.f64 	%fd91, [_ZN6thrust24THRUST_300001_SM_1000_NS8cuda_cub4core6detail5shmemE+120];
	ld.shared.u64 	%rd96, [_ZN6thrust24THRUST_300001_SM_1000_NS8cuda_cub4core6detail5shmemE+128];
	setp.lt.f64 	%p217, %fd247, %fd91;
	mov.u64 	%rd507, %rd96;
	mov.f64 	%fd292, %fd91;
	@%p217 bra 	$L__BB15_232;
	setp.lt.f64 	%p218, %fd91, %fd247;
	mov.u64 	%rd507, %rd454;
	mov.f64 	%fd292, %fd247;
	@%p218 bra 	$L__BB15_232;
	setp.lt.s64 	%p219, %rd454, %rd96;
	selp.f64 	%fd292, %fd247, %fd91, %p219;
	min.s64 	%rd507, %rd454, %rd96;
	bra.uni 	$L__BB15_232;
$L__BB15_121:
	mov.u32 	%r16, %tid.x;
	cvt.u64.u32 	%rd98, %r16;
	mul.wide.u32 	%rd259, %r16, 16;
	add.s64 	%rd240, %rd237, %rd259;
	// begin inline asm
	ld.global.nc.u64 %rd239, [%rd240];
	// end inline asm
	add.s64 	%rd242, %rd240, 8;
	// begin inline asm
	ld.global.nc.u64 %rd241, [%rd242];
	// end inline asm
	mov.b64 	%fd93, %rd239;
	add.s64 	%rd244, %rd240, 4096;
	// begin inline asm
	ld.global.nc.u64 %rd243, [%rd244];
	// end inline asm
	add.s64 	%rd246, %rd240, 4104;
	// begin inline asm
	ld.global.nc.u64 %rd455, [%rd246];
	// end inline asm
	mov.b64 	%fd248, %rd243;
	add.s64 	%rd248, %rd240, 8192;
	// begin inline asm
	ld.global.nc.u64 %rd247, [%rd248];
	// end inline asm
	add.s64 	%rd250, %rd240, 8200;
	// begin inline asm
	ld.global.nc.u64 %rd456, [%rd250];
	// end inline asm
	mov.b64 	%fd249, %rd247;
	add.s64 	%rd252, %rd240, 12288;
	// begin inline asm
	ld.global.nc.u64 %rd251, [%rd252];
	// end inline asm
	add.s64 	%rd254, %rd240, 12296;
	// begin inline asm
	ld.global.nc.u64 %rd457, [%rd254];
	// end inline asm
	mov.b64 	%fd250, %rd251;
	add.s64 	%rd256, %rd240, 16384;
	// begin inline asm
	ld.global.nc.u64 %rd255, [%rd256];
	// end inline asm
	add.s64 	%rd258, %rd240, 16392;
	// begin inline asm
	ld.global.nc.u64 %rd494, [%rd258];
	// end inline asm
	mov.b64 	%fd279, %rd255;
	setp.lt.f64 	%p3, %fd93, %fd248;
	@%p3 bra 	$L__BB15_123;
	setp.lt.f64 	%p4, %fd248, %fd93;
	setp.lt.s64 	%p5, %rd241, %rd455;
	or.pred  	%p6, %p4, %p5;
	selp.f64 	%fd248, %fd93, %fd248, %p6;
	selp.b64 	%rd455, %rd241, %rd455, %p6;
$L__BB15_123:
	setp.lt.f64 	%p7, %fd248, %fd249;
	@%p7 bra 	$L__BB15_125;
	setp.gt.f64 	%p8, %fd248, %fd249;
	setp.lt.s64 	%p9, %rd455, %rd456;
	or.pred  	%p10, %p8, %p9;
	selp.f64 	%fd249, %fd248, %fd249, %p10;
	selp.b64 	%rd456, %rd455, %rd456, %p10;
$L__BB15_125:
	setp.lt.f64 	%p11, %fd249, %fd250;
	@%p11 bra 	$L__BB15_127;
	setp.gt.f64 	%p12, %fd249, %fd250;
	setp.lt.s64 	%p13, %rd456, %rd457;
	or.pred  	%p14, %p12, %p13;
	selp.f64 	%fd250, %fd249, %fd250, %p14;
	selp.b64 	%rd457, %rd456, %rd457, %p14;
$L__BB15_127:
	setp.lt.f64 	%p15, %fd250, %fd279;
	@%p15 bra 	$L__BB15_129;
	setp.gt.f64 	%p16, %fd250, %fd279;
	setp.lt.s64 	%p17, %rd457, %rd494;
	or.pred  	%p18, %p16, %p17;
	selp.f64 	%fd279, %fd250, %fd279, %p18;
	selp.b64 	%rd494, %rd457, %rd494, %p18;
$L__BB15_129:
	setp.lt.u32 	%p19, %r29, 2560;
	mov.b64 	%rd473, 1280;
	@%p19 bra 	$L__BB15_165;
	add.s64 	%rd263, %rd1, -2560;
	mul.hi.u64 	%rd264, %rd263, -3689348814741910323;
	shr.u64 	%rd113, %rd264, 10;
	setp.lt.u64 	%p20, %rd263, 1280;
	mov.b64 	%rd473, 1280;
	@%p20 bra 	$L__BB15_153;
	add.s64 	%rd266, %rd113, 1;
	and.b64  	%rd459, %rd266, 36028797018963966;
	shl.b64 	%rd267, %rd98, 4;
	add.s64 	%rd268, %rd267, %rd237;
	add.s64 	%rd460, %rd268, 57352;
	mov.b64 	%rd473, 1280;
$L__BB15_132:
	add.s64 	%rd270, %rd460, -36872;
	// begin inline asm
	ld.global.nc.u64 %rd269, [%rd270];
	// end inline asm
	add.s64 	%rd272, %rd460, -36864;
	// begin inline asm
	ld.global.nc.u64 %rd463, [%rd272];
	// end inline asm
	mov.b64 	%fd253, %rd269;
	add.s64 	%rd274, %rd460, -32776;
	// begin inline asm
	ld.global.nc.u64 %rd273, [%rd274];
	// end inline asm
	add.s64 	%rd276, %rd460, -32768;
	// begin inline asm
	ld.global.nc.u64 %rd464, [%rd276];
	// end inline asm
	mov.b64 	%fd254, %rd273;
	add.s64 	%rd278, %rd460, -28680;
	// begin inline asm
	ld.global.nc.u64 %rd277, [%rd278];
	// end inline asm
	add.s64 	%rd280, %rd460, -28672;
	// begin inline asm
	ld.global.nc.u64 %rd465, [%rd280];
	// end inline asm
	mov.b64 	%fd255, %rd277;
	add.s64 	%rd282, %rd460, -24584;
	// begin inline asm
	ld.global.nc.u64 %rd281, [%rd282];
	// end inline asm
	add.s64 	%rd284, %rd460, -24576;
	// begin inline asm
	ld.global.nc.u64 %rd466, [%rd284];
	// end inline asm
	mov.b64 	%fd256, %rd281;
	add.s64 	%rd286, %rd460, -20488;
	// begin inline asm
	ld.global.nc.u64 %rd285, [%rd286];
	// end inline asm
	add.s64 	%rd288, %rd460, -20480;
	// begin inline asm
	ld.global.nc.u64 %rd467, [%rd288];
	// end inline asm
	mov.b64 	%fd257, %rd285;
	setp.lt.f64 	%p21, %fd279, %fd253;
	@%p21 bra 	$L__BB15_134;
	setp.gt.f64 	%p22, %fd279, %fd253;
	setp.lt.s64 	%p23, %rd494, %rd463;
	or.pred  	%p24, %p22, %p23;
	selp.f64 	%fd253, %fd279, %fd253, %p24;
	selp.b64 	%rd463, %rd494, %rd463, %p24;
$L__BB15_134:
	setp.lt.f64 	%p25, %fd253, %fd254;
	@%p25 bra 	$L__BB15_136;
	setp.gt.f64 	%p26, %fd253, %fd254;
	setp.lt.s64 	%p27, %rd463, %rd464;
	or.pred  	%p28, %p26, %p27;
	selp.f64 	%fd254, %fd253, %fd254, %p28;
	selp.b64 	%rd464, %rd463, %rd464, %p28;
$L__BB15_136:
	setp.lt.f64 	%p29, %fd254, %fd255;
	@%p29 bra 	$L__BB15_138;
	setp.gt.f64 	%p30, %fd254, %fd255;
	setp.lt.s64 	%p31, %rd464, %rd465;
	or.pred  	%p32, %p30, %p31;
	selp.f64 	%fd255, %fd254, %fd255, %p32;
	selp.b64 	%rd465, %rd464, %rd465, %p32;
$L__BB15_138:
	setp.lt.f64 	%p33, %fd255, %fd256;
	@%p33 bra 	$L__BB15_140;
	setp.gt.f64 	%p34, %fd255, %fd256;
	setp.lt.s64 	%p35, %rd465, %rd466;
	or.pred  	%p36, %p34, %p35;
	selp.f64 	%fd256, %fd255, %fd256, %p36;
	selp.b64 	%rd466, %rd465, %rd466, %p36;
$L__BB15_140:
	setp.lt.f64 	%p37, %fd256, %fd257;
	@%p37 bra 	$L__BB15_142;
	setp.gt.f64 	%p38, %fd256, %fd257;
	setp.lt.s64 	%p39, %rd466, %rd467;
	or.pred  	%p40, %p38, %p39;
	selp.f64 	%fd257, %fd256, %fd257, %p40;
	selp.b64 	%rd467, %rd466, %rd467, %p40;
$L__BB15_142:
	add.s64 	%rd290, %rd460, -16392;
	// begin inline asm
	ld.global.nc.u64 %rd289, [%rd290];
	// end inline asm
	add.s64 	%rd292, %rd460, -16384;
	// begin inline asm
	ld.global.nc.u64 %rd468, [%rd292];
	// end inline asm
	mov.b64 	%fd258, %rd289;
	add.s64 	%rd294, %rd460, -12296;
	// begin inline asm
	ld.global.nc.u64 %rd293, [%rd294];
	// end inline asm
	add.s64 	%rd296, %rd460, -12288;
	// begin inline asm
	ld.global.nc.u64 %rd469, [%rd296];
	// end inline asm
	mov.b64 	%fd259, %rd293;
	add.s64 	%rd298, %rd460, -8200;
	// begin inline asm
	ld.global.nc.u64 %rd297, [%rd298];
	// end inline asm
	add.s64 	%rd300, %rd460, -8192;
	// begin inline asm
	ld.global.nc.u64 %rd470, [%rd300];
	// end inline asm
	mov.b64 	%fd260, %rd297;
	add.s64 	%rd302, %rd460, -4104;
	// begin inline asm
	ld.global.nc.u64 %rd301, [%rd302];
	// end inline asm
	add.s64 	%rd304, %rd460, -4096;
	// begin inline asm
	ld.global.nc.u64 %rd471, [%rd304];
	// end inline asm
	mov.b64 	%fd261, %rd301;
	add.s64 	%rd306, %rd460, -8;
	// begin inline asm
	ld.global.nc.u64 %rd305, [%rd306];
	// end inline asm
	// begin inline asm
	ld.global.nc.u64 %rd494, [%rd460];
	// end inline asm
	mov.b64 	%fd279, %rd305;
	setp.lt.f64 	%p41, %fd257, %fd258;
	@%p41 bra 	$L__BB15_144;
	setp.gt.f64 	%p42, %fd257, %fd258;
	setp.lt.s64 	%p43, %rd467, %rd468;
	or.pred  	%p44, %p42, %p43;
	selp.f64 	%fd258, %fd257, %fd258, %p44;
	selp.b64 	%rd468, %rd467, %rd468, %p44;
$L__BB15_144:
	setp.lt.f64 	%p45, %fd258, %fd259;
	@%p45 bra 	$L__BB15_146;
	setp.gt.f64 	%p46, %fd258, %fd259;
	setp.lt.s64 	%p47, %rd468, %rd469;
	or.pred  	%p48, %p46, %p47;
	selp.f64 	%fd259, %fd258, %fd259, %p48;
	selp.b64 	%rd469, %rd468, %rd469, %p48;
$L__BB15_146:
	setp.lt.f64 	%p49, %fd259, %fd260;
	@%p49 bra 	$L__BB15_148;
	setp.gt.f64 	%p50, %fd259, %fd260;
	setp.lt.s64 	%p51, %rd469, %rd470;
	or.pred  	%p52, %p50, %p51;
	selp.f64 	%fd260, %fd259, %fd260, %p52;
	selp.b64 	%rd470, %rd469, %rd470, %p52;
$L__BB15_148:
	setp.lt.f64 	%p53, %fd260, %fd261;
	@%p53 bra 	$L__BB15_150;
	setp.gt.f64 	%p54, %fd260, %fd261;
	setp.lt.s64 	%p55, %rd470, %rd471;
	or.pred  	%p56, %p54, %p55;
	selp.f64 	%fd261, %fd260, %fd261, %p56;
	selp.b64 	%rd471, %rd470, %rd471, %p56;
$L__BB15_150:
	setp.lt.f64 	%p57, %fd261, %fd279;
	@%p57 bra 	$L__BB15_152;
	setp.gt.f64 	%p58, %fd261, %fd279;
	setp.lt.s64 	%p59, %rd471, %rd494;
	or.pred  	%p60, %p58, %p59;
	selp.f64 	%fd279, %fd261, %fd279, %p60;
	selp.b64 	%rd494, %rd471, %rd494, %p60;
$L__BB15_152:
	add.s64 	%rd473, %rd473, 2560;
	add.s64 	%rd460, %rd460, 40960;
	add.s64 	%rd459, %rd459, -2;
	setp.ne.s64 	%p61, %rd459, 0;
	@%p61 bra 	$L__BB15_132;
$L__BB15_153:
	and.b64  	%rd309, %rd113, 1;
	setp.eq.b64 	%p62, %rd309, 1;
	@%p62 bra 	$L__BB15_165;
	shl.b64 	%rd330, %rd473, 4;
	add.s64 	%rd311, %rd240, %rd330;
	// begin inline asm
	ld.global.nc.u64 %rd310, [%rd311];
	// end inline asm
	add.s64 	%rd313, %rd311, 8;
	// begin inline asm
	ld.global.nc.u64 %rd477, [%rd313];
	// end inline asm
	mov.b64 	%fd265, %rd310;
	add.s64 	%rd315, %rd311, 4096;
	// begin inline asm
	ld.global.nc.u64 %rd314, [%rd315];
	// end inline asm
	add.s64 	%rd317, %rd311, 4104;
	// begin inline asm
	ld.global.nc.u64 %rd478, [%rd317];
	// end inline asm
	mov.b64 	%fd266, %rd314;
	add.s64 	%rd319, %rd311, 8192;
	// begin inline asm
	ld.global.nc.u64 %rd318, [%rd319];
	// end inline asm
	add.s64 	%rd321, %rd311, 8200;
	// begin inline asm
	ld.global.nc.u64 %rd479, [%rd321];
	// end inline asm
	mov.b64 	%fd267, %rd318;
	add.s64 	%rd323, %rd311, 12288;
	// begin inline asm
	ld.global.nc.u64 %rd322, [%rd323];
	// end inline asm
	add.s64 	%rd325, %rd311, 12296;
	// begin inline asm
	ld.global.nc.u64 %rd480, [%rd325];
	// end inline asm
	mov.b64 	%fd268, %rd322;
	add.s64 	%rd327, %rd311, 16384;
	// begin inline asm
	ld.global.nc.u64 %rd326, [%rd327];
	// end inline asm
	add.s64 	%rd329, %rd311, 16392;
	// begin inline asm
	ld.global.nc.u64 %rd481, [%rd329];
	// end inline asm
	mov.b64 	%fd269, %rd326;
	setp.lt.f64 	%p63, %fd279, %fd265;
	@%p63 bra 	$L__BB15_156;
	setp.gt.f64 	%p64, %fd279, %fd265;
	setp.lt.s64 	%p65, %rd494, %rd477;
	or.pred  	%p66, %p64, %p65;
	selp.f64 	%fd265, %fd279, %fd265, %p66;
	selp.b64 	%rd477, %rd494, %rd477, %p66;
$L__BB15_156:
	setp.lt.f64 	%p67, %fd265, %fd266;
	@%p67 bra 	$L__BB15_158;
	setp.gt.f64 	%p68, %fd265, %fd266;
	setp.lt.s64 	%p69, %rd477, %rd478;
	or.pred  	%p70, %p68, %p69;
	selp.f64 	%fd266, %fd265, %fd266, %p70;
	selp.b64 	%rd478, %rd477, %rd478, %p70;
$L__BB15_158:
	setp.lt.f64 	%p71, %fd266, %fd267;
	@%p71 bra 	$L__BB15_160;
	setp.gt.f64 	%p72, %fd266, %fd267;
	setp.lt.s64 	%p73, %rd478, %rd479;
	or.pred  	%p74, %p72, %p73;
	selp.f64 	%fd267, %fd266, %fd267, %p74;
	selp.b64 	%rd479, %rd478, %rd479, %p74;
$L__BB15_160:
	setp.lt.f64 	%p75, %fd267, %fd268;
	@%p75 bra 	$L__BB15_162;
	setp.gt.f64 	%p76, %fd267, %fd268;
	setp.lt.s64 	%p77, %rd479, %rd480;
	or.pred  	%p78, %p76, %p77;
	selp.f64 	%fd268, %fd267, %fd268, %p78;
	selp.b64 	%rd480, %rd479, %rd480, %p78;
$L__BB15_162:
	setp.lt.f64 	%p79, %fd268, %fd269;
	@%p79 bra 	$L__BB15_164;
	setp.gt.f64 	%p80, %fd268, %fd269;
	setp.lt.s64 	%p81, %rd480, %rd481;
	or.pred  	%p82, %p80, %p81;
	selp.f64 	%fd269, %fd268, %fd269, %p82;
	selp.b64 	%rd481, %rd480, %rd481, %p82;
$L__BB15_164:
	add.s64 	%rd473, %rd473, 1280;
	mov.u64 	%rd494, %rd481;
	mov.f64 	%fd279, %fd269;
$L__BB15_165:
	cvt.s64.s32 	%rd331, %r29;
	setp.ge.s64 	%p83, %rd473, %rd331;
	@%p83 bra 	$L__BB15_188;
	cvt.u32.u64 	%r17, %rd473;
	sub.s32 	%r18, %r29, %r17;
	setp.ge.s32 	%p84, %r16, %r18;
	@%p84 bra 	$L__BB15_188;
	not.b32 	%r30, %r16;
	add.s32 	%r31, %r29, %r30;
	sub.s32 	%r19, %r31, %r17;
	and.b32  	%r32, %r19, 768;
	setp.eq.s32 	%p85, %r32, 768;
	mov.u32 	%r372, %r16;
	@%p85 bra 	$L__BB15_173;
	cvt.u64.u32 	%rd333, %r16;
	add.s64 	%rd334, %rd473, %rd333;
	shl.b64 	%rd335, %rd334, 4;
	add.s64 	%rd484, %rd237, %rd335;
	shr.u32 	%r33, %r19, 8;
	add.s32 	%r34, %r33, 1;
	and.b32  	%r35, %r34, 3;
	neg.s32 	%r370, %r35;
	mov.u32 	%r372, %r16;
$L__BB15_169:
	.pragma "nounroll";
	mov.u64 	%rd177, %rd494;
	mov.f64 	%fd155, %fd279;
	// begin inline asm
	ld.global.nc.u64 %rd336, [%rd484];
	// end inline asm
	add.s64 	%rd339, %rd484, 8;
	// begin inline asm
	ld.global.nc.u64 %rd338, [%rd339];
	// end inline asm
	mov.b64 	%fd156, %rd336;
	setp.lt.f64 	%p86, %fd155, %fd156;
	mov.f64 	%fd279, %fd156;
	mov.u64 	%rd494, %rd338;
	@%p86 bra 	$L__BB15_172;
	setp.gt.f64 	%p87, %fd155, %fd156;
	mov.f64 	%fd279, %fd155;
	mov.u64 	%rd494, %rd177;
	@%p87 bra 	$L__BB15_172;
	setp.lt.s64 	%p88, %rd177, %rd338;
	selp.f64 	%fd279, %fd155, %fd156, %p88;
	min.s64 	%rd494, %rd177, %rd338;
$L__BB15_172:
	add.s32 	%r372, %r372, 256;
	add.s64 	%rd484, %rd484, 4096;
	add.s32 	%r370, %r370, 1;
	setp.ne.s32 	%p89, %r370, 0;
	@%p89 bra 	$L__BB15_169;
$L__BB15_173:
	setp.lt.u32 	%p90, %r19, 768;
	@%p90 bra 	$L__BB15_188;
	cvt.u64.u32 	%rd340, %r372;
	add.s64 	%rd341, %rd473, %rd340;
	shl.b64 	%rd342, %rd341, 4;
	add.s64 	%rd343, %rd342, %rd237;
	add.s64 	%rd489, %rd343, 12296;
$L__BB15_175:
	add.s64 	%rd345, %rd489, -12296;
	// begin inline asm
	ld.global.nc.u64 %rd344, [%rd345];
	// end inline asm
	add.s64 	%rd347, %rd489, -12288;
	// begin inline asm
	ld.global.nc.u64 %rd346, [%rd347];
	// end inline asm
	mov.b64 	%fd162, %rd344;
	setp.lt.f64 	%p91, %fd279, %fd162;
	mov.f64 	%fd276, %fd162;
	mov.u64 	%rd491, %rd346;
	@%p91 bra 	$L__BB15_178;
	setp.gt.f64 	%p92, %fd279, %fd162;
	mov.f64 	%fd276, %fd279;
	mov.u64 	%rd491, %rd494;
	@%p92 bra 	$L__BB15_178;
	setp.lt.s64 	%p93, %rd494, %rd346;
	selp.f64 	%fd276, %fd279, %fd162, %p93;
	min.s64 	%rd491, %rd494, %rd346;
$L__BB15_178:
	add.s64 	%rd349, %rd489, -8200;
	// begin inline asm
	ld.global.nc.u64 %rd348, [%rd349];
	// end inline asm
	add.s64 	%rd351, %rd489, -8192;
	// begin inline asm
	ld.global.nc.u64 %rd350, [%rd351];
	// end inline asm
	mov.b64 	%fd165, %rd348;
	setp.lt.f64 	%p94, %fd276, %fd165;
	mov.f64 	%fd277, %fd165;
	mov.u64 	%rd492, %rd350;
	@%p94 bra 	$L__BB15_181;
	setp.gt.f64 	%p95, %fd276, %fd165;
	mov.f64 	%fd277, %fd276;
	mov.u64 	%rd492, %rd491;
	@%p95 bra 	$L__BB15_181;
	setp.lt.s64 	%p96, %rd491, %rd350;
	selp.f64 	%fd277, %fd276, %fd165, %p96;
	min.s64 	%rd492, %rd491, %rd350;
$L__BB15_181:
	add.s64 	%rd353, %rd489, -4104;
	// begin inline asm
	ld.global.nc.u64 %rd352, [%rd353];
	// end inline asm
	add.s64 	%rd355, %rd489, -4096;
	// begin inline asm
	ld.global.nc.u64 %rd354, [%rd355];
	// end inline asm
	mov.b64 	%fd168, %rd352;
	setp.lt.f64 	%p97, %fd277, %fd168;
	mov.f64 	%fd278, %fd168;
	mov.u64 	%rd493, %rd354;
	@%p97 bra 	$L__BB15_184;
	setp.gt.f64 	%p98, %fd277, %fd168;
	mov.f64 	%fd278, %fd277;
	mov.u64 	%rd493, %rd492;
	@%p98 bra 	$L__BB15_184;
	setp.lt.s64 	%p99, %rd492, %rd354;
	selp.f64 	%fd278, %fd277, %fd168, %p99;
	min.s64 	%rd493, %rd492, %rd354;
$L__BB15_184:
	add.s64 	%rd357, %rd489, -8;
	// begin inline asm
	ld.global.nc.u64 %rd356, [%rd357];
	// end inline asm
	// begin inline asm
	ld.global.nc.u64 %rd358, [%rd489];
	// end inline asm
	mov.b64 	%fd171, %rd356;
	setp.lt.f64 	%p100, %fd278, %fd171;
	mov.f64 	%fd279, %fd171;
	mov.u64 	%rd494, %rd358;
	@%p100 bra 	$L__BB15_187;
	setp.gt.f64 	%p101, %fd278, %fd171;
	mov.f64 	%fd279, %fd278;
	mov.u64 	%rd494, %rd493;
	@%p101 bra 	$L__BB15_187;
	setp.lt.s64 	%p102, %rd493, %rd358;
	selp.f64 	%fd279, %fd278, %fd171, %p102;
	min.s64 	%rd494, %rd493, %rd358;
$L__BB15_187:
	add.s32 	%r372, %r372, 1024;
	add.s64 	%rd489, %rd489, 16384;
	setp.lt.s32 	%p103, %r372, %r18;
	@%p103 bra 	$L__BB15_175;
$L__BB15_188:
	// begin inline asm
	mov.u32 %r36, %laneid;
	// end inline asm
	mov.b64 	%rd360, %fd279;
	mov.b64 	{%r38, %r43}, %rd360;
	mov.b32 	%r54, 1;
	mov.b32 	%r55, 31;
	mov.b32 	%r56, -1;
	// begin inline asm
	shfl.sync.down.b32 %r37, %r38, %r54, %r55, %r56;
	// end inline asm
	// begin inline asm
	shfl.sync.down.b32 %r42, %r43, %r54, %r55, %r56;
	// end inline asm
	mov.b64 	%rd361, {%r37, %r42};
	mov.b64 	%fd175, %rd361;
	mov.b64 	{%r48, %r53}, %rd494;
	// begin inline asm
	shfl.sync.down.b32 %r47, %r48, %r54, %r55, %r56;
	// end inline asm
	// begin inline asm
	shfl.sync.down.b32 %r52, %r53, %r54, %r55, %r56;
	// end inline asm
	mov.b64 	%rd201, {%r47, %r52};
	setp.gt.s32 	%p104, %r36, 30;
	mov.f64 	%fd281, %fd279;
	mov.u64 	%rd496, %rd494;
	@%p104 bra 	$L__BB15_192;
	setp.lt.f64 	%p105, %fd279, %fd175;
	mov.f64 	%fd281, %fd175;
	mov.u64 	%rd496, %rd201;
	@%p105 bra 	$L__BB15_192;
	setp.gt.f64 	%p106, %fd279, %fd175;
	mov.f64 	%fd281, %fd279;
	mov.u64 	%rd496, %rd494;
	@%p106 bra 	$L__BB15_192;
	setp.lt.s64 	%p107, %rd494, %rd201;
	selp.f64 	%fd281, %fd279, %fd175, %p107;
	min.s64 	%rd496, %rd494, %rd201;
$L__BB15_192:
	mov.b64 	%rd362, %fd281;
	mov.b64 	{%r58, %r63}, %rd362;
	mov.b32 	%r74, 2;
	mov.b32 	%r75, 31;
	mov.b32 	%r76, -1;
	// begin inline asm
	shfl.sync.down.b32 %r57, %r58, %r74, %r75, %r76;
	// end inline asm
	// begin inline asm
	shfl.sync.down.b32 %r62, %r63, %r74, %r75, %r76;
	// end inline asm
	mov.b64 	%rd363, {%r57, %r62};
	mov.b64 	%fd178, %rd363;
	mov.b64 	{%r68, %r73}, %rd496;
	// begin inline asm
	shfl.sync.down.b32 %r67, %r68, %r74, %r75, %r76;
	// end inline asm
	// begin inline asm
	shfl.sync.down.b32 %r72, %r73, %r74, %r75, %r76;
	// end inline asm
	mov.b64 	%rd204, {%r67, %r72};
	setp.gt.s32 	%p108, %r36, 29;
	mov.f64 	%fd282, %fd281;
	mov.u64 	%rd497, %rd496;
	@%p108 bra 	$L__BB15_196;
	setp.lt.f64 	%p109, %fd281, %fd178;
	mov.f64 	%fd282, %fd178;
	mov.u64 	%rd497, %rd204;
	@%p109 bra 	$L__BB15_196;
	setp.gt.f64 	%p110, %fd281, %fd178;
	mov.f64 	%fd282, %fd281;
	mov.u64 	%rd497, %rd496;
	@%p110 bra 	$L__BB15_196;
	setp.lt.s64 	%p111, %rd496, %rd204;
	selp.f64 	%fd282, %fd281, %fd178, %p111;
	min.s64 	%rd497, %rd496, %rd204;
$L__BB15_196:
	mov.b64 	%rd364, %fd282;
	mov.b64 	{%r78, %r83}, %rd364;
	mov.b32 	%r94, 4;
	mov.b32 	%r95, 31;
	mov.b32 	%r96, -1;
	// begin inline asm
	shfl.sync.down.b32 %r77, %r78, %r94, %r95, %r96;
	// end inline asm
	// begin inline asm
	shfl.sync.down.b32 %r82, %r83, %r94, %r95, %r96;
	// end inline asm
	mov.b64 	%rd365, {%r77, %r82};
	mov.b64 	%fd181, %rd365;
	mov.b64 	{%r88, %r93}, %rd497;
	// begin inline asm
	shfl.sync.down.b32 %r87, %r88, %r94, %r95, %r96;
	// end inline asm
	// begin inline asm
	shfl.sync.down.b32 %r92, %r93, %r94, %r95, %r96;
	// end inline asm
	mov.b64 	%rd207, {%r87, %r92};
	setp.gt.s32 	%p112, %r36, 27;
	mov.f64 	%fd283, %fd282;
	mov.u64 	%rd498, %rd497;
	@%p112 bra 	$L__BB15_200;
	setp.lt.f64 	%p113, %fd282, %fd181;
	mov.f64 	%fd283, %fd181;
	mov.u64 	%rd498, %rd207;
	@%p113 bra 	$L__BB15_200;
	setp.gt.f64 	%p114, %fd282, %fd181;
	mov.f64 	%fd283, %fd282;
	mov.u64 	%rd498, %rd497;
	@%p114 bra 	$L__BB15_200;
	setp.lt.s64 	%p115, %rd497, %rd207;
	selp.f64 	%fd283, %fd282, %fd181, %p115;
	min.s64 	%rd498, %rd497, %rd207;
$L__BB15_200:
	mov.b64 	%rd366, %fd283;
	mov.b64 	{%r98, %r103}, %rd366;
	mov.b32 	%r114, 8;
	mov.b32 	%r115, 31;
	mov.b32 	%r116, -1;
	// begin inline asm
	shfl.sync.down.b32 %r97, %r98, %r114, %r115, %r116;
	// end inline asm
	// begin inline asm
	shfl.sync.down.b32 %r102, %r103, %r114, %r115, %r116;
	// end inline asm
	mov.b64 	%rd367, {%r97, %r102};
	mov.b64 	%fd184, %rd367;
	mov.b64 	{%r108, %r113}, %rd498;
	// begin inline asm
	shfl.sync.down.b32 %r107, %r108, %r114, %r115, %r116;
	// end inline asm
	// begin inline asm
	shfl.sync.down.b32 %r112, %r113, %r114, %r115, %r116;
	// end inline asm
	mov.b64 	%rd210, {%r107, %r112};
	setp.gt.s32 	%p116, %r36, 23;
	mov.f64 	%fd284, %fd283;
	mov.u64 	%rd499, %rd498;
	@%p116 bra 	$L__BB15_204;
	setp.lt.f64 	%p117, %fd283, %fd184;
	mov.f64 	%fd284, %fd184;
	mov.u64 	%rd499, %rd210;
	@%p117 bra 	$L__BB15_204;
	setp.gt.f64 	%p118, %fd283, %fd184;
	mov.f64 	%fd284, %fd283;
	mov.u64 	%rd499, %rd498;
	@%p118 bra 	$L__BB15_204;
	setp.lt.s64 	%p119, %rd498, %rd210;
	selp.f64 	%fd284, %fd283, %fd184, %p119;
	min.s64 	%rd499, %rd498, %rd210;
$L__BB15_204:
	mov.b64 	%rd368, %fd284;
	mov.b64 	{%r118, %r123}, %rd368;
	mov.b32 	%r134, 16;
	mov.b32 	%r135, 31;
	mov.b32 	%r136, -1;
	// begin inline asm
	shfl.sync.down.b32 %r117, %r118, %r134, %r135, %r136;
	// end inline asm
	// begin inline asm
	shfl.sync.down.b32 %r122, %r123, %r134, %r135, %r136;
	// end inline asm
	mov.b64 	%rd369, {%r117, %r122};
	mov.b64 	%fd187, %rd369;
	mov.b64 	{%r128, %r133}, %rd499;
	// begin inline asm
	shfl.sync.down.b32 %r127, %r128, %r134, %r135, %r136;
	// end inline asm
	// begin inline asm
	shfl.sync.down.b32 %r132, %r133, %r134, %r135, %r136;
	// end inline asm
	mov.b64 	%rd213, {%r127, %r132};
	setp.gt.s32 	%p120, %r36, 15;
	mov.f64 	%fd292, %fd284;
	mov.u64 	%rd507, %rd499;
	@%p120 bra 	$L__BB15_208;
	setp.lt.f64 	%p121, %fd284, %fd187;
	mov.f64 	%fd292, %fd187;
	mov.u64 	%rd507, %rd213;
	@%p121 bra 	$L__BB15_208;
	setp.gt.f64 	%p122, %fd284, %fd187;
	mov.f64 	%fd292, %fd284;
	mov.u64 	%rd507, %rd499;
	@%p122 bra 	$L__BB15_208;
	setp.lt.s64 	%p123, %rd499, %rd213;
	selp.f64 	%fd292, %fd284, %fd187, %p123;
	min.s64 	%rd507, %rd499, %rd213;
$L__BB15_208:
	setp.ne.s32 	%p124, %r36, 0;
	@%p124 bra 	$L__BB15_210;
	shr.u32 	%r137, %r16, 1;
	and.b32  	%r138, %r137, 496;
	mov.u32 	%r139, _ZN6thrust24THRUST_300001_SM_1000_NS8cuda_cub4core6detail5shmemE;
	add.s32 	%r140, %r139, %r138;
	st.shared.f64 	[%r140+8], %fd292;
	st.shared.u64 	[%r140+16], %rd507;
$L__BB15_210:
	bar.sync 	0;
	setp.ne.s32 	%p125, %r16, 0;
	@%p125 bra 	$L__BB15_232;
	ld.shared.f64 	%fd190, [_ZN6thrust24THRUST_300001_SM_1000_NS8cuda_cub4core6detail5shmemE+24];
	ld.shared.u64 	%rd216, [_ZN6thrust24THRUST_300001_SM_1000_NS8cuda_cub4core6detail5shmemE+32];
	setp.lt.f64 	%p126, %fd292, %fd190;
	mov.f64 	%fd286, %fd190;
	mov.u64 	%rd501, %rd216;
	@%p126 bra 	$L__BB15_214;
	setp.lt.f64 	%p127, %fd190, %fd292;
	mov.f64 	%fd286, %fd292;
	mov.u64 	%rd501, %rd507;
	@%p127 bra 	$L__BB15_214;
	setp.lt.s64 	%p128, %rd507, %rd216;
	selp.f64 	%fd286, %fd292, %fd190, %p128;
	min.s64 	%rd501, %rd507, %rd216;
$L__BB15_214:
	ld.shared.f64 	%fd193, [_ZN6thrust24THRUST_300001_SM_1000_NS8cuda_cub4core6detail5shmemE+40];
	ld.shared.u64 	%rd219, [_ZN6thrust24THRUST_300001_SM_1000_NS8cuda_cub4core6detail5shmemE+48];
	setp.lt.f64 	%p129, %fd286, %fd193;
	mov.f64 	%fd287, %fd193;
	mov.u64 	%rd502, %rd219;
	@%p129 bra 	$L__BB15_217;
	setp.lt.f64 	%p130, %fd193, %fd286;
	mov.f64 	%fd287, %fd286;
	mov.u64 	%rd502, %rd501;
	@%p130 bra 	$L__BB15_217;
	setp.lt.s64 	%p131, %rd501, %rd219;
	selp.f64 	%fd287, %fd286, %fd193, %p131;
	min.s64 	%rd502, %rd501, %rd219;
$L__BB15_217:
	ld.shared.f64 	%fd196, [_ZN6thrust24THRUST_300001_SM_1000_NS8cuda_cub4core6detail5shmemE+56];
	ld.shared.u64 	%rd222, [_ZN6thrust24THRUST_300001_SM_1000_NS8cuda_cub4core6detail5shmemE+64];
	setp.lt.f64 	%p132, %fd287, %fd196;
	mov.f64 	%fd288, %fd196;
	mov.u64 	%rd503, %rd222;
	@%p132 bra 	$L__BB15_220;
	setp.lt.f64 	%p133, %fd196, %fd287;
	mov.f64 	%fd288, %fd287;
	mov.u64 	%rd503, %rd502;
	@%p133 bra 	$L__BB15_220;
	setp.lt.s64 	%p134, %rd502, %rd222;
	selp.f64 	%fd288, %fd287, %fd196, %p134;
	min.s64 	%rd503, %rd502, %rd222;
$L__BB15_220:
	ld.shared.f64 	%fd199, [_ZN6thrust24THRUST_300001_SM_1000_NS8cuda_cub4core6detail5shmemE+72];
	ld.shared.u64 	%rd225, [_ZN6thrust24THRUST_300001_SM_1000_NS8cuda_cub4core6detail5shmemE+80];
	setp.lt.f64 	%p135, %fd288, %fd199;
	mov.f64 	%fd289, %fd199;
	mov.u64 	%rd504, %rd225;
	@%p135 bra 	$L__BB15_223;
	setp.lt.f64 	%p136, %fd199, %fd288;
	mov.f64 	%fd289, %fd288;
	mov.u64 	%rd504, %rd503;
	@%p136 bra 	$L__BB15_223;
	setp.lt.s64 	%p137, %rd503, %rd225;
	selp.f64 	%fd289, %fd288, %fd199, %p137;
	min.s64 	%rd504, %rd503, %rd225;
$L__BB15_223:
	ld.shared.f64 	%fd202, [_ZN6thrust24THRUST_300001_SM_1000_NS8cuda_cub4core6detail5shmemE+88];
	ld.shared.u64 	%rd228, [_ZN6thrust24THRUST_300001_SM_1000_NS8cuda_cub4core6detail5shmemE+96];
	setp.lt.f64 	%p138, %fd289, %fd202;
	mov.f64 	%fd290, %fd202;
	mov.u64 	%rd505, %rd228;
	@%p138 bra 	$L__BB15_226;
	setp.lt.f64 	%p139, %fd202, %fd289;
	mov.f64 	%fd290, %fd289;
	mov.u64 	%rd505, %rd504;
	@%p139 bra 	$L__BB15_226;
	setp.lt.s64 	%p140, %rd504, %rd228;
	selp.f64 	%fd290, %fd289, %fd202, %p140;
	min.s64 	%rd505, %rd504, %rd228;
$L__BB15_226:
	ld.shared.f64 	%fd205, [_ZN6thrust24THRUST_300001_SM_1000_NS8cuda_cub4core6detail5shmemE+104];
	ld.shared.u64 	%rd231, [_ZN6thrust24THRUST_300001_SM_1000_NS8cuda_cub4core6detail5shmemE+112];
	setp.lt.f64 	%p141, %fd290, %fd205;
	mov.f64 	%fd291, %fd205;
	mov.u64 	%rd506, %rd231;
	@%p141 bra 	$L__BB15_229;
	setp.lt.f64 	%p142, %fd205, %fd290;
	mov.f64 	%fd291, %fd290;
	mov.u64 	%rd506, %rd505;
	@%p142 bra 	$L__BB15_229;
	setp.lt.s64 	%p143, %rd505, %rd231;
	selp.f64 	%fd291, %fd290, %fd205, %p143;
	min.s64 	%rd506, %rd505, %rd231;
$L__BB15_229:
	ld.shared.f64 	%fd208, [_ZN6thrust24THRUST_300001_SM_1000_NS8cuda_cub4core6detail5shmemE+120];
	ld.shared.u64 	%rd234, [_ZN6thrust24THRUST_300001_SM_1000_NS8cuda_cub4core6detail5shmemE+128];
	setp.lt.f64 	%p144, %fd291, %fd208;
	mov.u64 	%rd507, %rd234;
	mov.f64 	%fd292, %fd208;
	@%p144 bra 	$L__BB15_232;
	setp.lt.f64 	%p145, %fd208, %fd291;
	mov.u64 	%rd507, %rd506;
	mov.f64 	%fd292, %fd291;
	@%p145 bra 	$L__BB15_232;
	setp.lt.s64 	%p146, %rd506, %rd234;
	selp.f64 	%fd292, %fd291, %fd208, %p146;
	min.s64 	%rd507, %rd506, %rd234;
$L__BB15_232:
	mov.u32 	%r364, %tid.x;
	setp.ne.s32 	%p263, %r364, 0;
	@%p263 bra 	$L__BB15_234;
	ld.param.u64 	%rd420, [_ZN6thrust24THRUST_300001_SM_1000_NS8cuda_cub4core6detail13_kernel_agentINS1_8__reduce11ReduceAgentIPN4cuda3std3__45tupleIJdlEEESC_SB_lNS1_9__extrema9arg_max_fIdlNS9_4lessIdEEEEEEJSC_SC_iSH_EEEvDpT0__param_1];
	cvta.to.global.u64 	%rd419, %rd420;
	st.global.f64 	[%rd419], %fd292;
	st.global.u64 	[%rd419+8], %rd507;
$L__BB15_234:
	ret;

}
	// .globl	_ZN3cub18CUB_300001_SM_10006detail11EmptyKernelIvEEvv
.visible .entry _ZN3cub18CUB_300001_SM_10006detail11EmptyKernelIvEEvv()
{


	ret;

}


// ===== COMPILED SASS (sm_100) =====

	.target	sm_100

	.elftype	@"ET_EXEC"


//--------------------- .note.nv.tkinfo           --------------------------
	.section	.note.nv.tkinfo,"",@"SHT_NOTE"
	.sectionflags	@"SHF_NOTE_NV_TKINFO"
	.tkinfo
        /*0018*/ 	.word	0x00000002
        /*0030*/ 	.string	""
        /*0030*/ 	.string	"ptxas"
        /*0030*/ 	.string	"Cuda compilation tools, release 13.0, V13.0.88"
        /*0030*/ 	.string	"Build cuda_13.0.r13.0/compiler.36424714_0"
        /*0030*/ 	.string	"-arch sm_100 -m 64 "



//--------------------- .note.nv.cuinfo           --------------------------
	.section	.note.nv.cuinfo,"",@"SHT_NOTE"
	.sectionflags	@"SHF_NOTE_NV_CUINFO"
        /*0018*/ 	.short	0x0002
        /*001a*/ 	.short	0x0064
        /*001c*/ 	.short	0x0082
	.zero		2


//--------------------- .nv.info                  --------------------------
	.section	.nv.info,"",@"SHT_CUDA_INFO"
	.align	4


	//----- nvinfo : EIATTR_REGCOUNT
	.align		4
        /*0000*/ 	.byte	0x04, 0x2f
        /*0002*/ 	.short	(.L_57 - .L_56)
	.align		4
.L_56:
        /*0004*/ 	.word	index@(_Z16initRandomKerneljP17curandStateXORWOW)
        /*0008*/ 	.word	0x0000001f


	//----- nvinfo : EIATTR_FRAME_SIZE
	.align		4
.L_57:
        /*000c*/ 	.byte	0x04, 0x11
        /*000e*/ 	.short	(.L_59 - .L_58)
	.align		4
.L_58:
        /*0010*/ 	.word	index@(_Z16initRandomKerneljP17curandStateXORWOW)
        /*0014*/ 	.word	0x00000000


	//----- nvinfo : EIATTR_REGCOUNT
	.align		4
.L_59:
        /*0018*/ 	.byte	0x04, 0x2f
        /*001a*/ 	.short	(.L_61 - .L_60)
	.align		4
.L_60:
        /*001c*/ 	.word	index@(_Z28uniformRandomSelectionKernelP17curandStateXORWOWPd)
        /*0020*/ 	.word	0x00000014


	//----- nvinfo : EIATTR_FRAME_SIZE
	.align		4
.L_61:
        /*0024*/ 	.byte	0x04, 0x11
        /*0026*/ 	.short	(.L_63 - .L_62)
	.align		4
.L_62:
        /*0028*/ 	.word	index@(_Z28uniformRandomSelectionKernelP17curandStateXORWOWPd)
        /*002c*/ 	.word	0x00000000


	//----- nvinfo : EIATTR_REGCOUNT
	.align		4
.L_63:
        /*0030*/ 	.byte	0x04, 0x2f
        /*0032*/ 	.short	(.L_65 - .L_64)
	.align		4
.L_64:
        /*0034*/ 	.word	index@(_Z27crossoverRandomPointsKernelP17curandStateXORWOWPii)
        /*0038*/ 	.word	0x00000014


	//----- nvinfo : EIATTR_FRAME_SIZE
	.align		4
.L_65:
        /*003c*/ 	.byte	0x04, 0x11
        /*003e*/ 	.short	(.L_67 - .L_66)
	.align		4
.L_66:
        /*0040*/ 	.word	index@(_Z27crossoverRandomPointsKernelP17curandStateXORWOWPii)
        /*0044*/ 	.word	0x00000000


	//----- nvinfo : EIATTR_REGCOUNT
	.align		4
.L_67:
        /*0048*/ 	.byte	0x04, 0x2f
        /*004a*/ 	.short	(.L_69 - .L_68)
	.align		4
.L_68:
        /*004c*/ 	.word	index@(_Z13fitnessKernelPiS_Pdii)
        /*0050*/ 	.word	0x00000020


	//----- nvinfo : EIATTR_FRAME_SIZE
	.align		4
.L_69:
        /*0054*/ 	.byte	0x04, 0x11
        /*0056*/ 	.short	(.L_71 - .L_70)
	.align		4
.L_70:
        /*0058*/ 	.word	index@($__internal_1_$__cuda_sm20_div_rn_f64_full)
        /*005c*/ 	.word	0x00000000


	//----- nvinfo : EIATTR_FRAME_SIZE
	.align		4
.L_71:
        /*0060*/ 	.byte	0x04, 0x11
        /*0062*/ 	.short	(.L_73 - .L_72)
	.align		4
.L_72:
        /*0064*/ 	.word	index@($__internal_0_$__cuda_sm20_dblrcp_rn_slowpath_v3)
        /*0068*/ 	.word	0x00000000


	//----- nvinfo : EIATTR_FRAME_SIZE
	.align		4
.L_73:
        /*006c*/ 	.byte	0x04, 0x11
        /*006e*/ 	.short	(.L_75 - .L_74)
	.align		4
.L_74:
        /*0070*/ 	.word	index@(_Z13fitnessKernelPiS_Pdii)
        /*0074*/ 	.word	0x00000000


	//----- nvinfo : EIATTR_REGCOUNT
	.align		4
.L_75:
        /*0078*/ 	.byte	0x04, 0x2f
        /*007a*/ 	.short	(.L_77 - .L_76)
	.align		4
.L_76:
        /*007c*/ 	.word	index@(_Z11breedKernelPiS_PdS0_S_i)
        /*0080*/ 	.word	0x00000020


	//----- nvinfo : EIATTR_FRAME_SIZE
	.align		4
.L_77:
        /*0084*/ 	.byte	0x04, 0x11
        /*0086*/ 	.short	(.L_79 - .L_78)
	.align		4
.L_78:
        /*0088*/ 	.word	index@(_Z11breedKernelPiS_PdS0_S_i)
        /*008c*/ 	.word	0x00000000


	//----- nvinfo : EIATTR_REGCOUNT
	.align		4
.L_79:
        /*0090*/ 	.byte	0x04, 0x2f
        /*0092*/ 	.short	(.L_81 - .L_80)
	.align		4
.L_80:
        /*0094*/ 	.word	index@(_Z14mutationKernelPiPdS_i)
        /*0098*/ 	.word	0x00000010


	//----- nvinfo : EIATTR_FRAME_SIZE
	.align		4
.L_81:
        /*009c*/ 	.byte	0x04, 0x11
        /*009e*/ 	.short	(.L_83 - .L_82)
	.align		4
.L_82:
        /*00a0*/ 	.word	index@(_Z14mutationKernelPiPdS_i)
        /*00a4*/ 	.word	0x00000000


	//----- nvinfo : EIATTR_REGCOUNT
	.align		4
.L_83:
        /*00a8*/ 	.byte	0x04, 0x2f
        /*00aa*/ 	.short	(.L_85 - .L_84)
	.align		4
.L_84:
        /*00ac*/ 	.word	index@(_Z25copyToMigrationPoolKernelPiS_ii)
        /*00b0*/ 	.word	0x0000001a


	//----- nvinfo : EIATTR_FRAME_SIZE
	.align		4
.L_85:
        /*00b4*/ 	.byte	0x04, 0x11
        /*00b6*/ 	.short	(.L_87 - .L_86)
	.align		4
.L_86:
        /*00b8*/ 	.word	index@(_Z25copyToMigrationPoolKernelPiS_ii)
        /*00bc*/ 	.word	0x00000000


	//----- nvinfo : EIATTR_REGCOUNT
	.align		4
.L_87:
        /*00c0*/ 	.byte	0x04, 0x2f
        /*00c2*/ 	.short	(.L_89 - .L_88)
	.align		4
.L_88:
        /*00c4*/ 	.word	index@(_Z27copyFromMigrationPoolKernelPiS_ii)
        /*00c8*/ 	.word	0x0000001a


	//----- nvinfo : EIATTR_FRAME_SIZE
	.align		4
.L_89:
        /*00cc*/ 	.byte	0x04, 0x11
        /*00ce*/ 	.short	(.L_91 - .L_90)
	.align		4
.L_90:
        /*00d0*/ 	.word	index@(_Z27copyFromMigrationPoolKernelPiS_ii)
        /*00d4*/ 	.word	0x00000000


	//----- nvinfo : EIATTR_REGCOUNT
	.align		4
.L_91:
        /*00d8*/ 	.byte	0x04, 0x2f
        /*00da*/ 	.short	(.L_93 - .L_92)
	.align		4
.L_92:
        /*00dc*/ 	.word	index@(_ZN6thrust24THRUST_300001_SM_1000_NS8cuda_cub4core6detail13_kernel_agentINS1_8__reduce11ReduceAgentINS0_12zip_iteratorIN4cuda3std3__45tupleIJPdNS0_17counting_iteratorIlNS0_11use_defaultESE_SE_EEEEEEEPNSB_IJdlEEESI_iNS1_9__extrema9arg_max_fIdlNSA_4lessIdEEEEEEJSH_SJ_iSO_EEEvDpT0_)
        /*00e0*/ 	.word	0x00000020


	//----- nvinfo : EIATTR_FRAME_SIZE
	.align		4
.L_93:
        /*00e4*/ 	.byte	0x04, 0x11
        /*00e6*/ 	.short	(.L_95 - .L_94)
	.align		4
.L_94:
        /*00e8*/ 	.word	index@(_ZN6thrust24THRUST_300001_SM_1000_NS8cuda_cub4core6detail13_kernel_agentINS1_8__reduce11ReduceAgentINS0_12zip_iteratorIN4cuda3std3__45tupleIJPdNS0_17counting_iteratorIlNS0_11use_defaultESE_SE_EEEEEEEPNSB_IJdlEEESI_iNS1_9__extrema9arg_max_fIdlNSA_4lessIdEEEEEEJSH_SJ_iSO_EEEvDpT0_)
        /*00ec*/ 	.word	0x00000000


	//----- nvinfo : EIATTR_REGCOUNT
	.align		4
.L_95:
        /*00f0*/ 	.byte	0x04, 0x2f
        /*00f2*/ 	.short	(.L_97 - .L_96)
	.align		4
.L_96:
        /*00f4*/ 	.word	index@(_ZN6thrust24THRUST_300001_SM_1000_NS8cuda_cub4core6detail13_kernel_agentINS1_8__reduce11ReduceAgentINS0_12zip_iteratorIN4cuda3std3__45tupleIJPdNS0_17counting_iteratorIlNS0_11use_defaultESE_SE_EEEEEEEPNSB_IJdlEEESI_iNS1_9__extrema9arg_max_fIdlNSA_4lessIdEEEEEEJSH_SJ_iN3cub18CUB_300001_SM_100013GridEvenShareIiEENSR_9GridQueueIjEESO_EEEvDpT0_)
        /*00f8*/ 	.word	0x00000028


	//----- nvinfo : EIATTR_FRAME_SIZE
	.align		4
.L_97:
        /*00fc*/ 	.byte	0x04, 0x11
        /*00fe*/ 	.short	(.L_99 - .L_98)
	.align		4
.L_98:
        /*0100*/ 	.word	index@(_ZN6thrust24THRUST_300001_SM_1000_NS8cuda_cub4core6detail13_kernel_agentINS1_8__reduce11ReduceAgentINS0_12zip_iteratorIN4cuda3std3__45tupleIJPdNS0_17counting_iteratorIlNS0_11use_defaultESE_SE_EEEEEEEPNSB_IJdlEEESI_iNS1_9__extrema9arg_max_fIdlNSA_4lessIdEEEEEEJSH_SJ_iN3cub18CUB_300001_SM_100013GridEvenShareIiEENSR_9GridQueueIjEESO_EEEvDpT0_)
        /*0104*/ 	.word	0x00000000


	//----- nvinfo : EIATTR_REGCOUNT
	.align		4
.L_99:
        /*0108*/ 	.byte	0x04, 0x2f
        /*010a*/ 	.short	(.L_101 - .L_100)
	.align		4
.L_100:
        /*010c*/ 	.word	index@(_ZN6thrust24THRUST_300001_SM_1000_NS8cuda_cub4core6detail13_kernel_agentINS1_8__reduce10DrainAgentIiEEJN3cub18CUB_300001_SM_10009GridQueueIjEEiEEEvDpT0_)
        /*0110*/ 	.word	0x00000008


	//----- nvinfo : EIATTR_FRAME_SIZE
	.align		4
.L_101:
        /*0114*/ 	.byte	0x04, 0x11
        /*0116*/ 	.short	(.L_103 - .L_102)
	.align		4
.L_102:
        /*0118*/ 	.word	index@(_ZN6thrust24THRUST_300001_SM_1000_NS8cuda_cub4core6detail13_kernel_agentINS1_8__reduce10DrainAgentIiEEJN3cub18CUB_300001_SM_10009GridQueueIjEEiEEEvDpT0_)
        /*011c*/ 	.word	0x00000000


	//----- nvinfo : EIATTR_REGCOUNT
	.align		4
.L_103:
        /*0120*/ 	.byte	0x04, 0x2f
        /*0122*/ 	.short	(.L_105 - .L_104)
	.align		4
.L_104:
        /*0124*/ 	.word	index@(_ZN6thrust24THRUST_300001_SM_1000_NS8cuda_cub4core6detail13_kernel_agentINS1_8__reduce11ReduceAgentIPN4cuda3std3__45tupleIJdlEEESC_SB_iNS1_9__extrema9arg_max_fIdlNS9_4lessIdEEEEEEJSC_SC_iSH_EEEvDpT0_)
        /*0128*/ 	.word	0x00000020


	//----- nvinfo : EIATTR_FRAME_SIZE
	.align		4
.L_105:
        /*012c*/ 	.byte	0x04, 0x11
        /*012e*/ 	.short	(.L_107 - .L_106)
	.align		4
.L_106:
        /*0130*/ 	.word	index@(_ZN6thrust24THRUST_300001_SM_1000_NS8cuda_cub4core6detail13_kernel_agentINS1_8__reduce11ReduceAgentIPN4cuda3std3__45tupleIJdlEEESC_SB_iNS1_9__extrema9arg_max_fIdlNS9_4lessIdEEEEEEJSC_SC_iSH_EEEvDpT0_)
        /*0134*/ 	.word	0x00000000


	//----- nvinfo : EIATTR_REGCOUNT
	.align		4
.L_107:
        /*0138*/ 	.byte	0x04, 0x2f
        /*013a*/ 	.short	(.L_109 - .L_108)
	.align		4
.L_108:
        /*013c*/ 	.word	index@(_ZN6thrust24THRUST_300001_SM_1000_NS8cuda_cub4core6detail13_kernel_agentINS1_8__reduce11ReduceAgentINS0_12zip_iteratorIN4cuda3std3__45tupleIJPdNS0_17counting_iteratorIlNS0_11use_defaultESE_SE_EEEEEEEPNSB_IJdlEEESI_lNS1_9__extrema9arg_max_fIdlNSA_4lessIdEEEEEEJSH_SJ_lSO_EEEvDpT0_)
        /*0140*/ 	.word	0x00000020


	//----- nvinfo : EIATTR_FRAME_SIZE
	.align		4
.L_109:
        /*0144*/ 	.byte	0x04, 0x11
        /*0146*/ 	.short	(.L_111 - .L_110)
	.align		4
.L_110:
        /*0148*/ 	.word	index@(_ZN6thrust24THRUST_300001_SM_1000_NS8cuda_cub4core6detail13_kernel_agentINS1_8__reduce11ReduceAgentINS0_12zip_iteratorIN4cuda3std3__45tupleIJPdNS0_17counting_iteratorIlNS0_11use_defaultESE_SE_EEEEEEEPNSB_IJdlEEESI_lNS1_9__extrema9arg_max_fIdlNSA_4lessIdEEEEEEJSH_SJ_lSO_EEEvDpT0_)
        /*014c*/ 	.word	0x00000000


	//----- nvinfo : EIATTR_REGCOUNT
	.align		4
.L_111:
        /*0150*/ 	.byte	0x04, 0x2f
        /*0152*/ 	.short	(.L_113 - .L_112)
	.align		4
.L_112:
        /*0154*/ 	.word	index@(_ZN6thrust24THRUST_300001_SM_1000_NS8cuda_cub4core6detail13_kernel_agentINS1_8__reduce11ReduceAgentINS0_12zip_iteratorIN4cuda3std3__45tupleIJPdNS0_17counting_iteratorIlNS0_11use_defaultESE_SE_EEEEEEEPNSB_IJdlEEESI_lNS1_9__extrema9arg_max_fIdlNSA_4lessIdEEEEEEJSH_SJ_lN3cub18CUB_300001_SM_100013GridEvenShareIlEENSR_9GridQueueIyEESO_EEEvDpT0_)
        /*0158*/ 	.word	0x00000020


	//----- nvinfo : EIATTR_FRAME_SIZE
	.align		4
.L_113:
        /*015c*/ 	.byte	0x04, 0x11
        /*015e*/ 	.short	(.L_115 - .L_114)
	.align		4
.L_114:
        /*0160*/ 	.word	index@(_ZN6thrust24THRUST_300001_SM_1000_NS8cuda_cub4core6detail13_kernel_agentINS1_8__reduce11ReduceAgentINS0_12zip_iteratorIN4cuda3std3__45tupleIJPdNS0_17counting_iteratorIlNS0_11use_defaultESE_SE_EEEEEEEPNSB_IJdlEEESI_lNS1_9__extrema9arg_max_fIdlNSA_4lessIdEEEEEEJSH_SJ_lN3cub18CUB_300001_SM_100013GridEvenShareIlEENSR_9GridQueueIyEESO_EEEvDpT0_)
        /*0164*/ 	.word	0x00000000


	//----- nvinfo : EIATTR_REGCOUNT
	.align		4
.L_115:
        /*0168*/ 	.byte	0x04, 0x2f
        /*016a*/ 	.short	(.L_117 - .L_116)
	.align		4
.L_116:
        /*016c*/ 	.word	index@(_ZN6thrust24THRUST_300001_SM_1000_NS8cuda_cub4core6detail13_kernel_agentINS1_8__reduce10DrainAgentIlEEJN3cub18CUB_300001_SM_10009GridQueueIyEElEEEvDpT0_)
        /*0170*/ 	.word	0x00000008


	//----- nvinfo : EIATTR_FRAME_SIZE
	.align		4
.L_117:
        /*0174*/ 	.byte	0x04, 0x11
        /*0176*/ 	.short	(.L_119 - .L_118)
	.align		4
.L_118:
        /*0178*/ 	.word	index@(_ZN6thrust24THRUST_300001_SM_1000_NS8cuda_cub4core6detail13_kernel_agentINS1_8__reduce10DrainAgentIlEEJN3cub18CUB_300001_SM_10009GridQueueIyEElEEEvDpT0_)
        /*017c*/ 	.word	0x00000000


	//----- nvinfo : EIATTR_REGCOUNT
	.align		4
.L_119:
        /*0180*/ 	.byte	0x04, 0x2f
        /*0182*/ 	.short	(.L_121 - .L_120)
	.align		4
.L_120:
        /*0184*/ 	.word	index@(_ZN6thrust24THRUST_300001_SM_1000_NS8cuda_cub4core6detail13_kernel_agentINS1_8__reduce11ReduceAgentIPN4cuda3std3__45tupleIJdlEEESC_SB_lNS1_9__extrema9arg_max_fIdlNS9_4lessIdEEEEEEJSC_SC_iSH_EEEvDpT0_)
        /*0188*/ 	.word	0x00000020


	//----- nvinfo : EIATTR_FRAME_SIZE
	.align		4
.L_121:
        /*018c*/ 	.byte	0x04, 0x11
        /*018e*/ 	.short	(.L_123 - .L_122)
	.align		4
.L_122:
        /*0190*/ 	.word	index@(_ZN6thrust24THRUST_300001_SM_1000_NS8cuda_cub4core6detail13_kernel_agentINS1_8__reduce11ReduceAgentIPN4cuda3std3__45tupleIJdlEEESC_SB_lNS1_9__extrema9arg_max_fIdlNS9_4lessIdEEEEEEJSC_SC_iSH_EEEvDpT0_)
        /*0194*/ 	.word	0x00000000


	//----- nvinfo : EIATTR_REGCOUNT
	.align		4
.L_123:
        /*0198*/ 	.byte	0x04, 0x2f
        /*019a*/ 	.short	(.L_125 - .L_124)
	.align		4
.L_124:
        /*019c*/ 	.word	index@(_ZN3cub18CUB_300001_SM_10006detail11EmptyKernelIvEEvv)
        /*01a0*/ 	.word	0x00000004


	//----- nvinfo : EIATTR_FRAME_SIZE
	.align		4
.L_125:
        /*01a4*/ 	.byte	0x04, 0x11
        /*01a6*/ 	.short	(.L_127 - .L_126)
	.align		4
.L_126:
        /*01a8*/ 	.word	index@(_ZN3cub18CUB_300001_SM_10006detail11EmptyKernelIvEEvv)
        /*01ac*/ 	.word	0x00000000


	//----- nvinfo : EIATTR_MIN_STACK_SIZE
	.align		4
.L_127:
        /*01b0*/ 	.byte	0x04, 0x12
        /*01b2*/ 	.short	(.L_129 - .L_128)
	.align		4
.L_128:
        /*01b4*/ 	.word	index@(_ZN3cub18CUB_300001_SM_10006detail11EmptyKernelIvEEvv)
        /*01b8*/ 	.word	0x00000000


	//----- nvinfo : EIATTR_MIN_STACK_SIZE
	.align		4
.L_129:
        /*01bc*/ 	.byte	0x04, 0x12
        /*01be*/ 	.short	(.L_131 - .L_130)
	.align		4
.L_130:
        /*01c0*/ 	.word	index@(_ZN6thrust24THRUST_300001_SM_1000_NS8cuda_cub4core6detail13_kernel_agentINS1_8__reduce11ReduceAgentIPN4cuda3std3__45tupleIJdlEEESC_SB_lNS1_9__extrema9arg_max_fIdlNS9_4lessIdEEEEEEJSC_SC_iSH_EEEvDpT0_)
        /*01c4*/ 	.word	0x00000000


	//----- nvinfo : EIATTR_MIN_STACK_SIZE
	.align		4
.L_131:
        /*01c8*/ 	.byte	0x04, 0x12
        /*01ca*/ 	.short	(.L_133 - .L_132)
	.align		4
.L_132:
        /*01cc*/ 	.word	index@(_ZN6thrust24THRUST_300001_SM_1000_NS8cuda_cub4core6detail13_kernel_agentINS1_8__reduce10DrainAgentIlEEJN3cub18CUB_300001_SM_10009GridQueueIyEElEEEvDpT0_)
        /*01d0*/ 	.word	0x00000000


	//----- nvinfo : EIATTR_MIN_STACK_SIZE
	.align		4
.L_133:
        /*01d4*/ 	.byte	0x04, 0x12
        /*01d6*/ 	.short	(.L_135 - .L_134)
	.align		4
.L_134:
        /*01d8*/ 	.word	index@(_ZN6thrust24THRUST_300001_SM_1000_NS8cuda_cub4core6detail13_kernel_agentINS1_8__reduce11ReduceAgentINS0_12zip_iteratorIN4cuda3std3__45tupleIJPdNS0_17counting_iteratorIlNS0_11use_defaultESE_SE_EEEEEEEPNSB_IJdlEEESI_lNS1_9__extrema9arg_max_fIdlNSA_4lessIdEEEEEEJSH_SJ_lN3cub18CUB_300001_SM_100013GridEvenShareIlEENSR_9GridQueueIyEESO_EEEvDpT0_)
        /*01dc*/ 	.word	0x00000000


	//----- nvinfo : EIATTR_MIN_STACK_SIZE
	.align		4
.L_135:
        /*01e0*/ 	.byte	0x04, 0x12
        /*01e2*/ 	.short	(.L_137 - .L_136)
	.align		4
.L_136:
        /*01e4*/ 	.word	index@(_ZN6thrust24THRUST_300001_SM_1000_NS8cuda_cub4core6detail13_kernel_agentINS1_8__reduce11ReduceAgentINS0_12zip_iteratorIN4cuda3std3__45tupleIJPdNS0_17counting_iteratorIlNS0_11use_defaultESE_SE_EEEEEEEPNSB_IJdlEEESI_lNS1_9__extrema9arg_max_fIdlNSA_4lessIdEEEEEEJSH_SJ_lSO_EEEvDpT0_)
        /*01e8*/ 	.word	0x00000000


	//----- nvinfo : EIATTR_MIN_STACK_SIZE
	.align		4
.L_137:
        /*01ec*/ 	.byte	0x04, 0x12
        /*01ee*/ 	.short	(.L_139 - .L_138)
	.align		4
.L_138:
        /*01f0*/ 	.word	index@(_ZN6thrust24THRUST_300001_SM_1000_NS8cuda_cub4core6detail13_kernel_agentINS1_8__reduce11ReduceAgentIPN4cuda3std3__45tupleIJdlEEESC_SB_iNS1_9__extrema9arg_max_fIdlNS9_4lessIdEEEEEEJSC_SC_iSH_EEEvDpT0_)
        /*01f4*/ 	.word	0x00000000


	//----- nvinfo : EIATTR_MIN_STACK_SIZE
	.align		4
.L_139:
        /*01f8*/ 	.byte	0x04, 0x12
        /*01fa*/ 	.short	(.L_141 - .L_140)
	.align		4
.L_140:
        /*01fc*/ 	.word	index@(_ZN6thrust24THRUST_300001_SM_1000_NS8cuda_cub4core6detail13_kernel_agentINS1_8__reduce10DrainAgentIiEEJN3cub18CUB_300001_SM_10009GridQueueIjEEiEEEvDpT0_)
        /*0200*/ 	.word	0x00000000


	//----- nvinfo : EIATTR_MIN_STACK_SIZE
	.align		4
.L_141:
        /*0204*/ 	.byte	0x04, 0x12
        /*0206*/ 	.short	(.L_143 - .L_142)
	.align		4
.L_142:
        /*0208*/ 	.word	index@(_ZN6thrust24THRUST_300001_SM_1000_NS8cuda_cub4core6detail13_kernel_agentINS1_8__reduce11ReduceAgentINS0_12zip_iteratorIN4cuda3std3__45tupleIJPdNS0_17counting_iteratorIlNS0_11use_defaultESE_SE_EEEEEEEPNSB_IJdlEEESI_iNS1_9__extrema9arg_max_fIdlNSA_4lessIdEEEEEEJSH_SJ_iN3cub18CUB_300001_SM_100013GridEvenShareIiEENSR_9GridQueueIjEESO_EEEvDpT0_)
        /*020c*/ 	.word	0x00000000


	//----- nvinfo : EIATTR_MIN_STACK_SIZE
	.align		4
.L_143:
        /*0210*/ 	.byte	0x04, 0x12
        /*0212*/ 	.short	(.L_145 - .L_144)
	.align		4
.L_144:
        /*0214*/ 	.word	index@(_ZN6thrust24THRUST_300001_SM_1000_NS8cuda_cub4core6detail13_kernel_agentINS1_8__reduce11ReduceAgentINS0_12zip_iteratorIN4cuda3std3__45tupleIJPdNS0_17counting_iteratorIlNS0_11use_defaultESE_SE_EEEEEEEPNSB_IJdlEEESI_iNS1_9__extrema9arg_max_fIdlNSA_4lessIdEEEEEEJSH_SJ_iSO_EEEvDpT0_)
        /*0218*/ 	.word	0x00000000


	//----- nvinfo : EIATTR_MIN_STACK_SIZE
	.align		4
.L_145:
        /*021c*/ 	.byte	0x04, 0x12
        /*021e*/ 	.short	(.L_147 - .L_146)
	.align		4
.L_146:
        /*0220*/ 	.word	index@(_Z27copyFromMigrationPoolKernelPiS_ii)
        /*0224*/ 	.word	0x00000000


	//----- nvinfo : EIATTR_MIN_STACK_SIZE
	.align		4
.L_147:
        /*0228*/ 	.byte	0x04, 0x12
        /*022a*/ 	.short	(.L_149 - .L_148)
	.align		4
.L_148:
        /*022c*/ 	.word	index@(_Z25copyToMigrationPoolKernelPiS_ii)
        /*0230*/ 	.word	0x00000000


	//----- nvinfo : EIATTR_MIN_STACK_SIZE
	.align		4
.L_149:
        /*0234*/ 	.byte	0x04, 0x12
        /*0236*/ 	.short	(.L_151 - .L_150)
	.align		4
.L_150:
        /*0238*/ 	.word	index@(_Z14mutationKernelPiPdS_i)
        /*023c*/ 	.word	0x00000000


	//----- nvinfo : EIATTR_MIN_STACK_SIZE
	.align		4
.L_151:
        /*0240*/ 	.byte	0x04, 0x12
        /*0242*/ 	.short	(.L_153 - .L_152)
	.align		4
.L_152:
        /*0244*/ 	.word	index@(_Z11breedKernelPiS_PdS0_S_i)
        /*0248*/ 	.word	0x00000000


	//----- nvinfo : EIATTR_MIN_STACK_SIZE
	.align		4
.L_153:
        /*024c*/ 	.byte	0x04, 0x12
        /*024e*/ 	.short	(.L_155 - .L_154)
	.align		4
.L_154:
        /*0250*/ 	.word	index@(_Z13fitnessKernelPiS_Pdii)
        /*0254*/ 	.word	0x00000000


	//----- nvinfo : EIATTR_MIN_STACK_SIZE
	.align		4
.L_155:
        /*0258*/ 	.byte	0x04, 0x12
        /*025a*/ 	.short	(.L_157 - .L_156)
	.align		4
.L_156:
        /*025c*/ 	.word	index@(_Z27crossoverRandomPointsKernelP17curandStateXORWOWPii)
        /*0260*/ 	.word	0x00000000


	//----- nvinfo : EIATTR_MIN_STACK_SIZE
	.align		4
.L_157:
        /*0264*/ 	.byte	0x04, 0x12
        /*0266*/ 	.short	(.L_159 - .L_158)
	.align		4
.L_158:
        /*0268*/ 	.word	index@(_Z28uniformRandomSelectionKernelP17curandStateXORWOWPd)
        /*026c*/ 	.word	0x00000000


	//----- nvinfo : EIATTR_MIN_STACK_SIZE
	.align		4
.L_159:
        /*0270*/ 	.byte	0x04, 0x12
        /*0272*/ 	.short	(.L_161 - .L_160)
	.align		4
.L_160:
        /*0274*/ 	.word	index@(_Z16initRandomKerneljP17curandStateXORWOW)
        /*0278*/ 	.word	0x00000000
.L_161:


//--------------------- .nv.compat                --------------------------
	.section	.nv.compat,"",@"SHT_CUDA_COMPAT_INFO"
	.align	4
        /*0000*/ 	.byte	0x02, 0x09, 0x00, 0x00, 0x02, 0x02, 0x01, 0x00, 0x02, 0x05, 0x05, 0x00, 0x03, 0x07, 0x01, 0x01
        /*0010*/ 	.byte	0x02, 0x03, 0x00, 0x00, 0x02, 0x06, 0x01, 0x00, 0x04, 0x0b, 0x08, 0x00, 0x01, 0x00, 0x00, 0x00
        /*0020*/ 	.byte	0x00, 0x00, 0x00, 0x00


//--------------------- .nv.info._ZN3cub18CUB_300001_SM_10006detail11EmptyKernelIvEEvv --------------------------
	.section	.nv.info._ZN3cub18CUB_300001_SM_10006detail11EmptyKernelIvEEvv,"",@"SHT_CUDA_INFO"
	.sectionflags	@""
	.align	4


	//----- nvinfo : EIATTR_CUDA_API_VERSION
	.align		4
        /*0000*/ 	.byte	0x04, 0x37
        /*0002*/ 	.short	(.L_163 - .L_162)
.L_162:
        /*0004*/ 	.word	0x00000082


	//----- nvinfo : EIATTR_SPARSE_MMA_MASK
	.align		4
.L_163:
        /*0008*/ 	.byte	0x03, 0x50
        /*000a*/ 	.short	0x0000


	//----- nvinfo : EIATTR_MAXREG_COUNT
	.align		4
        /*000c*/ 	.byte	0x03, 0x1b
        /*000e*/ 	.short	0x00ff


	//----- nvinfo : EIATTR_MERCURY_ISA_VERSION
	.align		4
        /*0010*/ 	.byte	0x03, 0x5f
        /*0012*/ 	.short	0x0101


	//----- nvinfo : EIATTR_VRC_CTA_INIT_COUNT
	.align		4
        /*0014*/ 	.byte	0x02, 0x4a
	.zero		1
	.zero		1


	//----- nvinfo : EIATTR_EXIT_INSTR_OFFSETS
	.align		4
        /*0018*/ 	.byte	0x04, 0x1c
        /*001a*/ 	.short	(.L_165 - .L_164)


	//   ....[0]....
.L_164:
        /*001c*/ 	.word	0x00000010


	//----- nvinfo : EIATTR_SW_WAR
	.align		4
.L_165:
        /*0020*/ 	.byte	0x04, 0x36
        /*0022*/ 	.short	(.L_167 - .L_166)
.L_166:
        /*0024*/ 	.word	0x00000008
.L_167:


//--------------------- .nv.info._ZN6thrust24THRUST_300001_SM_1000_NS8cuda_cub4core6detail13_kernel_agentINS1_8__reduce11ReduceAgentIPN4cuda3std3__45tupleIJdlEEESC_SB_lNS1_9__extrema9arg_max_fIdlNS9_4lessIdEEEEEEJSC_SC_iSH_EEEvDpT0_ --------------------------
	.section	.nv.info._ZN6thrust24THRUST_300001_SM_1000_NS8cuda_cub4core6detail13_kernel_agentINS1_8__reduce11ReduceAgentIPN4cuda3std3__45tupleIJdlEEESC_SB_lNS1_9__extrema9arg_max_fIdlNS9_4lessIdEEEEEEJSC_SC_iSH_EEEvDpT0_,"",@"SHT_CUDA_INFO"
	.sectionflags	@""
	.align	4


	//----- nvinfo : EIATTR_CUDA_API_VERSION
	.align		4
        /*0000*/ 	.byte	0x04, 0x37
        /*0002*/ 	.short	(.L_169 - .L_168)
.L_168:
        /*0004*/ 	.word	0x00000082


	//----- nvinfo : EIATTR_KPARAM_INFO
	.align		4
.L_169:
        /*0008*/ 	.byte	0x04, 0x17
        /*000a*/ 	.short	(.L_171 - .L_170)
.L_170:
        /*000c*/ 	.word	0x00000000
        /*0010*/ 	.short	0x0003
        /*0012*/ 	.short	0x0014
        /*0014*/ 	.byte	0x00, 0xf0, 0x05, 0x00


	//----- nvinfo : EIATTR_KPARAM_INFO
	.align		4
.L_171:
        /*0018*/ 	.byte	0x04, 0x17
        /*001a*/ 	.short	(.L_173 - .L_172)
.L_172:
        /*001c*/ 	.word	0x00000000
        /*0020*/ 	.short	0x0002
        /*0022*/ 	.short	0x0010
        /*0024*/ 	.byte	0x00, 0xf0, 0x11, 0x00


	//----- nvinfo : EIATTR_KPARAM_INFO
	.align		4
.L_173:
        /*0028*/ 	.byte	0x04, 0x17
        /*002a*/ 	.short	(.L_175 - .L_174)
.L_174:
        /*002c*/ 	.word	0x00000000
        /*0030*/ 	.short	0x0001
        /*0032*/ 	.short	0x0008
        /*0034*/ 	.byte	0x00, 0xf5, 0x21, 0x00


	//----- nvinfo : EIATTR_KPARAM_INFO
	.align		4
.L_175:
        /*0038*/ 	.byte	0x04, 0x17
        /*003a*/ 	.short	(.L_177 - .L_176)
.L_176:
        /*003c*/ 	.word	0x00000000
        /*0040*/ 	.short	0x0000
        /*0042*/ 	.short	0x0000
        /*0044*/ 	.byte	0x00, 0xf5, 0x21, 0x00


	//----- nvinfo : EIATTR_SPARSE_MMA_MASK
	.align		4
.L_177:
        /*0048*/ 	.byte	0x03, 0x50
        /*004a*/ 	.short	0x0000


	//----- nvinfo : EIATTR_MAXREG_COUNT
	.align		4
        /*004c*/ 	.byte	0x03, 0x1b
        /*004e*/ 	.short	0x00ff


	//----- nvinfo : EIATTR_NUM_BARRIERS
	.align		4
        /*0050*/ 	.byte	0x02, 0x4c
        /*0052*/ 	.byte	0x01
	.zero		1


	//----- nvinfo : EIATTR_MERCURY_ISA_VERSION
	.align		4
        /*0054*/ 	.byte	0x03, 0x5f
        /*0056*/ 	.short	0x0101


	//----- nvinfo : EIATTR_COOP_GROUP_MASK_REGIDS
	.align		4
        /*0058*/ 	.byte	0x04, 0x29
        /*005a*/ 	.short	(.L_179 - .L_178)


	//   ....[0]....
.L_178:
        /*005c*/ 	.word	0xffffffff


	//   ....[1]....
        /*0060*/ 	.word	0xffffffff


	//   ....[2]....
        /*0064*/ 	.word	0xffffffff


	//   ....[3]....
        /*0068*/ 	.word	0xffffffff


	//   ....[4]....
        /*006c*/ 	.word	0xffffffff


	//   ....[5]....
        /*0070*/ 	.word	0xffffffff


	//   ....[6]....
        /*0074*/ 	.word	0xffffffff


	//   ....[7]....
        /*0078*/ 	.word	0xffffffff


	//   ....[8]....
        /*007c*/ 	.word	0xffffffff


	//   ....[9]....
        /*0080*/ 	.word	0xffffffff


	//   ....[10]....
        /*0084*/ 	.word	0xffffffff


	//   ....[11]....
        /*0088*/ 	.word	0xffffffff


	//   ....[12]....
        /*008c*/ 	.word	0xffffffff


	//   ....[13]....
        /*0090*/ 	.word	0xffffffff


	//   ....[14]....
        /*0094*/ 	.word	0xffffffff


	//   ....[15]....
        /*0098*/ 	.word	0xffffffff


	//   ....[16]....
        /*009c*/ 	.word	0xffffffff


	//   ....[17]....
        /*00a0*/ 	.word	0xffffffff


	//   ....[18]....
        /*00a4*/ 	.word	0xffffffff


	//   ....[19]....
        /*00a8*/ 	.word	0xffffffff


	//   ....[20]....
        /*00ac*/ 	.word	0xffffffff


	//   ....[21]....
        /*00b0*/ 	.word	0xffffffff


	//   ....[22]....
        /*00b4*/ 	.word	0xffffffff


	//   ....[23]....
        /*00b8*/ 	.word	0xffffffff


	//   ....[24]....
        /*00bc*/ 	.word	0xffffffff


	//   ....[25]....
        /*00c0*/ 	.word	0xffffffff


	//   ....[26]....
        /*00c4*/ 	.word	0xffffffff


	//   ....[27]....
        /*00c8*/ 	.word	0xffffffff


	//   ....[28]....
        /*00cc*/ 	.word	0xffffffff


	//   ....[29]....
        /*00d0*/ 	.word	0xffffffff


	//   ....[30]....
        /*00d4*/ 	.word	0xffffffff


	//   ....[31]....
        /*00d8*/ 	.word	0xffffffff


	//   ....[32]....
        /*00dc*/ 	.word	0xffffffff


	//   ....[33]....
        /*00e0*/ 	.word	0xffffffff


	//   ....[34]....
        /*00e4*/ 	.word	0xffffffff


	//   ....[35]....
        /*00e8*/ 	.word	0xffffffff


	//   ....[36]....
        /*00ec*/ 	.word	0xffffffff


	//   ....[37]....
        /*00f0*/ 	.word	0xffffffff


	//   ....[38]....
        /*00f4*/ 	.word	0xffffffff


	//   ....[39]....
        /*00f8*/ 	.word	0xffffffff


	//   ....[40]....
        /*00fc*/ 	.word	0xffffffff


	//   ....[41]....
        /*0100*/ 	.word	0xffffffff


	//   ....[42]....
        /*0104*/ 	.word	0xffffffff


	//   ....[43]....
        /*0108*/ 	.word	0xffffffff


	//   ....[44]....
        /*010c*/ 	.word	0xffffffff


	//   ....[45]....
        /*0110*/ 	.word	0xffffffff


	//   ....[46]....
        /*0114*/ 	.word	0xffffffff


	//   ....[47]....
        /*0118*/ 	.word	0xffffffff


	//   ....[48]....
        /*011c*/ 	.word	0xffffffff


	//   ....[49]....
        /*0120*/ 	.word	0xffffffff


	//   ....[50]....
        /*0124*/ 	.word	0xffffffff


	//   ....[51]....
        /*0128*/ 	.word	0xffffffff


	//   ....[52]....
        /*012c*/ 	.word	0xffffffff


	//   ....[53]....
        /*0130*/ 	.word	0xffffffff


	//   ....[54]....
        /*0134*/ 	.word	0xffffffff


	//   ....[55]....
        /*0138*/ 	.word	0xffffffff


	//   ....[56]....
        /*013c*/ 	.word	0xffffffff


	//   ....[57]....
        /*0140*/ 	.word	0xffffffff


	//   ....[58]....
        /*0144*/ 	.word	0xffffffff


	//   ....[59]....
        /*0148*/ 	.word	0xffffffff


	//----- nvinfo : EIATTR_COOP_GROUP_INSTR_OFFSETS
	.align		4
.L_179:
        /*014c*/ 	.byte	0x04, 0x28
        /*014e*/ 	.short	(.L_181 - .L_180)


	//   ....[0]....
.L_180:
        /*0150*/ 	.word	0x00000b70


	//   ....[1]....
        /*0154*/ 	.word	0x00000ba0


	//   ....[2]....
        /*0158*/ 	.word	0x00000bc0


	//   ....[3]....
        /*015c*/ 	.word	0x00000bd0


	//   ....[4]....
        /*0160*/ 	.word	0x00000d60


	//   ....[5]....
        /*0164*/ 	.word	0x00000d90


	//   ....[6]....
        /*0168*/ 	.word	0x00000dc0


	//   ....[7]....
        /*016c*/ 	.word	0x00000de0


	//   ....[8]....
        /*0170*/ 	.word	0x00000f60


	//   ....[9]....
        /*0174*/ 	.word	0x00000f90


	//   ....[10]....
        /*0178*/ 	.word	0x00000fc0


	//   ....[11]....
        /*017c*/ 	.word	0x00000fe0


	//   ....[12]....
        /*0180*/ 	.word	0x00001160


	//   ....[13]....
        /*0184*/ 	.word	0x00001190


	//   ....[14]....
        /*0188*/ 	.word	0x000011c0


	//   ....[15]....
        /*018c*/ 	.word	0x000011e0


	//   ....[16]....
        /*0190*/ 	.word	0x00001360


	//   ....[17]....
        /*0194*/ 	.word	0x00001390


	//   ....[18]....
        /*0198*/ 	.word	0x000013c0


	//   ....[19]....
        /*019c*/ 	.word	0x000013e0


	//   ....[20]....
        /*01a0*/ 	.word	0x00002140


	//   ....[21]....
        /*01a4*/ 	.word	0x00002150


	//   ....[22]....
        /*01a8*/ 	.word	0x00002160


	//   ....[23]....
        /*01ac*/ 	.word	0x00002180


	//   ....[24]....
        /*01b0*/ 	.word	0x00002300


	//   ....[25]....
        /*01b4*/ 	.word	0x00002340


	//   ....[26]....
        /*01b8*/ 	.word	0x00002370


	//   ....[27]....
        /*01bc*/ 	.word	0x00002390


	//   ....[28]....
        /*01c0*/ 	.word	0x00002510


	//   ....[29]....
        /*01c4*/ 	.word	0x00002550


	//   ....[30]....
        /*01c8*/ 	.word	0x00002580


	//   ....[31]....
        /*01cc*/ 	.word	0x000025a0


	//   ....[32]....
        /*01d0*/ 	.word	0x00002720


	//   ....[33]....
        /*01d4*/ 	.word	0x00002760


	//   ....[34]....
        /*01d8*/ 	.word	0x00002790


	//   ....[35]....
        /*01dc*/ 	.word	0x000027b0


	//   ....[36]....
        /*01e0*/ 	.word	0x00002930


	//   ....[37]....
        /*01e4*/ 	.word	0x00002970


	//   ....[38]....
        /*01e8*/ 	.word	0x000029a0


	//   ....[39]....
        /*01ec*/ 	.word	0x000029c0


	//   ....[40]....
        /*01f0*/ 	.word	0x00005780


	//   ....[41]....
        /*01f4*/ 	.word	0x000057b0


	//   ....[42]....
        /*01f8*/ 	.word	0x000057d0


	//   ....[43]....
        /*01fc*/ 	.word	0x000057e0


	//   ....[44]....
        /*0200*/ 	.word	0x00005970


	//   ....[45]....
        /*0204*/ 	.word	0x000059a0


	//   ....[46]....
        /*0208*/ 	.word	0x000059d0


	//   ....[47]....
        /*020c*/ 	.word	0x000059f0


	//   ....[48]....
        /*0210*/ 	.word	0x00005b70


	//   ....[49]....
        /*0214*/ 	.word	0x00005ba0


	//   ....[50]....
        /*0218*/ 	.word	0x00005bd0


	//   ....[51]....
        /*021c*/ 	.word	0x00005bf0


	//   ....[52]....
        /*0220*/ 	.word	0x00005d70


	//   ....[53]....
        /*0224*/ 	.word	0x00005da0


	//   ....[54]....
        /*0228*/ 	.word	0x00005dd0


	//   ....[55]....
        /*022c*/ 	.word	0x00005df0


	//   ....[56]....
        /*0230*/ 	.word	0x00005f70


	//   ....[57]....
        /*0234*/ 	.word	0x00005fa0


	//   ....[58]....
        /*0238*/ 	.word	0x00005fd0


	//   ....[59]....
        /*023c*/ 	.word	0x00005ff0


	//----- nvinfo : EIATTR_VRC_CTA_INIT_COUNT
	.align		4
.L_181:
        /*0240*/ 	.byte	0x02, 0x4a
	.zero		1
	.zero		1


	//----- nvinfo : EIATTR_EXIT_INSTR_OFFSETS
	.align		4
        /*0244*/ 	.byte	0x04, 0x1c
        /*0246*/ 	.short	(.L_183 - .L_182)


	//   ....[0]....
.L_182:
        /*0248*/ 	.word	0x00000030


	//   ....[1]....
        /*024c*/ 	.word	0x00006c90


	//   ....[2]....
        /*0250*/ 	.word	0x00006cd0


	//----- nvinfo : EIATTR_MAX_THREADS
	.align		4
.L_183:
        /*0254*/ 	.byte	0x04, 0x05
        /*0256*/ 	.short	(.L_185 - .L_184)
.L_184:
        /*0258*/ 	.word	0x00000100
        /*025c*/ 	.word	0x00000001
        /*0260*/ 	.word	0x00000001


	//----- nvinfo : EIATTR_CRS_STACK_SIZE
	.align		4
.L_185:
        /*0264*/ 	.byte	0x04, 0x1e
        /*0266*/ 	.short	(.L_187 - .L_186)
.L_186:
        /*0268*/ 	.word	0x00000000


	//----- nvinfo : EIATTR_CBANK_PARAM_SIZE
	.align		4
.L_187:
        /*026c*/ 	.byte	0x03, 0x19
        /*026e*/ 	.short	0x0015


	//----- nvinfo : EIATTR_PARAM_CBANK
	.align		4
        /*0270*/ 	.byte	0x04, 0x0a
        /*0272*/ 	.short	(.L_189 - .L_188)
	.align		4
.L_188:
        /*0274*/ 	.word	index@(.nv.constant0._ZN6thrust24THRUST_300001_SM_1000_NS8cuda_cub4core6detail13_kernel_agentINS1_8__reduce11ReduceAgentIPN4cuda3std3__45tupleIJdlEEESC_SB_lNS1_9__extrema9arg_max_fIdlNS9_4lessIdEEEEEEJSC_SC_iSH_EEEvDpT0_)
        /*0278*/ 	.short	0x0380
        /*027a*/ 	.short	0x0015


	//----- nvinfo : EIATTR_SW_WAR
	.align		4
.L_189:
        /*027c*/ 	.byte	0x04, 0x36
        /*027e*/ 	.short	(.L_191 - .L_190)
.L_190:
        /*0280*/ 	.word	0x00000008
.L_191:


//--------------------- .nv.info._ZN6thrust24THRUST_300001_SM_1000_NS8cuda_cub4core6detail13_kernel_agentINS1_8__reduce10DrainAgentIlEEJN3cub18CUB_300001_SM_10009GridQueueIyEElEEEvDpT0_ --------------------------
	.section	.nv.info._ZN6thrust24THRUST_300001_SM_1000_NS8cuda_cub4core6detail13_kernel_agentINS1_8__reduce10DrainAgentIlEEJN3cub18CUB_300001_SM_10009GridQueueIyEElEEEvDpT0_,"",@"SHT_CUDA_INFO"
	.sectionflags	@""
	.align	4


	//----- nvinfo : EIATTR_CUDA_API_VERSION
	.align		4
        /*0000*/ 	.byte	0x04, 0x37
        /*0002*/ 	.short	(.L_193 - .L_192)
.L_192:
        /*0004*/ 	.word	0x00000082


	//----- nvinfo : EIATTR_KPARAM_INFO
	.align		4
.L_193:
        /*0008*/ 	.byte	0x04, 0x17
        /*000a*/ 	.short	(.L_195 - .L_194)
.L_194:
        /*000c*/ 	.word	0x00000000
        /*0010*/ 	.short	0x0001
        /*0012*/ 	.short	0x0008
        /*0014*/ 	.byte	0x00, 0xf0, 0x21, 0x00


	//----- nvinfo : EIATTR_KPARAM_INFO
	.align		4
.L_195:
        /*0018*/ 	.byte	0x04, 0x17
        /*001a*/ 	.short	(.L_197 - .L_196)
.L_196:
        /*001c*/ 	.word	0x00000000
        /*0020*/ 	.short	0x0000
        /*0022*/ 	.short	0x0000
        /*0024*/ 	.byte	0x00, 0xf0, 0x21, 0x00


	//----- nvinfo : EIATTR_SPARSE_MMA_MASK
	.align		4
.L_197:
        /*0028*/ 	.byte	0x03, 0x50
        /*002a*/ 	.short	0x0000


	//----- nvinfo : EIATTR_MAXREG_COUNT
	.align		4
        /*002c*/ 	.byte	0x03, 0x1b
        /*002e*/ 	.short	0x00ff


	//----- nvinfo : EIATTR_MERCURY_ISA_VERSION
	.align		4
        /*0030*/ 	.byte	0x03, 0x5f
        /*0032*/ 	.short	0x0101


	//----- nvinfo : EIATTR_VRC_CTA_INIT_COUNT
	.align		4
        /*0034*/ 	.byte	0x02, 0x4a
	.zero		1
	.zero		1


	//----- nvinfo : EIATTR_EXIT_INSTR_OFFSETS
	.align		4
        /*0038*/ 	.byte	0x04, 0x1c
        /*003a*/ 	.short	(.L_199 - .L_198)


	//   ....[0]....
.L_198:
        /*003c*/ 	.word	0x00000060


	//----- nvinfo : EIATTR_MAX_THREADS
	.align		4
.L_199:
        /*0040*/ 	.byte	0x04, 0x05
        /*0042*/ 	.short	(.L_201 - .L_200)
.L_200:
        /*0044*/ 	.word	0x00000001
        /*0048*/ 	.word	0x00000001
        /*004c*/ 	.word	0x00000001


	//----- nvinfo : EIATTR_CBANK_PARAM_SIZE
	.align		4
.L_201:
        /*0050*/ 	.byte	0x03, 0x19
        /*0052*/ 	.short	0x0010


	//----- nvinfo : EIATTR_PARAM_CBANK
	.align		4
        /*0054*/ 	.byte	0x04, 0x0a
        /*0056*/ 	.short	(.L_203 - .L_202)
	.align		4
.L_202:
        /*0058*/ 	.word	index@(.nv.constant0._ZN6thrust24THRUST_300001_SM_1000_NS8cuda_cub4core6detail13_kernel_agentINS1_8__reduce10DrainAgentIlEEJN3cub18CUB_300001_SM_10009GridQueueIyEElEEEvDpT0_)
        /*005c*/ 	.short	0x0380
        /*005e*/ 	.short	0x0010


	//----- nvinfo : EIATTR_SW_WAR
	.align		4
.L_203:
        /*0060*/ 	.byte	0x04, 0x36
        /*0062*/ 	.short	(.L_205 - .L_204)
.L_204:
        /*0064*/ 	.word	0x00000008
.L_205:


//--------------------- .nv.info._ZN6thrust24THRUST_300001_SM_1000_NS8cuda_cub4core6detail13_kernel_agentINS1_8__reduce11ReduceAgentINS0_12zip_iteratorIN4cuda3std3__45tupleIJPdNS0_17counting_iteratorIlNS0_11use_defaultESE_SE_EEEEEEEPNSB_IJdlEEESI_lNS1_9__extrema9arg_max_fIdlNSA_4lessIdEEEEEEJSH_SJ_lN3cub18CUB_300001_SM_100013GridEvenShareIlEENSR_9GridQueueIyEESO_EEEvDpT0_ --------------------------
	.section	.nv.info._ZN6thrust24THRUST_300001_SM_1000_NS8cuda_cub4core6detail13_kernel_agentINS1_8__reduce11ReduceAgentINS0_12zip_iteratorIN4cuda3std3__45tupleIJPdNS0_17counting_iteratorIlNS0_11use_defaultESE_SE_EEEEEEEPNSB_IJdlEEESI_lNS1_9__extrema9arg_max_fIdlNSA_4lessIdEEEEEEJSH_SJ_lN3cub18CUB_300001_SM_100013GridEvenShareIlEENSR_9GridQueueIyEESO_EEEvDpT0_,"",@"SHT_CUDA_INFO"
	.sectionflags	@""
	.align	4


	//----- nvinfo : EIATTR_CUDA_API_VERSION
	.align		4
        /*0000*/ 	.byte	0x04, 0x37
        /*0002*/ 	.short	(.L_207 - .L_206)
.L_206:
        /*0004*/ 	.word	0x00000082


	//----- nvinfo : EIATTR_KPARAM_INFO
	.align		4
.L_207:
        /*0008*/ 	.byte	0x04, 0x17
        /*000a*/ 	.short	(.L_209 - .L_208)
.L_208:
        /*000c*/ 	.word	0x00000000
        /*0010*/ 	.short	0x0005
        /*0012*/ 	.short	0x0070
        /*0014*/ 	.byte	0x00, 0xf0, 0x05, 0x00


	//----- nvinfo : EIATTR_KPARAM_INFO
	.align		4
.L_209:
        /*0018*/ 	.byte	0x04, 0x17
        /*001a*/ 	.short	(.L_211 - .L_210)
.L_210:
        /*001c*/ 	.word	0x00000000
        /*0020*/ 	.short	0x0004
        /*0022*/ 	.short	0x0068
        /*0024*/ 	.byte	0x00, 0xf0, 0x21, 0x00


	//----- nvinfo : EIATTR_KPARAM_INFO
	.align		4
.L_211:
        /*0028*/ 	.byte	0x04, 0x17
        /*002a*/ 	.short	(.L_213 - .L_212)
.L_212:
        /*002c*/ 	.word	0x00000000
        /*0030*/ 	.short	0x0003
        /*0032*/ 	.short	0x0020
        /*0034*/ 	.byte	0x00, 0xf0, 0x21, 0x01


	//----- nvinfo : EIATTR_KPARAM_INFO
	.align		4
.L_213:
        /*0038*/ 	.byte	0x04, 0x17
        /*003a*/ 	.short	(.L_215 - .L_214)
.L_214:
        /*003c*/ 	.word	0x00000000
        /*0040*/ 	.short	0x0002
        /*0042*/ 	.short	0x0018
        /*0044*/ 	.byte	0x00, 0xf0, 0x21, 0x00


	//----- nvinfo : EIATTR_KPARAM_INFO
	.align		4
.L_215:
        /*0048*/ 	.byte	0x04, 0x17
        /*004a*/ 	.short	(.L_217 - .L_216)
.L_216:
        /*004c*/ 	.word	0x00000000
        /*0050*/ 	.short	0x0001
        /*0052*/ 	.short	0x0010
        /*0054*/ 	.byte	0x00, 0xf5, 0x21, 0x00


	//----- nvinfo : EIATTR_KPARAM_INFO
	.align		4
.L_217:
        /*0058*/ 	.byte	0x04, 0x17
        /*005a*/ 	.short	(.L_219 - .L_218)
.L_218:
        /*005c*/ 	.word	0x00000000
        /*0060*/ 	.short	0x0000
        /*0062*/ 	.short	0x0000
        /*0064*/ 	.byte	0x00, 0xf0, 0x41, 0x00


	//----- nvinfo : EIATTR_SPARSE_MMA_MASK
	.align		4
.L_219:
        /*0068*/ 	.byte	0x03, 0x50
        /*006a*/ 	.short	0x0000


	//----- nvinfo : EIATTR_MAXREG_COUNT
	.align		4
        /*006c*/ 	.byte	0x03, 0x1b
        /*006e*/ 	.short	0x00ff


	//----- nvinfo : EIATTR_NUM_BARRIERS
	.align		4
        /*0070*/ 	.byte	0x02, 0x4c
        /*0072*/ 	.byte	0x01
	.zero		1


	//----- nvinfo : EIATTR_MERCURY_ISA_VERSION
	.align		4
        /*0074*/ 	.byte	0x03, 0x5f
        /*0076*/ 	.short	0x0101


	//----- nvinfo : EIATTR_COOP_GROUP_MASK_REGIDS
	.align		4
        /*0078*/ 	.byte	0x04, 0x29
        /*007a*/ 	.short	(.L_221 - .L_220)


	//   ....[0]....
.L_220:
        /*007c*/ 	.word	0xffffffff


	//   ....[1]....
        /*0080*/ 	.word	0xffffffff


	//   ....[2]....
        /*0084*/ 	.word	0xffffffff


	//   ....[3]....
        /*0088*/ 	.word	0xffffffff


	//   ....[4]....
        /*008c*/ 	.word	0xffffffff


	//   ....[5]....
        /*0090*/ 	.word	0xffffffff


	//   ....[6]....
        /*0094*/ 	.word	0xffffffff


	//   ....[7]....
        /*0098*/ 	.word	0xffffffff


	//   ....[8]....
        /*009c*/ 	.word	0xffffffff


	//   ....[9]....
        /*00a0*/ 	.word	0xffffffff


	//   ....[10]....
        /*00a4*/ 	.word	0xffffffff


	//   ....[11]....
        /*00a8*/ 	.word	0xffffffff


	//   ....[12]....
        /*00ac*/ 	.word	0xffffffff


	//   ....[13]....
        /*00b0*/ 	.word	0xffffffff


	//   ....[14]....
        /*00b4*/ 	.word	0xffffffff


	//   ....[15]....
        /*00b8*/ 	.word	0xffffffff


	//   ....[16]....
        /*00bc*/ 	.word	0xffffffff


	//   ....[17]....
        /*00c0*/ 	.word	0xffffffff


	//   ....[18]....
        /*00c4*/ 	.word	0xffffffff


	//   ....[19]....
        /*00c8*/ 	.word	0xffffffff


	//   ....[20]....
        /*00cc*/ 	.word	0xffffffff


	//   ....[21]....
        /*00d0*/ 	.word	0xffffffff


	//   ....[22]....
        /*00d4*/ 	.word	0xffffffff


	//   ....[23]....
        /*00d8*/ 	.word	0xffffffff


	//   ....[24]....
        /*00dc*/ 	.word	0xffffffff


	//   ....[25]....
        /*00e0*/ 	.word	0xffffffff


	//   ....[26]....
        /*00e4*/ 	.word	0xffffffff


	//   ....[27]....
        /*00e8*/ 	.word	0xffffffff


	//   ....[28]....
        /*00ec*/ 	.word	0xffffffff


	//   ....[29]....
        /*00f0*/ 	.word	0xffffffff


	//   ....[30]....
        /*00f4*/ 	.word	0xffffffff


	//   ....[31]....
        /*00f8*/ 	.word	0xffffffff


	//   ....[32]....
        /*00fc*/ 	.word	0xffffffff


	//   ....[33]....
        /*0100*/ 	.word	0xffffffff


	//   ....[34]....
        /*0104*/ 	.word	0xffffffff


	//   ....[35]....
        /*0108*/ 	.word	0xffffffff


	//   ....[36]....
        /*010c*/ 	.word	0xffffffff


	//   ....[37]....
        /*0110*/ 	.word	0xffffffff


	//   ....[38]....
        /*0114*/ 	.word	0xffffffff


	//   ....[39]....
        /*0118*/ 	.word	0xffffffff


	//   ....[40]....
        /*011c*/ 	.word	0xffffffff


	//   ....[41]....
        /*0120*/ 	.word	0xffffffff


	//   ....[42]....
        /*0124*/ 	.word	0xffffffff


	//   ....[43]....
        /*0128*/ 	.word	0xffffffff


	//   ....[44]....
        /*012c*/ 	.word	0xffffffff


	//   ....[45]....
        /*0130*/ 	.word	0xffffffff


	//   ....[46]....
        /*0134*/ 	.word	0xffffffff


	//   ....[47]....
        /*0138*/ 	.word	0xffffffff


	//   ....[48]....
        /*013c*/ 	.word	0xffffffff


	//   ....[49]....
        /*0140*/ 	.word	0xffffffff


	//   ....[50]....
        /*0144*/ 	.word	0xffffffff


	//   ....[51]....
        /*0148*/ 	.word	0xffffffff


	//   ....[52]....
        /*014c*/ 	.word	0xffffffff


	//   ....[53]....
        /*0150*/ 	.word	0xffffffff


	//   ....[54]....
        /*0154*/ 	.word	0xffffffff


	//   ....[55]....
        /*0158*/ 	.word	0xffffffff


	//   ....[56]....
        /*015c*/ 	.word	0xffffffff


	//   ....[57]....
        /*0160*/ 	.word	0xffffffff


	//   ....[58]....
        /*0164*/ 	.word	0xffffffff


	//   ....[59]....
        /*0168*/ 	.word	0xffffffff


	//----- nvinfo : EIATTR_COOP_GROUP_INSTR_OFFSETS
	.align		4
.L_221:
        /*016c*/ 	.byte	0x04, 0x28
        /*016e*/ 	.short	(.L_223 - .L_222)


	//   ....[0]....
.L_222:
        /*0170*/ 	.word	0x00000d70


	//   ....[1]....
        /*0174*/ 	.word	0x00000da0


	//   ....[2]....
        /*0178*/ 	.word	0x00000dc0


	//   ....[3]....
        /*017c*/ 	.word	0x00000dd0


	//   ....[4]....
        /*0180*/ 	.word	0x00000f60


	//   ....[5]....
        /*0184*/ 	.word	0x00000f90


	//   ....[6]....
        /*0188*/ 	.word	0x00000fc0


	//   ....[7]....
        /*018c*/ 	.word	0x00000fe0


	//   ....[8]....
        /*0190*/ 	.word	0x00001160


	//   ....[9]....
        /*0194*/ 	.word	0x00001190


	//   ....[10]....
        /*0198*/ 	.word	0x000011c0


	//   ....[11]....
        /*019c*/ 	.word	0x000011e0


	//   ....[12]....
        /*01a0*/ 	.word	0x00001360


	//   ....[13]....
        /*01a4*/ 	.word	0x00001390


	//   ....[14]....
        /*01a8*/ 	.word	0x000013c0


	//   ....[15]....
        /*01ac*/ 	.word	0x000013e0


	//   ....[16]....
        /*01b0*/ 	.word	0x00001560


	//   ....[17]....
        /*01b4*/ 	.word	0x00001590


	//   ....[18]....
        /*01b8*/ 	.word	0x000015c0


	//   ....[19]....
        /*01bc*/ 	.word	0x000015e0


	//   ....[20]....
        /*01c0*/ 	.word	0x00002340


	//   ....[21]....
        /*01c4*/ 	.word	0x00002350


	//   ....[22]....
        /*01c8*/ 	.word	0x00002360


	//   ....[23]....
        /*01cc*/ 	.word	0x00002380


	//   ....[24]....
        /*01d0*/ 	.word	0x00002500


	//   ....[25]....
        /*01d4*/ 	.word	0x00002540


	//   ....[26]....
        /*01d8*/ 	.word	0x00002570


	//   ....[27]....
        /*01dc*/ 	.word	0x00002590


	//   ....[28]....
        /*01e0*/ 	.word	0x00002710


	//   ....[29]....
        /*01e4*/ 	.word	0x00002750


	//   ....[30]....
        /*01e8*/ 	.word	0x00002780


	//   ....[31]....
        /*01ec*/ 	.word	0x000027a0


	//   ....[32]....
        /*01f0*/ 	.word	0x00002920


	//   ....[33]....
        /*01f4*/ 	.word	0x00002960


	//   ....[34]....
        /*01f8*/ 	.word	0x00002990


	//   ....[35]....
        /*01fc*/ 	.word	0x000029b0


	//   ....[36]....
        /*0200*/ 	.word	0x00002b30


	//   ....[37]....
        /*0204*/ 	.word	0x00002b70


	//   ....[38]....
        /*0208*/ 	.word	0x00002ba0


	//   ....[39]....
        /*020c*/ 	.word	0x00002bc0


	//   ....[40]....
        /*0210*/ 	.word	0x000053c0


	//   ....[41]....
        /*0214*/ 	.word	0x000053f0


	//   ....[42]....
        /*0218*/ 	.word	0x00005410


	//   ....[43]....
        /*021c*/ 	.word	0x00005420


	//   ....[44]....
        /*0220*/ 	.word	0x000055b0


	//   ....[45]....
        /*0224*/ 	.word	0x000055e0


	//   ....[46]....
        /*0228*/ 	.word	0x00005610


	//   ....[47]....
        /*022c*/ 	.word	0x00005630


	//   ....[48]....
        /*0230*/ 	.word	0x000057b0


	//   ....[49]....
        /*0234*/ 	.word	0x000057e0


	//   ....[50]....
        /*0238*/ 	.word	0x00005810


	//   ....[51]....
        /*023c*/ 	.word	0x00005830


	//   ....[52]....
        /*0240*/ 	.word	0x000059b0


	//   ....[53]....
        /*0244*/ 	.word	0x000059e0


	//   ....[54]....
        /*0248*/ 	.word	0x00005a10


	//   ....[55]....
        /*024c*/ 	.word	0x00005a30


	//   ....[56]....
        /*0250*/ 	.word	0x00005bb0


	//   ....[57]....
        /*0254*/ 	.word	0x00005be0


	//   ....[58]....
        /*0258*/ 	.word	0x00005c10


	//   ....[59]....
        /*025c*/ 	.word	0x00005c30


	//----- nvinfo : EIATTR_VRC_CTA_INIT_COUNT
	.align		4
.L_223:
        /*0260*/ 	.byte	0x02, 0x4a
	.zero		1
	.zero		1


	//----- nvinfo : EIATTR_EXIT_INSTR_OFFSETS
	.align		4
        /*0264*/ 	.byte	0x04, 0x1c
        /*0266*/ 	.short	(.L_225 - .L_224)


	//   ....[0]....
.L_224:
        /*0268*/ 	.word	0x000068d0


	//   ....[1]....
        /*026c*/ 	.word	0x00006920


	//----- nvinfo : EIATTR_MAX_THREADS
	.align		4
.L_225:
        /*0270*/ 	.byte	0x04, 0x05
        /*0272*/ 	.short	(.L_227 - .L_226)
.L_226:
        /*0274*/ 	.word	0x00000100
        /*0278*/ 	.word	0x00000001
        /*027c*/ 	.word	0x00000001


	//----- nvinfo : EIATTR_CRS_STACK_SIZE
	.align		4
.L_227:
        /*0280*/ 	.byte	0x04, 0x1e
        /*0282*/ 	.short	(.L_229 - .L_228)
.L_228:
        /*0284*/ 	.word	0x00000000


	//----- nvinfo : EIATTR_CBANK_PARAM_SIZE
	.align		4
.L_229:
        /*0288*/ 	.byte	0x03, 0x19
        /*028a*/ 	.short	0x0071


	//----- nvinfo : EIATTR_PARAM_CBANK
	.align		4
        /*028c*/ 	.byte	0x04, 0x0a
        /*028e*/ 	.short	(.L_231 - .L_230)
	.align		4
.L_230:
        /*0290*/ 	.word	index@(.nv.constant0._ZN6thrust24THRUST_300001_SM_1000_NS8cuda_cub4core6detail13_kernel_agentINS1_8__reduce11ReduceAgentINS0_12zip_iteratorIN4cuda3std3__45tupleIJPdNS0_17counting_iteratorIlNS0_11use_defaultESE_SE_EEEEEEEPNSB_IJdlEEESI_lNS1_9__extrema9arg_max_fIdlNSA_4lessIdEEEEEEJSH_SJ_lN3cub18CUB_300001_SM_100013GridEvenShareIlEENSR_9GridQueueIyEESO_EEEvDpT0_)
        /*0294*/ 	.short	0x0380
        /*0296*/ 	.short	0x0071


	//----- nvinfo : EIATTR_SW_WAR
	.align		4
.L_231:
        /*0298*/ 	.byte	0x04, 0x36
        /*029a*/ 	.short	(.L_233 - .L_232)
.L_232:
        /*029c*/ 	.word	0x00000008
.L_233:


//--------------------- .nv.info._ZN6thrust24THRUST_300001_SM_1000_NS8cuda_cub4core6detail13_kernel_agentINS1_8__reduce11ReduceAgentINS0_12zip_iteratorIN4cuda3std3__45tupleIJPdNS0_17counting_iteratorIlNS0_11use_defaultESE_SE_EEEEEEEPNSB_IJdlEEESI_lNS1_9__extrema9arg_max_fIdlNSA_4lessIdEEEEEEJSH_SJ_lSO_EEEvDpT0_ --------------------------
	.section	.nv.info._ZN6thrust24THRUST_300001_SM_1000_NS8cuda_cub4core6detail13_kernel_agentINS1_8__reduce11ReduceAgentINS0_12zip_iteratorIN4cuda3std3__45tupleIJPdNS0_17counting_iteratorIlNS0_11use_defaultESE_SE_EEEEEEEPNSB_IJdlEEESI_lNS1_9__extrema9arg_max_fIdlNSA_4lessIdEEEEEEJSH_SJ_lSO_EEEvDpT0_,"",@"SHT_CUDA_INFO"
	.sectionflags	@""
	.align	4


	//----- nvinfo : EIATTR_CUDA_API_VERSION
	.align		4
        /*0000*/ 	.byte	0x04, 0x37
        /*0002*/ 	.short	(.L_235 - .L_234)
.L_234:
        /*0004*/ 	.word	0x00000082


	//----- nvinfo : EIATTR_KPARAM_INFO
	.align		4
.L_235:
        /*0008*/ 	.byte	0x04, 0x17
        /*000a*/ 	.short	(.L_237 - .L_236)
.L_236:
        /*000c*/ 	.word	0x00000000
        /*0010*/ 	.short	0x0003
        /*0012*/ 	.short	0x0020
        /*0014*/ 	.byte	0x00, 0xf0, 0x05, 0x00


	//----- nvinfo : EIATTR_KPARAM_INFO
	.align		4
.L_237:
        /*0018*/ 	.byte	0x04, 0x17
        /*001a*/ 	.short	(.L_239 - .L_238)
.L_238:
        /*001c*/ 	.word	0x00000000
        /*0020*/ 	.short	0x0002
        /*0022*/ 	.short	0x0018
        /*0024*/ 	.byte	0x00, 0xf0, 0x21, 0x00


	//----- nvinfo : EIATTR_KPARAM_INFO
	.align		4
.L_239:
        /*0028*/ 	.byte	0x04, 0x17
        /*002a*/ 	.short	(.L_241 - .L_240)
.L_240:
        /*002c*/ 	.word	0x00000000
        /*0030*/ 	.short	0x0001
        /*0032*/ 	.short	0x0010
        /*0034*/ 	.byte	0x00, 0xf5, 0x21, 0x00


	//----- nvinfo : EIATTR_KPARAM_INFO
	.align		4
.L_241:
        /*0038*/ 	.byte	0x04, 0x17
        /*003a*/ 	.short	(.L_243 - .L_242)
.L_242:
        /*003c*/ 	.word	0x00000000
        /*0040*/ 	.short	0x0000
        /*0042*/ 	.short	0x0000
        /*0044*/ 	.byte	0x00, 0xf0, 0x41, 0x00


	//----- nvinfo : EIATTR_SPARSE_MMA_MASK
	.align		4
.L_243:
        /*0048*/ 	.byte	0x03, 0x50
        /*004a*/ 	.short	0x0000


	//----- nvinfo : EIATTR_MAXREG_COUNT
	.align		4
        /*004c*/ 	.byte	0x03, 0x1b
        /*004e*/ 	.short	0x00ff


	//----- nvinfo : EIATTR_NUM_BARRIERS
	.align		4
        /*0050*/ 	.byte	0x02, 0x4c
        /*0052*/ 	.byte	0x01
	.zero		1


	//----- nvinfo : EIATTR_MERCURY_ISA_VERSION
	.align		4
        /*0054*/ 	.byte	0x03, 0x5f
        /*0056*/ 	.short	0x0101


	//----- nvinfo : EIATTR_COOP_GROUP_MASK_REGIDS
	.align		4
        /*0058*/ 	.byte	0x04, 0x29
        /*005a*/ 	.short	(.L_245 - .L_244)


	//   ....[0]....
.L_244:
        /*005c*/ 	.word	0xffffffff


	//   ....[1]....
        /*0060*/ 	.word	0xffffffff


	//   ....[2]....
        /*0064*/ 	.word	0xffffffff


	//   ....[3]....
        /*0068*/ 	.word	0xffffffff


	//   ....[4]....
        /*006c*/ 	.word	0xffffffff


	//   ....[5]....
        /*0070*/ 	.word	0xffffffff


	//   ....[6]....
        /*0074*/ 	.word	0xffffffff


	//   ....[7]....
        /*0078*/ 	.word	0xffffffff


	//   ....[8]....
        /*007c*/ 	.word	0xffffffff


	//   ....[9]....
        /*0080*/ 	.word	0xffffffff


	//   ....[10]....
        /*0084*/ 	.word	0xffffffff


	//   ....[11]....
        /*0088*/ 	.word	0xffffffff


	//   ....[12]....
        /*008c*/ 	.word	0xffffffff


	//   ....[13]....
        /*0090*/ 	.word	0xffffffff


	//   ....[14]....
        /*0094*/ 	.word	0xffffffff


	//   ....[15]....
        /*0098*/ 	.word	0xffffffff


	//   ....[16]....
        /*009c*/ 	.word	0xffffffff


	//   ....[17]....
        /*00a0*/ 	.word	0xffffffff


	//   ....[18]....
        /*00a4*/ 	.word	0xffffffff


	//   ....[19]....
        /*00a8*/ 	.word	0xffffffff


	//   ....[20]....
        /*00ac*/ 	.word	0xffffffff


	//   ....[21]....
        /*00b0*/ 	.word	0xffffffff


	//   ....[22]....
        /*00b4*/ 	.word	0xffffffff


	//   ....[23]....
        /*00b8*/ 	.word	0xffffffff


	//   ....[24]....
        /*00bc*/ 	.word	0xffffffff


	//   ....[25]....
        /*00c0*/ 	.word	0xffffffff


	//   ....[26]....
        /*00c4*/ 	.word	0xffffffff


	//   ....[27]....
        /*00c8*/ 	.word	0xffffffff


	//   ....[28]....
        /*00cc*/ 	.word	0xffffffff


	//   ....[29]....
        /*00d0*/ 	.word	0xffffffff


	//   ....[30]....
        /*00d4*/ 	.word	0xffffffff


	//   ....[31]....
        /*00d8*/ 	.word	0xffffffff


	//   ....[32]....
        /*00dc*/ 	.word	0xffffffff


	//   ....[33]....
        /*00e0*/ 	.word	0xffffffff


	//   ....[34]....
        /*00e4*/ 	.word	0xffffffff


	//   ....[35]....
        /*00e8*/ 	.word	0xffffffff


	//   ....[36]....
        /*00ec*/ 	.word	0xffffffff


	//   ....[37]....
        /*00f0*/ 	.word	0xffffffff


	//   ....[38]....
        /*00f4*/ 	.word	0xffffffff


	//   ....[39]....
        /*00f8*/ 	.word	0xffffffff


	//   ....[40]....
        /*00fc*/ 	.word	0xffffffff


	//   ....[41]....
        /*0100*/ 	.word	0xffffffff


	//   ....[42]....
        /*0104*/ 	.word	0xffffffff


	//   ....[43]....
        /*0108*/ 	.word	0xffffffff


	//   ....[44]....
        /*010c*/ 	.word	0xffffffff


	//   ....[45]....
        /*0110*/ 	.word	0xffffffff


	//   ....[46]....
        /*0114*/ 	.word	0xffffffff


	//   ....[47]....
        /*0118*/ 	.word	0xffffffff


	//   ....[48]....
        /*011c*/ 	.word	0xffffffff


	//   ....[49]....
        /*0120*/ 	.word	0xffffffff


	//   ....[50]....
        /*0124*/ 	.word	0xffffffff


	//   ....[51]....
        /*0128*/ 	.word	0xffffffff


	//   ....[52]....
        /*012c*/ 	.word	0xffffffff


	//   ....[53]....
        /*0130*/ 	.word	0xffffffff


	//   ....[54]....
        /*0134*/ 	.word	0xffffffff


	//   ....[55]....
        /*0138*/ 	.word	0xffffffff


	//   ....[56]....
        /*013c*/ 	.word	0xffffffff


	//   ....[57]....
        /*0140*/ 	.word	0xffffffff


	//   ....[58]....
        /*0144*/ 	.word	0xffffffff


	//   ....[59]....
        /*0148*/ 	.word	0xffffffff


	//----- nvinfo : EIATTR_COOP_GROUP_INSTR_OFFSETS
	.align		4
.L_245:
        /*014c*/ 	.byte	0x04, 0x28
        /*014e*/ 	.short	(.L_247 - .L_246)


	//   ....[0]....
.L_246:
        /*0150*/ 	.word	0x00000cb0


	//   ....[1]....
        /*0154*/ 	.word	0x00000ce0


	//   ....[2]....
        /*0158*/ 	.word	0x00000d00


	//   ....[3]....
        /*015c*/ 	.word	0x00000d10


	//   ....[4]....
        /*0160*/ 	.word	0x00000ea0


	//   ....[5]....
        /*0164*/ 	.word	0x00000ed0


	//   ....[6]....
        /*0168*/ 	.word	0x00000f00


	//   ....[7]....
        /*016c*/ 	.word	0x00000f20


	//   ....[8]....
        /*0170*/ 	.word	0x000010a0


	//   ....[9]....
        /*0174*/ 	.word	0x000010d0


	//   ....[10]....
        /*0178*/ 	.word	0x00001100


	//   ....[11]....
        /*017c*/ 	.word	0x00001120


	//   ....[12]....
        /*0180*/ 	.word	0x000012a0


	//   ....[13]....
        /*0184*/ 	.word	0x000012d0


	//   ....[14]....
        /*0188*/ 	.word	0x00001300


	//   ....[15]....
        /*018c*/ 	.word	0x00001320


	//   ....[16]....
        /*0190*/ 	.word	0x000014a0


	//   ....[17]....
        /*0194*/ 	.word	0x000014d0


	//   ....[18]....
        /*0198*/ 	.word	0x00001500


	//   ....[19]....
        /*019c*/ 	.word	0x00001520


	//   ....[20]....
        /*01a0*/ 	.word	0x00002280


	//   ....[21]....
        /*01a4*/ 	.word	0x00002290


	//   ....[22]....
        /*01a8*/ 	.word	0x000022a0


	//   ....[23]....
        /*01ac*/ 	.word	0x000022c0


	//   ....[24]....
        /*01b0*/ 	.word	0x00002440


	//   ....[25]....
        /*01b4*/ 	.word	0x00002480


	//   ....[26]....
        /*01b8*/ 	.word	0x000024b0


	//   ....[27]....
        /*01bc*/ 	.word	0x000024d0


	//   ....[28]....
        /*01c0*/ 	.word	0x00002650


	//   ....[29]....
        /*01c4*/ 	.word	0x00002690


	//   ....[30]....
        /*01c8*/ 	.word	0x000026c0


	//   ....[31]....
        /*01cc*/ 	.word	0x000026e0


	//   ....[32]....
        /*01d0*/ 	.word	0x00002860


	//   ....[33]....
        /*01d4*/ 	.word	0x000028a0


	//   ....[34]....
        /*01d8*/ 	.word	0x000028d0


	//   ....[35]....
        /*01dc*/ 	.word	0x000028f0


	//   ....[36]....
        /*01e0*/ 	.word	0x00002a70


	//   ....[37]....
        /*01e4*/ 	.word	0x00002ab0


	//   ....[38]....
        /*01e8*/ 	.word	0x00002ae0


	//   ....[39]....
        /*01ec*/ 	.word	0x00002b00


	//   ....[40]....
        /*01f0*/ 	.word	0x00004f70


	//   ....[41]....
        /*01f4*/ 	.word	0x00004fa0


	//   ....[42]....
        /*01f8*/ 	.word	0x00004fc0


	//   ....[43]....
        /*01fc*/ 	.word	0x00004fd0


	//   ....[44]....
        /*0200*/ 	.word	0x00005160


	//   ....[45]....
        /*0204*/ 	.word	0x00005190


	//   ....[46]....
        /*0208*/ 	.word	0x000051c0


	//   ....[47]....
        /*020c*/ 	.word	0x000051e0


	//   ....[48]....
        /*0210*/ 	.word	0x00005360


	//   ....[49]....
        /*0214*/ 	.word	0x00005390


	//   ....[50]....
        /*0218*/ 	.word	0x000053c0


	//   ....[51]....
        /*021c*/ 	.word	0x000053e0


	//   ....[52]....
        /*0220*/ 	.word	0x00005560


	//   ....[53]....
        /*0224*/ 	.word	0x00005590


	//   ....[54]....
        /*0228*/ 	.word	0x000055c0


	//   ....[55]....
        /*022c*/ 	.word	0x000055e0


	//   ....[56]....
        /*0230*/ 	.word	0x00005760


	//   ....[57]....
        /*0234*/ 	.word	0x00005790


	//   ....[58]....
        /*0238*/ 	.word	0x000057c0


	//   ....[59]....
        /*023c*/ 	.word	0x000057e0


	//----- nvinfo : EIATTR_VRC_CTA_INIT_COUNT
	.align		4
.L_247:
        /*0240*/ 	.byte	0x02, 0x4a
	.zero		1
	.zero		1


	//----- nvinfo : EIATTR_EXIT_INSTR_OFFSETS
	.align		4
        /*0244*/ 	.byte	0x04, 0x1c
        /*0246*/ 	.short	(.L_249 - .L_248)


	//   ....[0]....
.L_248:
        /*0248*/ 	.word	0x00000040


	//   ....[1]....
        /*024c*/ 	.word	0x00006480


	//   ....[2]....
        /*0250*/ 	.word	0x000064c0


	//----- nvinfo : EIATTR_MAX_THREADS
	.align		4
.L_249:
        /*0254*/ 	.byte	0x04, 0x05
        /*0256*/ 	.short	(.L_251 - .L_250)
.L_250:
        /*0258*/ 	.word	0x00000100
        /*025c*/ 	.word	0x00000001
        /*0260*/ 	.word	0x00000001


	//----- nvinfo : EIATTR_CRS_STACK_SIZE
	.align		4
.L_251:
        /*0264*/ 	.byte	0x04, 0x1e
        /*0266*/ 	.short	(.L_253 - .L_252)
.L_252:
        /*0268*/ 	.word	0x00000000


	//----- nvinfo : EIATTR_CBANK_PARAM_SIZE
	.align		4
.L_253:
        /*026c*/ 	.byte	0x03, 0x19
        /*026e*/ 	.short	0x0021


	//----- nvinfo : EIATTR_PARAM_CBANK
	.align		4
        /*0270*/ 	.byte	0x04, 0x0a
        /*0272*/ 	.short	(.L_255 - .L_254)
	.align		4
.L_254:
        /*0274*/ 	.word	index@(.nv.constant0._ZN6thrust24THRUST_300001_SM_1000_NS8cuda_cub4core6detail13_kernel_agentINS1_8__reduce11ReduceAgentINS0_12zip_iteratorIN4cuda3std3__45tupleIJPdNS0_17counting_iteratorIlNS0_11use_defaultESE_SE_EEEEEEEPNSB_IJdlEEESI_lNS1_9__extrema9arg_max_fIdlNSA_4lessIdEEEEEEJSH_SJ_lSO_EEEvDpT0_)
        /*0278*/ 	.short	0x0380
        /*027a*/ 	.short	0x0021


	//----- nvinfo : EIATTR_SW_WAR
	.align		4
.L_255:
        /*027c*/ 	.byte	0x04, 0x36
        /*027e*/ 	.short	(.L_257 - .L_256)
.L_256:
        /*0280*/ 	.word	0x00000008
.L_257:


//--------------------- .nv.info._ZN6thrust24THRUST_300001_SM_1000_NS8cuda_cub4core6detail13_kernel_agentINS1_8__reduce11ReduceAgentIPN4cuda3std3__45tupleIJdlEEESC_SB_iNS1_9__extrema9arg_max_fIdlNS9_4lessIdEEEEEEJSC_SC_iSH_EEEvDpT0_ --------------------------
	.section	.nv.info._ZN6thrust24THRUST_300001_SM_1000_NS8cuda_cub4core6detail13_kernel_agentINS1_8__reduce11ReduceAgentIPN4cuda3std3__45tupleIJdlEEESC_SB_iNS1_9__extrema9arg_max_fIdlNS9_4lessIdEEEEEEJSC_SC_iSH_EEEvDpT0_,"",@"SHT_CUDA_INFO"
	.sectionflags	@""
	.align	4


	//----- nvinfo : EIATTR_CUDA_API_VERSION
	.align		4
        /*0000*/ 	.byte	0x04, 0x37
        /*0002*/ 	.short	(.L_259 - .L_258)
.L_258:
        /*0004*/ 	.word	0x00000082


	//----- nvinfo : EIATTR_KPARAM_INFO
	.align		4
.L_259:
        /*0008*/ 	.byte	0x04, 0x17
        /*000a*/ 	.short	(.L_261 - .L_260)
.L_260:
        /*000c*/ 	.word	0x00000000
        /*0010*/ 	.short	0x0003
        /*0012*/ 	.short	0x0014
        /*0014*/ 	.byte	0x00, 0xf0, 0x05, 0x00


	//----- nvinfo : EIATTR_KPARAM_INFO
	.align		4
.L_261:
        /*0018*/ 	.byte	0x04, 0x17
        /*001a*/ 	.short	(.L_263 - .L_262)
.L_262:
        /*001c*/ 	.word	0x00000000
        /*0020*/ 	.short	0x0002
        /*0022*/ 	.short	0x0010
        /*0024*/ 	.byte	0x00, 0xf0, 0x11, 0x00


	//----- nvinfo : EIATTR_KPARAM_INFO
	.align		4
.L_263:
        /*0028*/ 	.byte	0x04, 0x17
        /*002a*/ 	.short	(.L_265 - .L_264)
.L_264:
        /*002c*/ 	.word	0x00000000
        /*0030*/ 	.short	0x0001
        /*0032*/ 	.short	0x0008
        /*0034*/ 	.byte	0x00, 0xf5, 0x21, 0x00


	//----- nvinfo : EIATTR_KPARAM_INFO
	.align		4
.L_265:
        /*0038*/ 	.byte	0x04, 0x17
        /*003a*/ 	.short	(.L_267 - .L_266)
.L_266:
        /*003c*/ 	.word	0x00000000
        /*0040*/ 	.short	0x0000
        /*0042*/ 	.short	0x0000
        /*0044*/ 	.byte	0x00, 0xf5, 0x21, 0x00


	//----- nvinfo : EIATTR_SPARSE_MMA_MASK
	.align		4
.L_267:
        /*0048*/ 	.byte	0x03, 0x50
        /*004a*/ 	.short	0x0000


	//----- nvinfo : EIATTR_MAXREG_COUNT
	.align		4
        /*004c*/ 	.byte	0x03, 0x1b
        /*004e*/ 	.short	0x00ff


	//----- nvinfo : EIATTR_NUM_BARRIERS
	.align		4
        /*0050*/ 	.byte	0x02, 0x4c
        /*0052*/ 	.byte	0x01
	.zero		1


	//----- nvinfo : EIATTR_MERCURY_ISA_VERSION
	.align		4
        /*0054*/ 	.byte	0x03, 0x5f
        /*0056*/ 	.short	0x0101


	//----- nvinfo : EIATTR_COOP_GROUP_MASK_REGIDS
	.align		4
        /*0058*/ 	.byte	0x04, 0x29
        /*005a*/ 	.short	(.L_269 - .L_268)


	//   ....[0]....
.L_268:
        /*005c*/ 	.word	0xffffffff


	//   ....[1]....
        /*0060*/ 	.word	0xffffffff


	//   ....[2]....
        /*0064*/ 	.word	0xffffffff


	//   ....[3]....
        /*0068*/ 	.word	0xffffffff


	//   ....[4]....
        /*006c*/ 	.word	0xffffffff


	//   ....[5]....
        /*0070*/ 	.word	0xffffffff


	//   ....[6]....
        /*0074*/ 	.word	0xffffffff


	//   ....[7]....
        /*0078*/ 	.word	0xffffffff


	//   ....[8]....
        /*007c*/ 	.word	0xffffffff


	//   ....[9]....
        /*0080*/ 	.word	0xffffffff


	//   ....[10]....
        /*0084*/ 	.word	0xffffffff


	//   ....[11]....
        /*0088*/ 	.word	0xffffffff


	//   ....[12]....
        /*008c*/ 	.word	0xffffffff


	//   ....[13]....
        /*0090*/ 	.word	0xffffffff


	//   ....[14]....
        /*0094*/ 	.word	0xffffffff


	//   ....[15]....
        /*0098*/ 	.word	0xffffffff


	//   ....[16]....
        /*009c*/ 	.word	0xffffffff


	//   ....[17]....
        /*00a0*/ 	.word	0xffffffff


	//   ....[18]....
        /*00a4*/ 	.word	0xffffffff


	//   ....[19]....
        /*00a8*/ 	.word	0xffffffff


	//   ....[20]....
        /*00ac*/ 	.word	0xffffffff


	//   ....[21]....
        /*00b0*/ 	.word	0xffffffff


	//   ....[22]....
        /*00b4*/ 	.word	0xffffffff


	//   ....[23]....
        /*00b8*/ 	.word	0xffffffff


	//   ....[24]....
        /*00bc*/ 	.word	0xffffffff


	//   ....[25]....
        /*00c0*/ 	.word	0xffffffff


	//   ....[26]....
        /*00c4*/ 	.word	0xffffffff


	//   ....[27]....
        /*00c8*/ 	.word	0xffffffff


	//   ....[28]....
        /*00cc*/ 	.word	0xffffffff


	//   ....[29]....
        /*00d0*/ 	.word	0xffffffff


	//   ....[30]....
        /*00d4*/ 	.word	0xffffffff


	//   ....[31]....
        /*00d8*/ 	.word	0xffffffff


	//   ....[32]....
        /*00dc*/ 	.word	0xffffffff


	//   ....[33]....
        /*00e0*/ 	.word	0xffffffff


	//   ....[34]....
        /*00e4*/ 	.word	0xffffffff


	//   ....[35]....
        /*00e8*/ 	.word	0xffffffff


	//   ....[36]....
        /*00ec*/ 	.word	0xffffffff


	//   ....[37]....
        /*00f0*/ 	.word	0xffffffff


	//   ....[38]....
        /*00f4*/ 	.word	0xffffffff


	//   ....[39]....
        /*00f8*/ 	.word	0xffffffff


	//   ....[40]....
        /*00fc*/ 	.word	0xffffffff


	//   ....[41]....
        /*0100*/ 	.word	0xffffffff


	//   ....[42]....
        /*0104*/ 	.word	0xffffffff


	//   ....[43]....
        /*0108*/ 	.word	0xffffffff


	//   ....[44]....
        /*010c*/ 	.word	0xffffffff


	//   ....[45]....
        /*0110*/ 	.word	0xffffffff


	//   ....[46]....
        /*0114*/ 	.word	0xffffffff


	//   ....[47]....
        /*0118*/ 	.word	0xffffffff


	//   ....[48]....
        /*011c*/ 	.word	0xffffffff


	//   ....[49]....
        /*0120*/ 	.word	0xffffffff


	//   ....[50]....
        /*0124*/ 	.word	0xffffffff


	//   ....[51]....
        /*0128*/ 	.word	0xffffffff


	//   ....[52]....
        /*012c*/ 	.word	0xffffffff


	//   ....[53]....
        /*0130*/ 	.word	0xffffffff


	//   ....[54]....
        /*0134*/ 	.word	0xffffffff


	//   ....[55]....
        /*0138*/ 	.word	0xffffffff


	//   ....[56]....
        /*013c*/ 	.word	0xffffffff


	//   ....[57]....
        /*0140*/ 	.word	0xffffffff


	//   ....[58]....
        /*0144*/ 	.word	0xffffffff


	//   ....[59]....
        /*0148*/ 	.word	0xffffffff


	//----- nvinfo : EIATTR_COOP_GROUP_INSTR_OFFSETS
	.align		4
.L_269:
        /*014c*/ 	.byte	0x04, 0x28
        /*014e*/ 	.short	(.L_271 - .L_270)


	//   ....[0]....
.L_270:
        /*0150*/ 	.word	0x00000b70


	//   ....[1]....
        /*0154*/ 	.word	0x00000ba0


	//   ....[2]....
        /*0158*/ 	.word	0x00000bc0


	//   ....[3]....
        /*015c*/ 	.word	0x00000bd0


	//   ....[4]....
        /*0160*/ 	.word	0x00000d60


	//   ....[5]....
        /*0164*/ 	.word	0x00000d90


	//   ....[6]....
        /*0168*/ 	.word	0x00000dc0


	//   ....[7]....
        /*016c*/ 	.word	0x00000de0


	//   ....[8]....
        /*0170*/ 	.word	0x00000f60


	//   ....[9]....
        /*0174*/ 	.word	0x00000f90


	//   ....[10]....
        /*0178*/ 	.word	0x00000fc0


	//   ....[11]....
        /*017c*/ 	.word	0x00000fe0


	//   ....[12]....
        /*0180*/ 	.word	0x00001160


	//   ....[13]....
        /*0184*/ 	.word	0x00001190


	//   ....[14]....
        /*0188*/ 	.word	0x000011c0


	//   ....[15]....
        /*018c*/ 	.word	0x000011e0


	//   ....[16]....
        /*0190*/ 	.word	0x00001360


	//   ....[17]....
        /*0194*/ 	.word	0x000013a0


	//   ....[18]....
        /*0198*/ 	.word	0x000013d0


	//   ....[19]....
        /*019c*/ 	.word	0x000013e0


	//   ....[20]....
        /*01a0*/ 	.word	0x00002140


	//   ....[21]....
        /*01a4*/ 	.word	0x00002150


	//   ....[22]....
        /*01a8*/ 	.word	0x00002160


	//   ....[23]....
        /*01ac*/ 	.word	0x00002180


	//   ....[24]....
        /*01b0*/ 	.word	0x00002300


	//   ....[25]....
        /*01b4*/ 	.word	0x00002340


	//   ....[26]....
        /*01b8*/ 	.word	0x00002370


	//   ....[27]....
        /*01bc*/ 	.word	0x00002390


	//   ....[28]....
        /*01c0*/ 	.word	0x00002510


	//   ....[29]....
        /*01c4*/ 	.word	0x00002550


	//   ....[30]....
        /*01c8*/ 	.word	0x00002580


	//   ....[31]....
        /*01cc*/ 	.word	0x000025a0


	//   ....[32]....
        /*01d0*/ 	.word	0x00002720


	//   ....[33]....
        /*01d4*/ 	.word	0x00002760


	//   ....[34]....
        /*01d8*/ 	.word	0x00002790


	//   ....[35]....
        /*01dc*/ 	.word	0x000027b0


	//   ....[36]....
        /*01e0*/ 	.word	0x00002930


	//   ....[37]....
        /*01e4*/ 	.word	0x00002970


	//   ....[38]....
        /*01e8*/ 	.word	0x000029b0


	//   ....[39]....
        /*01ec*/ 	.word	0x000029c0


	//   ....[40]....
        /*01f0*/ 	.word	0x00004d80


	//   ....[41]....
        /*01f4*/ 	.word	0x00004db0


	//   ....[42]....
        /*01f8*/ 	.word	0x00004dd0


	//   ....[43]....
        /*01fc*/ 	.word	0x00004de0


	//   ....[44]....
        /*0200*/ 	.word	0x00004f70


	//   ....[45]....
        /*0204*/ 	.word	0x00004fa0


	//   ....[46]....
        /*0208*/ 	.word	0x00004fd0


	//   ....[47]....
        /*020c*/ 	.word	0x00004ff0


	//   ....[48]....
        /*0210*/ 	.word	0x00005170


	//   ....[49]....
        /*0214*/ 	.word	0x000051a0


	//   ....[50]....
        /*0218*/ 	.word	0x000051d0


	//   ....[51]....
        /*021c*/ 	.word	0x000051f0


	//   ....[52]....
        /*0220*/ 	.word	0x00005370


	//   ....[53]....
        /*0224*/ 	.word	0x000053a0


	//   ....[54]....
        /*0228*/ 	.word	0x000053d0


	//   ....[55]....
        /*022c*/ 	.word	0x000053f0


	//   ....[56]....
        /*0230*/ 	.word	0x00005570


	//   ....[57]....
        /*0234*/ 	.word	0x000055a0


	//   ....[58]....
        /*0238*/ 	.word	0x000055d0


	//   ....[59]....
        /*023c*/ 	.word	0x000055f0


	//----- nvinfo : EIATTR_VRC_CTA_INIT_COUNT
	.align		4
.L_271:
        /*0240*/ 	.byte	0x02, 0x4a
	.zero		1
	.zero		1


	//----- nvinfo : EIATTR_EXIT_INSTR_OFFSETS
	.align		4
        /*0244*/ 	.byte	0x04, 0x1c
        /*0246*/ 	.short	(.L_273 - .L_272)


	//   ....[0]....
.L_272:
        /*0248*/ 	.word	0x00000030


	//   ....[1]....
        /*024c*/ 	.word	0x00006290


	//   ....[2]....
        /*0250*/ 	.word	0x000062d0


	//----- nvinfo : EIATTR_MAX_THREADS
	.align		4
.L_273:
        /*0254*/ 	.byte	0x04, 0x05
        /*0256*/ 	.short	(.L_275 - .L_274)
.L_274:
        /*0258*/ 	.word	0x00000100
        /*025c*/ 	.word	0x00000001
        /*0260*/ 	.word	0x00000001


	//----- nvinfo : EIATTR_CRS_STACK_SIZE
	.align		4
.L_275:
        /*0264*/ 	.byte	0x04, 0x1e
        /*0266*/ 	.short	(.L_277 - .L_276)
.L_276:
        /*0268*/ 	.word	0x00000000


	//----- nvinfo : EIATTR_CBANK_PARAM_SIZE
	.align		4
.L_277:
        /*026c*/ 	.byte	0x03, 0x19
        /*026e*/ 	.short	0x0015


	//----- nvinfo : EIATTR_PARAM_CBANK
	.align		4
        /*0270*/ 	.byte	0x04, 0x0a
        /*0272*/ 	.short	(.L_279 - .L_278)
	.align		4
.L_278:
        /*0274*/ 	.word	index@(.nv.constant0._ZN6thrust24THRUST_300001_SM_1000_NS8cuda_cub4core6detail13_kernel_agentINS1_8__reduce11ReduceAgentIPN4cuda3std3__45tupleIJdlEEESC_SB_iNS1_9__extrema9arg_max_fIdlNS9_4lessIdEEEEEEJSC_SC_iSH_EEEvDpT0_)
        /*0278*/ 	.short	0x0380
        /*027a*/ 	.short	0x0015


	//----- nvinfo : EIATTR_SW_WAR
	.align		4
.L_279:
        /*027c*/ 	.byte	0x04, 0x36
        /*027e*/ 	.short	(.L_281 - .L_280)
.L_280:
        /*0280*/ 	.word	0x00000008
.L_281:


//--------------------- .nv.info._ZN6thrust24THRUST_300001_SM_1000_NS8cuda_cub4core6detail13_kernel_agentINS1_8__reduce10DrainAgentIiEEJN3cub18CUB_300001_SM_10009GridQueueIjEEiEEEvDpT0_ --------------------------
	.section	.nv.info._ZN6thrust24THRUST_300001_SM_1000_NS8cuda_cub4core6detail13_kernel_agentINS1_8__reduce10DrainAgentIiEEJN3cub18CUB_300001_SM_10009GridQueueIjEEiEEEvDpT0_,"",@"SHT_CUDA_INFO"
	.sectionflags	@""
	.align	4


	//----- nvinfo : EIATTR_CUDA_API_VERSION
	.align		4
        /*0000*/ 	.byte	0x04, 0x37
        /*0002*/ 	.short	(.L_283 - .L_282)
.L_282:
        /*0004*/ 	.word	0x00000082


	//----- nvinfo : EIATTR_KPARAM_INFO
	.align		4
.L_283:
        /*0008*/ 	.byte	0x04, 0x17
        /*000a*/ 	.short	(.L_285 - .L_284)
.L_284:
        /*000c*/ 	.word	0x00000000
        /*0010*/ 	.short	0x0001
        /*0012*/ 	.short	0x0008
        /*0014*/ 	.byte	0x00, 0xf0, 0x11, 0x00


	//----- nvinfo : EIATTR_KPARAM_INFO
	.align		4
.L_285:
        /*0018*/ 	.byte	0x04, 0x17
        /*001a*/ 	.short	(.L_287 - .L_286)
.L_286:
        /*001c*/ 	.word	0x00000000
        /*0020*/ 	.short	0x0000
        /*0022*/ 	.short	0x0000
        /*0024*/ 	.byte	0x00, 0xf0, 0x21, 0x00


	//----- nvinfo : EIATTR_SPARSE_MMA_MASK
	.align		4
.L_287:
        /*0028*/ 	.byte	0x03, 0x50
        /*002a*/ 	.short	0x0000


	//----- nvinfo : EIATTR_MAXREG_COUNT
	.align		4
        /*002c*/ 	.byte	0x03, 0x1b
        /*002e*/ 	.short	0x00ff


	//----- nvinfo : EIATTR_MERCURY_ISA_VERSION
	.align		4
        /*0030*/ 	.byte	0x03, 0x5f
        /*0032*/ 	.short	0x0101


	//----- nvinfo : EIATTR_VRC_CTA_INIT_COUNT
	.align		4
        /*0034*/ 	.byte	0x02, 0x4a
	.zero		1
	.zero		1


	//----- nvinfo : EIATTR_EXIT_INSTR_OFFSETS
	.align		4
        /*0038*/ 	.byte	0x04, 0x1c
        /*003a*/ 	.short	(.L_289 - .L_288)


	//   ....[0]....
.L_288:
        /*003c*/ 	.word	0x00000060


	//----- nvinfo : EIATTR_MAX_THREADS
	.align		4
.L_289:
        /*0040*/ 	.byte	0x04, 0x05
        /*0042*/ 	.short	(.L_291 - .L_290)
.L_290:
        /*0044*/ 	.word	0x00000001
        /*0048*/ 	.word	0x00000001
        /*004c*/ 	.word	0x00000001


	//----- nvinfo : EIATTR_CBANK_PARAM_SIZE
	.align		4
.L_291:
        /*0050*/ 	.byte	0x03, 0x19
        /*0052*/ 	.short	0x000c


	//----- nvinfo : EIATTR_PARAM_CBANK
	.align		4
        /*0054*/ 	.byte	0x04, 0x0a
        /*0056*/ 	.short	(.L_293 - .L_292)
	.align		4
.L_292:
        /*0058*/ 	.word	index@(.nv.constant0._ZN6thrust24THRUST_300001_SM_1000_NS8cuda_cub4core6detail13_kernel_agentINS1_8__reduce10DrainAgentIiEEJN3cub18CUB_300001_SM_10009GridQueueIjEEiEEEvDpT0_)
        /*005c*/ 	.short	0x0380
        /*005e*/ 	.short	0x000c


	//----- nvinfo : EIATTR_SW_WAR
	.align		4
.L_293:
        /*0060*/ 	.byte	0x04, 0x36
        /*0062*/ 	.short	(.L_295 - .L_294)
.L_294:
        /*0064*/ 	.word	0x00000008
.L_295:


//--------------------- .nv.info._ZN6thrust24THRUST_300001_SM_1000_NS8cuda_cub4core6detail13_kernel_agentINS1_8__reduce11ReduceAgentINS0_12zip_iteratorIN4cuda3std3__45tupleIJPdNS0_17counting_iteratorIlNS0_11use_defaultESE_SE_EEEEEEEPNSB_IJdlEEESI_iNS1_9__extrema9arg_max_fIdlNSA_4lessIdEEEEEEJSH_SJ_iN3cub18CUB_300001_SM_100013GridEvenShareIiEENSR_9GridQueueIjEESO_EEEvDpT0_ --------------------------
	.section	.nv.info._ZN6thrust24THRUST_300001_SM_1000_NS8cuda_cub4core6detail13_kernel_agentINS1_8__reduce11ReduceAgentINS0_12zip_iteratorIN4cuda3std3__45tupleIJPdNS0_17counting_iteratorIlNS0_11use_defaultESE_SE_EEEEEEEPNSB_IJdlEEESI_iNS1_9__extrema9arg_max_fIdlNSA_4lessIdEEEEEEJSH_SJ_iN3cub18CUB_300001_SM_100013GridEvenShareIiEENSR_9GridQueueIjEESO_EEEvDpT0_,"",@"SHT_CUDA_INFO"
	.sectionflags	@""
	.align	4


	//----- nvinfo : EIATTR_CUDA_API_VERSION
	.align		4
        /*0000*/ 	.byte	0x04, 0x37
        /*0002*/ 	.short	(.L_297 - .L_296)
.L_296:
        /*0004*/ 	.word	0x00000082


	//----- nvinfo : EIATTR_KPARAM_INFO
	.align		4
.L_297:
        /*0008*/ 	.byte	0x04, 0x17
        /*000a*/ 	.short	(.L_299 - .L_298)
.L_298:
        /*000c*/ 	.word	0x00000000
        /*0010*/ 	.short	0x0005
        /*0012*/ 	.short	0x0050
        /*0014*/ 	.byte	0x00, 0xf0, 0x05, 0x00


	//----- nvinfo : EIATTR_KPARAM_INFO
	.align		4
.L_299:
        /*0018*/ 	.byte	0x04, 0x17
        /*001a*/ 	.short	(.L_301 - .L_300)
.L_300:
        /*001c*/ 	.word	0x00000000
        /*0020*/ 	.short	0x0004
        /*0022*/ 	.short	0x0048
        /*0024*/ 	.byte	0x00, 0xf0, 0x21, 0x00


	//----- nvinfo : EIATTR_KPARAM_INFO
	.align		4
.L_301:
        /*0028*/ 	.byte	0x04, 0x17
        /*002a*/ 	.short	(.L_303 - .L_302)
.L_302:
        /*002c*/ 	.word	0x00000000
        /*0030*/ 	.short	0x0003
        /*0032*/ 	.short	0x001c
        /*0034*/ 	.byte	0x00, 0xf0, 0xa1, 0x00


	//----- nvinfo : EIATTR_KPARAM_INFO
	.align		4
.L_303:
        /*0038*/ 	.byte	0x04, 0x17
        /*003a*/ 	.short	(.L_305 - .L_304)
.L_304:
        /*003c*/ 	.word	0x00000000
        /*0040*/ 	.short	0x0002
        /*0042*/ 	.short	0x0018
        /*0044*/ 	.byte	0x00, 0xf0, 0x11, 0x00


	//----- nvinfo : EIATTR_KPARAM_INFO
	.align		4
.L_305:
        /*0048*/ 	.byte	0x04, 0x17
        /*004a*/ 	.short	(.L_307 - .L_306)
.L_306:
        /*004c*/ 	.word	0x00000000
        /*0050*/ 	.short	0x0001
        /*0052*/ 	.short	0x0010
        /*0054*/ 	.byte	0x00, 0xf5, 0x21, 0x00


	//----- nvinfo : EIATTR_KPARAM_INFO
	.align		4
.L_307:
        /*0058*/ 	.byte	0x04, 0x17
        /*005a*/ 	.short	(.L_309 - .L_308)
.L_308:
        /*005c*/ 	.word	0x00000000
        /*0060*/ 	.short	0x0000
        /*0062*/ 	.short	0x0000
        /*0064*/ 	.byte	0x00, 0xf0, 0x41, 0x00


	//----- nvinfo : EIATTR_SPARSE_MMA_MASK
	.align		4
.L_309:
        /*0068*/ 	.byte	0x03, 0x50
        /*006a*/ 	.short	0x0000


	//----- nvinfo : EIATTR_MAXREG_COUNT
	.align		4
        /*006c*/ 	.byte	0x03, 0x1b
        /*006e*/ 	.short	0x00ff


	//----- nvinfo : EIATTR_NUM_BARRIERS
	.align		4
        /*0070*/ 	.byte	0x02, 0x4c
        /*0072*/ 	.byte	0x01
	.zero		1


	//----- nvinfo : EIATTR_MERCURY_ISA_VERSION
	.align		4
        /*0074*/ 	.byte	0x03, 0x5f
        /*0076*/ 	.short	0x0101


	//----- nvinfo : EIATTR_COOP_GROUP_MASK_REGIDS
	.align		4
        /*0078*/ 	.byte	0x04, 0x29
        /*007a*/ 	.short	(.L_311 - .L_310)


	//   ....[0]....
.L_310:
        /*007c*/ 	.word	0xffffffff


	//   ....[1]....
        /*0080*/ 	.word	0xffffffff


	//   ....[2]....
        /*0084*/ 	.word	0xffffffff


	//   ....[3]....
        /*0088*/ 	.word	0xffffffff


	//   ....[4]....
        /*008c*/ 	.word	0xffffffff


	//   ....[5]....
        /*0090*/ 	.word	0xffffffff


	//   ....[6]....
        /*0094*/ 	.word	0xffffffff


	//   ....[7]....
        /*0098*/ 	.word	0xffffffff


	//   ....[8]....
        /*009c*/ 	.word	0xffffffff


	//   ....[9]....
        /*00a0*/ 	.word	0xffffffff


	//   ....[10]....
        /*00a4*/ 	.word	0xffffffff


	//   ....[11]....
        /*00a8*/ 	.word	0xffffffff


	//   ....[12]....
        /*00ac*/ 	.word	0xffffffff


	//   ....[13]....
        /*00b0*/ 	.word	0xffffffff


	//   ....[14]....
        /*00b4*/ 	.word	0xffffffff


	//   ....[15]....
        /*00b8*/ 	.word	0xffffffff


	//   ....[16]....
        /*00bc*/ 	.word	0xffffffff


	//   ....[17]....
        /*00c0*/ 	.word	0xffffffff


	//   ....[18]....
        /*00c4*/ 	.word	0xffffffff


	//   ....[19]....
        /*00c8*/ 	.word	0xffffffff


	//   ....[20]....
        /*00cc*/ 	.word	0xffffffff


	//   ....[21]....
        /*00d0*/ 	.word	0xffffffff


	//   ....[22]....
        /*00d4*/ 	.word	0xffffffff


	//   ....[23]....
        /*00d8*/ 	.word	0xffffffff


	//   ....[24]....
        /*00dc*/ 	.word	0xffffffff


	//   ....[25]....
        /*00e0*/ 	.word	0xffffffff


	//   ....[26]....
        /*00e4*/ 	.word	0xffffffff


	//   ....[27]....
        /*00e8*/ 	.word	0xffffffff


	//   ....[28]....
        /*00ec*/ 	.word	0xffffffff


	//   ....[29]....
        /*00f0*/ 	.word	0xffffffff


	//   ....[30]....
        /*00f4*/ 	.word	0xffffffff


	//   ....[31]....
        /*00f8*/ 	.word	0xffffffff


	//   ....[32]....
        /*00fc*/ 	.word	0xffffffff


	//   ....[33]....
        /*0100*/ 	.word	0xffffffff


	//   ....[34]....
        /*0104*/ 	.word	0xffffffff


	//   ....[35]....
        /*0108*/ 	.word	0xffffffff


	//   ....[36]....
        /*010c*/ 	.word	0xffffffff


	//   ....[37]....
        /*0110*/ 	.word	0xffffffff


	//   ....[38]....
        /*0114*/ 	.word	0xffffffff


	//   ....[39]....
        /*0118*/ 	.word	0xffffffff


	//   ....[40]....
        /*011c*/ 	.word	0xffffffff


	//   ....[41]....
        /*0120*/ 	.word	0xffffffff


	//   ....[42]....
        /*0124*/ 	.word	0xffffffff


	//   ....[43]....
        /*0128*/ 	.word	0xffffffff


	//   ....[44]....
        /*012c*/ 	.word	0xffffffff


	//   ....[45]....
        /*0130*/ 	.word	0xffffffff


	//   ....[46]....
        /*0134*/ 	.word	0xffffffff


	//   ....[47]....
        /*0138*/ 	.word	0xffffffff


	//   ....[48]....
        /*013c*/ 	.word	0xffffffff


	//   ....[49]....
        /*0140*/ 	.word	0xffffffff


	//   ....[50]....
        /*0144*/ 	.word	0xffffffff


	//   ....[51]....
        /*0148*/ 	.word	0xffffffff


	//   ....[52]....
        /*014c*/ 	.word	0xffffffff


	//   ....[53]....
        /*0150*/ 	.word	0xffffffff


	//   ....[54]....
        /*0154*/ 	.word	0xffffffff


	//   ....[55]....
        /*0158*/ 	.word	0xffffffff


	//   ....[56]....
        /*015c*/ 	.word	0xffffffff


	//   ....[57]....
        /*0160*/ 	.word	0xffffffff


	//   ....[58]....
        /*0164*/ 	.word	0xffffffff


	//   ....[59]....
        /*0168*/ 	.word	0xffffffff


	//----- nvinfo : EIATTR_COOP_GROUP_INSTR_OFFSETS
	.align		4
.L_311:
        /*016c*/ 	.byte	0x04, 0x28
        /*016e*/ 	.short	(.L_313 - .L_312)


	//   ....[0]....
.L_312:
        /*0170*/ 	.word	0x00000cc0


	//   ....[1]....
        /*0174*/ 	.word	0x00000cf0


	//   ....[2]....
        /*0178*/ 	.word	0x00000d10


	//   ....[3]....
        /*017c*/ 	.word	0x00000d20


	//   ....[4]....
        /*0180*/ 	.word	0x00000eb0


	//   ....[5]....
        /*0184*/ 	.word	0x00000ee0


	//   ....[6]....
        /*0188*/ 	.word	0x00000f10


	//   ....[7]....
        /*018c*/ 	.word	0x00000f30


	//   ....[8]....
        /*0190*/ 	.word	0x000010b0


	//   ....[9]....
        /*0194*/ 	.word	0x000010e0


	//   ....[10]....
        /*0198*/ 	.word	0x00001110


	//   ....[11]....
        /*019c*/ 	.word	0x00001130


	//   ....[12]....
        /*01a0*/ 	.word	0x000012b0


	//   ....[13]....
        /*01a4*/ 	.word	0x000012e0


	//   ....[14]....
        /*01a8*/ 	.word	0x00001310


	//   ....[15]....
        /*01ac*/ 	.word	0x00001330


	//   ....[16]....
        /*01b0*/ 	.word	0x000014b0


	//   ....[17]....
        /*01b4*/ 	.word	0x000014f0


	//   ....[18]....
        /*01b8*/ 	.word	0x00001520


	//   ....[19]....
        /*01bc*/ 	.word	0x00001530


	//   ....[20]....
        /*01c0*/ 	.word	0x000022a0


	//   ....[21]....
        /*01c4*/ 	.word	0x000022b0


	//   ....[22]....
        /*01c8*/ 	.word	0x000022c0


	//   ....[23]....
        /*01cc*/ 	.word	0x000022e0


	//   ....[24]....
        /*01d0*/ 	.word	0x00002460


	//   ....[25]....
        /*01d4*/ 	.word	0x000024a0


	//   ....[26]....
        /*01d8*/ 	.word	0x000024d0


	//   ....[27]....
        /*01dc*/ 	.word	0x000024f0


	//   ....[28]....
        /*01e0*/ 	.word	0x00002670


	//   ....[29]....
        /*01e4*/ 	.word	0x000026b0


	//   ....[30]....
        /*01e8*/ 	.word	0x000026e0


	//   ....[31]....
        /*01ec*/ 	.word	0x00002700


	//   ....[32]....
        /*01f0*/ 	.word	0x00002880


	//   ....[33]....
        /*01f4*/ 	.word	0x000028d0


	//   ....[34]....
        /*01f8*/ 	.word	0x00002900


	//   ....[35]....
        /*01fc*/ 	.word	0x00002910


	//   ....[36]....
        /*0200*/ 	.word	0x00002a90


	//   ....[37]....
        /*0204*/ 	.word	0x00002ad0


	//   ....[38]....
        /*0208*/ 	.word	0x00002b00


	//   ....[39]....
        /*020c*/ 	.word	0x00002b20


	//   ....[40]....
        /*0210*/ 	.word	0x00005200


	//   ....[41]....
        /*0214*/ 	.word	0x00005230


	//   ....[42]....
        /*0218*/ 	.word	0x00005250


	//   ....[43]....
        /*021c*/ 	.word	0x00005260


	//   ....[44]....
        /*0220*/ 	.word	0x000053f0


	//   ....[45]....
        /*0224*/ 	.word	0x00005420


	//   ....[46]....
        /*0228*/ 	.word	0x00005450


	//   ....[47]....
        /*022c*/ 	.word	0x00005470


	//   ....[48]....
        /*0230*/ 	.word	0x000055f0


	//   ....[49]....
        /*0234*/ 	.word	0x00005620


	//   ....[50]....
        /*0238*/ 	.word	0x00005650


	//   ....[51]....
        /*023c*/ 	.word	0x00005670


	//   ....[52]....
        /*0240*/ 	.word	0x000057f0


	//   ....[53]....
        /*0244*/ 	.word	0x00005820


	//   ....[54]....
        /*0248*/ 	.word	0x00005850


	//   ....[55]....
        /*024c*/ 	.word	0x00005870


	//   ....[56]....
        /*0250*/ 	.word	0x000059f0


	//   ....[57]....
        /*0254*/ 	.word	0x00005a20


	//   ....[58]....
        /*0258*/ 	.word	0x00005a50


	//   ....[59]....
        /*025c*/ 	.word	0x00005a70


	//----- nvinfo : EIATTR_VRC_CTA_INIT_COUNT
	.align		4
.L_313:
        /*0260*/ 	.byte	0x02, 0x4a
	.zero		1
	.zero		1


	//----- nvinfo : EIATTR_EXIT_INSTR_OFFSETS
	.align		4
        /*0264*/ 	.byte	0x04, 0x1c
        /*0266*/ 	.short	(.L_315 - .L_314)


	//   ....[0]....
.L_314:
        /*0268*/ 	.word	0x00006720


	//   ....[1]....
        /*026c*/ 	.word	0x00006780


	//----- nvinfo : EIATTR_MAX_THREADS
	.align		4
.L_315:
        /*0270*/ 	.byte	0x04, 0x05
        /*0272*/ 	.short	(.L_317 - .L_316)
.L_316:
        /*0274*/ 	.word	0x00000100
        /*0278*/ 	.word	0x00000001
        /*027c*/ 	.word	0x00000001


	//----- nvinfo : EIATTR_CRS_STACK_SIZE
	.align		4
.L_317:
        /*0280*/ 	.byte	0x04, 0x1e
        /*0282*/ 	.short	(.L_319 - .L_318)
.L_318:
        /*0284*/ 	.word	0x00000000


	//----- nvinfo : EIATTR_CBANK_PARAM_SIZE
	.align		4
.L_319:
        /*0288*/ 	.byte	0x03, 0x19
        /*028a*/ 	.short	0x0051


	//----- nvinfo : EIATTR_PARAM_CBANK
	.align		4
        /*028c*/ 	.byte	0x04, 0x0a
        /*028e*/ 	.short	(.L_321 - .L_320)
	.align		4
.L_320:
        /*0290*/ 	.word	index@(.nv.constant0._ZN6thrust24THRUST_300001_SM_1000_NS8cuda_cub4core6detail13_kernel_agentINS1_8__reduce11ReduceAgentINS0_12zip_iteratorIN4cuda3std3__45tupleIJPdNS0_17counting_iteratorIlNS0_11use_defaultESE_SE_EEEEEEEPNSB_IJdlEEESI_iNS1_9__extrema9arg_max_fIdlNSA_4lessIdEEEEEEJSH_SJ_iN3cub18CUB_300001_SM_100013GridEvenShareIiEENSR_9GridQueueIjEESO_EEEvDpT0_)
        /*0294*/ 	.short	0x0380
        /*0296*/ 	.short	0x0051


	//----- nvinfo : EIATTR_SW_WAR
	.align		4
.L_321:
        /*0298*/ 	.byte	0x04, 0x36
        /*029a*/ 	.short	(.L_323 - .L_322)
.L_322:
        /*029c*/ 	.word	0x00000008
.L_323:


//--------------------- .nv.info._ZN6thrust24THRUST_300001_SM_1000_NS8cuda_cub4core6detail13_kernel_agentINS1_8__reduce11ReduceAgentINS0_12zip_iteratorIN4cuda3std3__45tupleIJPdNS0_17counting_iteratorIlNS0_11use_defaultESE_SE_EEEEEEEPNSB_IJdlEEESI_iNS1_9__extrema9arg_max_fIdlNSA_4lessIdEEEEEEJSH_SJ_iSO_EEEvDpT0_ --------------------------
	.section	.nv.info._ZN6thrust24THRUST_300001_SM_1000_NS8cuda_cub4core6detail13_kernel_agentINS1_8__reduce11ReduceAgentINS0_12zip_iteratorIN4cuda3std3__45tupleIJPdNS0_17counting_iteratorIlNS0_11use_defaultESE_SE_EEEEEEEPNSB_IJdlEEESI_iNS1_9__extrema9arg_max_fIdlNSA_4lessIdEEEEEEJSH_SJ_iSO_EEEvDpT0_,"",@"SHT_CUDA_INFO"
	.sectionflags	@""
	.align	4


	//----- nvinfo : EIATTR_CUDA_API_VERSION
	.align		4
        /*0000*/ 	.byte	0x04, 0x37
        /*0002*/ 	.short	(.L_325 - .L_324)
.L_324:
        /*0004*/ 	.word	0x00000082


	//----- nvinfo : EIATTR_KPARAM_INFO
	.align		4
.L_325:
        /*0008*/ 	.byte	0x04, 0x17
        /*000a*/ 	.short	(.L_327 - .L_326)
.L_326:
        /*000c*/ 	.word	0x00000000
        /*0010*/ 	.short	0x0003
        /*0012*/ 	.short	0x001c
        /*0014*/ 	.byte	0x00, 0xf0, 0x05, 0x00


	//----- nvinfo : EIATTR_KPARAM_INFO
	.align		4
.L_327:
        /*0018*/ 	.byte	0x04, 0x17
        /*001a*/ 	.short	(.L_329 - .L_328)
.L_328:
        /*001c*/ 	.word	0x00000000
        /*0020*/ 	.short	0x0002
        /*0022*/ 	.short	0x0018
        /*0024*/ 	.byte	0x00, 0xf0, 0x11, 0x00


	//----- nvinfo : EIATTR_KPARAM_INFO
	.align		4
.L_329:
        /*0028*/ 	.byte	0x04, 0x17
        /*002a*/ 	.short	(.L_331 - .L_330)
.L_330:
        /*002c*/ 	.word	0x00000000
        /*0030*/ 	.short	0x0001
        /*0032*/ 	.short	0x0010
        /*0034*/ 	.byte	0x00, 0xf5, 0x21, 0x00


	//----- nvinfo : EIATTR_KPARAM_INFO
	.align		4
.L_331:
        /*0038*/ 	.byte	0x04, 0x17
        /*003a*/ 	.short	(.L_333 - .L_332)
.L_332:
        /*003c*/ 	.word	0x00000000
        /*0040*/ 	.short	0x0000
        /*0042*/ 	.short	0x0000
        /*0044*/ 	.byte	0x00, 0xf0, 0x41, 0x00


	//----- nvinfo : EIATTR_SPARSE_MMA_MASK
	.align		4
.L_333:
        /*0048*/ 	.byte	0x03, 0x50
        /*004a*/ 	.short	0x0000


	//----- nvinfo : EIATTR_MAXREG_COUNT
	.align		4
        /*004c*/ 	.byte	0x03, 0x1b
        /*004e*/ 	.short	0x00ff


	//----- nvinfo : EIATTR_NUM_BARRIERS
	.align		4
        /*0050*/ 	.byte	0x02, 0x4c
        /*0052*/ 	.byte	0x01
	.zero		1


	//----- nvinfo : EIATTR_MERCURY_ISA_VERSION
	.align		4
        /*0054*/ 	.byte	0x03, 0x5f
        /*0056*/ 	.short	0x0101


	//----- nvinfo : EIATTR_COOP_GROUP_MASK_REGIDS
	.align		4
        /*0058*/ 	.byte	0x04, 0x29
        /*005a*/ 	.short	(.L_335 - .L_334)


	//   ....[0]....
.L_334:
        /*005c*/ 	.word	0xffffffff


	//   ....[1]....
        /*0060*/ 	.word	0xffffffff


	//   ....[2]....
        /*0064*/ 	.word	0xffffffff


	//   ....[3]....
        /*0068*/ 	.word	0xffffffff


	//   ....[4]....
        /*006c*/ 	.word	0xffffffff


	//   ....[5]....
        /*0070*/ 	.word	0xffffffff


	//   ....[6]....
        /*0074*/ 	.word	0xffffffff


	//   ....[7]....
        /*0078*/ 	.word	0xffffffff


	//   ....[8]....
        /*007c*/ 	.word	0xffffffff


	//   ....[9]....
        /*0080*/ 	.word	0xffffffff


	//   ....[10]....
        /*0084*/ 	.word	0xffffffff


	//   ....[11]....
        /*0088*/ 	.word	0xffffffff


	//   ....[12]....
        /*008c*/ 	.word	0xffffffff


	//   ....[13]....
        /*0090*/ 	.word	0xffffffff


	//   ....[14]....
        /*0094*/ 	.word	0xffffffff


	//   ....[15]....
        /*0098*/ 	.word	0xffffffff


	//   ....[16]....
        /*009c*/ 	.word	0xffffffff


	//   ....[17]....
        /*00a0*/ 	.word	0xffffffff


	//   ....[18]....
        /*00a4*/ 	.word	0xffffffff


	//   ....[19]....
        /*00a8*/ 	.word	0xffffffff


	//   ....[20]....
        /*00ac*/ 	.word	0xffffffff


	//   ....[21]....
        /*00b0*/ 	.word	0xffffffff


	//   ....[22]....
        /*00b4*/ 	.word	0xffffffff


	//   ....[23]....
        /*00b8*/ 	.word	0xffffffff


	//   ....[24]....
        /*00bc*/ 	.word	0xffffffff


	//   ....[25]....
        /*00c0*/ 	.word	0xffffffff


	//   ....[26]....
        /*00c4*/ 	.word	0xffffffff


	//   ....[27]....
        /*00c8*/ 	.word	0xffffffff


	//   ....[28]....
        /*00cc*/ 	.word	0xffffffff


	//   ....[29]....
        /*00d0*/ 	.word	0xffffffff


	//   ....[30]....
        /*00d4*/ 	.word	0xffffffff


	//   ....[31]....
        /*00d8*/ 	.word	0xffffffff


	//   ....[32]....
        /*00dc*/ 	.word	0xffffffff


	//   ....[33]....
        /*00e0*/ 	.word	0xffffffff


	//   ....[34]....
        /*00e4*/ 	.word	0xffffffff


	//   ....[35]....
        /*00e8*/ 	.word	0xffffffff


	//   ....[36]....
        /*00ec*/ 	.word	0xffffffff


	//   ....[37]....
        /*00f0*/ 	.word	0xffffffff


	//   ....[38]....
        /*00f4*/ 	.word	0xffffffff


	//   ....[39]....
        /*00f8*/ 	.word	0xffffffff


	//   ....[40]....
        /*00fc*/ 	.word	0xffffffff


	//   ....[41]....
        /*0100*/ 	.word	0xffffffff


	//   ....[42]....
        /*0104*/ 	.word	0xffffffff


	//   ....[43]....
        /*0108*/ 	.word	0xffffffff


	//   ....[44]....
        /*010c*/ 	.word	0xffffffff


	//   ....[45]....
        /*0110*/ 	.word	0xffffffff


	//   ....[46]....
        /*0114*/ 	.word	0xffffffff


	//   ....[47]....
        /*0118*/ 	.word	0xffffffff


	//   ....[48]....
        /*011c*/ 	.word	0xffffffff


	//   ....[49]....
        /*0120*/ 	.word	0xffffffff


	//   ....[50]....
        /*0124*/ 	.word	0xffffffff


	//   ....[51]....
        /*0128*/ 	.word	0xffffffff


	//   ....[52]....
        /*012c*/ 	.word	0xffffffff


	//   ....[53]....
        /*0130*/ 	.word	0xffffffff


	//   ....[54]....
        /*0134*/ 	.word	0xffffffff


	//   ....[55]....
        /*0138*/ 	.word	0xffffffff


	//   ....[56]....
        /*013c*/ 	.word	0xffffffff


	//   ....[57]....
        /*0140*/ 	.word	0xffffffff


	//   ....[58]....
        /*0144*/ 	.word	0xffffffff


	//   ....[59]....
        /*0148*/ 	.word	0xffffffff


	//----- nvinfo : EIATTR_COOP_GROUP_INSTR_OFFSETS
	.align		4
.L_335:
        /*014c*/ 	.byte	0x04, 0x28
        /*014e*/ 	.short	(.L_337 - .L_336)


	//   ....[0]....
.L_336:
        /*0150*/ 	.word	0x00000c90


	//   ....[1]....
        /*0154*/ 	.word	0x00000cc0


	//   ....[2]....
        /*0158*/ 	.word	0x00000ce0


	//   ....[3]....
        /*015c*/ 	.word	0x00000cf0


	//   ....[4]....
        /*0160*/ 	.word	0x00000e80


	//   ....[5]....
        /*0164*/ 	.word	0x00000eb0


	//   ....[6]....
        /*0168*/ 	.word	0x00000ee0


	//   ....[7]....
        /*016c*/ 	.word	0x00000f00


	//   ....[8]....
        /*0170*/ 	.word	0x00001080


	//   ....[9]....
        /*0174*/ 	.word	0x000010b0


	//   ....[10]....
        /*0178*/ 	.word	0x000010e0


	//   ....[11]....
        /*017c*/ 	.word	0x00001100


	//   ....[12]....
        /*0180*/ 	.word	0x00001280


	//   ....[13]....
        /*0184*/ 	.word	0x000012b0


	//   ....[14]....
        /*0188*/ 	.word	0x000012e0


	//   ....[15]....
        /*018c*/ 	.word	0x00001300


	//   ....[16]....
        /*0190*/ 	.word	0x00001480


	//   ....[17]....
        /*0194*/ 	.word	0x000014b0


	//   ....[18]....
        /*0198*/ 	.word	0x000014e0


	//   ....[19]....
        /*019c*/ 	.word	0x00001500


	//   ....[20]....
        /*01a0*/ 	.word	0x00002260


	//   ....[21]....
        /*01a4*/ 	.word	0x00002270


	//   ....[22]....
        /*01a8*/ 	.word	0x00002280


	//   ....[23]....
        /*01ac*/ 	.word	0x000022a0


	//   ....[24]....
        /*01b0*/ 	.word	0x00002420


	//   ....[25]....
        /*01b4*/ 	.word	0x00002460


	//   ....[26]....
        /*01b8*/ 	.word	0x00002490


	//   ....[27]....
        /*01bc*/ 	.word	0x000024b0


	//   ....[28]....
        /*01c0*/ 	.word	0x00002630


	//   ....[29]....
        /*01c4*/ 	.word	0x00002670


	//   ....[30]....
        /*01c8*/ 	.word	0x000026a0


	//   ....[31]....
        /*01cc*/ 	.word	0x000026c0


	//   ....[32]....
        /*01d0*/ 	.word	0x00002840


	//   ....[33]....
        /*01d4*/ 	.word	0x00002880


	//   ....[34]....
        /*01d8*/ 	.word	0x000028b0


	//   ....[35]....
        /*01dc*/ 	.word	0x000028d0


	//   ....[36]....
        /*01e0*/ 	.word	0x00002a50


	//   ....[37]....
        /*01e4*/ 	.word	0x00002a90


	//   ....[38]....
        /*01e8*/ 	.word	0x00002ac0


	//   ....[39]....
        /*01ec*/ 	.word	0x00002ae0


	//   ....[40]....
        /*01f0*/ 	.word	0x00004ff0


	//   ....[41]....
        /*01f4*/ 	.word	0x00005020


	//   ....[42]....
        /*01f8*/ 	.word	0x00005040


	//   ....[43]....
        /*01fc*/ 	.word	0x00005050


	//   ....[44]....
        /*0200*/ 	.word	0x000051e0


	//   ....[45]....
        /*0204*/ 	.word	0x00005210


	//   ....[46]....
        /*0208*/ 	.word	0x00005240


	//   ....[47]....
        /*020c*/ 	.word	0x00005260


	//   ....[48]....
        /*0210*/ 	.word	0x000053e0


	//   ....[49]....
        /*0214*/ 	.word	0x00005410


	//   ....[50]....
        /*0218*/ 	.word	0x00005440


	//   ....[51]....
        /*021c*/ 	.word	0x00005460


	//   ....[52]....
        /*0220*/ 	.word	0x000055e0


	//   ....[53]....
        /*0224*/ 	.word	0x00005610


	//   ....[54]....
        /*0228*/ 	.word	0x00005640


	//   ....[55]....
        /*022c*/ 	.word	0x00005660


	//   ....[56]....
        /*0230*/ 	.word	0x000057e0


	//   ....[57]....
        /*0234*/ 	.word	0x00005810


	//   ....[58]....
        /*0238*/ 	.word	0x00005840


	//   ....[59]....
        /*023c*/ 	.word	0x00005860


	//----- nvinfo : EIATTR_VRC_CTA_INIT_COUNT
	.align		4
.L_337:
        /*0240*/ 	.byte	0x02, 0x4a
	.zero		1
	.zero		1


	//----- nvinfo : EIATTR_EXIT_INSTR_OFFSETS
	.align		4
        /*0244*/ 	.byte	0x04, 0x1c
        /*0246*/ 	.short	(.L_339 - .L_338)


	//   ....[0]....
.L_338:
        /*0248*/ 	.word	0x00000030


	//   ....[1]....
        /*024c*/ 	.word	0x00006500


	//   ....[2]....
        /*0250*/ 	.word	0x00006540


	//----- nvinfo : EIATTR_MAX_THREADS
	.align		4
.L_339:
        /*0254*/ 	.byte	0x04, 0x05
        /*0256*/ 	.short	(.L_341 - .L_340)
.L_340:
        /*0258*/ 	.word	0x00000100
        /*025c*/ 	.word	0x00000001
        /*0260*/ 	.word	0x00000001


	//----- nvinfo : EIATTR_CRS_STACK_SIZE
	.align		4
.L_341:
        /*0264*/ 	.byte	0x04, 0x1e
        /*0266*/ 	.short	(.L_343 - .L_342)
.L_342:
        /*0268*/ 	.word	0x00000000


	//----- nvinfo : EIATTR_CBANK_PARAM_SIZE
	.align		4
.L_343:
        /*026c*/ 	.byte	0x03, 0x19
        /*026e*/ 	.short	0x001d


	//----- nvinfo : EIATTR_PARAM_CBANK
	.align		4
        /*0270*/ 	.byte	0x04, 0x0a
        /*0272*/ 	.short	(.L_345 - .L_344)
	.align		4
.L_344:
        /*0274*/ 	.word	index@(.nv.constant0._ZN6thrust24THRUST_300001_SM_1000_NS8cuda_cub4core6detail13_kernel_agentINS1_8__reduce11ReduceAgentINS0_12zip_iteratorIN4cuda3std3__45tupleIJPdNS0_17counting_iteratorIlNS0_11use_defaultESE_SE_EEEEEEEPNSB_IJdlEEESI_iNS1_9__extrema9arg_max_fIdlNSA_4lessIdEEEEEEJSH_SJ_iSO_EEEvDpT0_)
        /*0278*/ 	.short	0x0380
        /*027a*/ 	.short	0x001d


	//----- nvinfo : EIATTR_SW_WAR
	.align		4
.L_345:
        /*027c*/ 	.byte	0x04, 0x36
        /*027e*/ 	.short	(.L_347 - .L_346)
.L_346:
        /*0280*/ 	.word	0x00000008
.L_347:


//--------------------- .nv.info._Z27copyFromMigrationPoolKernelPiS_ii --------------------------
	.section	.nv.info._Z27copyFromMigrationPoolKernelPiS_ii,"",@"SHT_CUDA_INFO"
	.sectionflags	@""
	.align	4


	//----- nvinfo : EIATTR_CUDA_API_VERSION
	.align		4
        /*0000*/ 	.byte	0x04, 0x37
        /*0002*/ 	.short	(.L_349 - .L_348)
.L_348:
        /*0004*/ 	.word	0x00000082


	//----- nvinfo : EIATTR_KPARAM_INFO
	.align		4
.L_349:
        /*0008*/ 	.byte	0x04, 0x17
        /*000a*/ 	.short	(.L_351 - .L_350)
.L_350:
        /*000c*/ 	.word	0x00000000
        /*0010*/ 	.short	0x0003
        /*0012*/ 	.short	0x0014
        /*0014*/ 	.byte	0x00, 0xf0, 0x11, 0x00


	//----- nvinfo : EIATTR_KPARAM_INFO
	.align		4
.L_351:
        /*0018*/ 	.byte	0x04, 0x17
        /*001a*/ 	.short	(.L_353 - .L_352)
.L_352:
        /*001c*/ 	.word	0x00000000
        /*0020*/ 	.short	0x0002
        /*0022*/ 	.short	0x0010
        /*0024*/ 	.byte	0x00, 0xf0, 0x11, 0x00


	//----- nvinfo : EIATTR_KPARAM_INFO
	.align		4
.L_353:
        /*0028*/ 	.byte	0x04, 0x17
        /*002a*/ 	.short	(.L_355 - .L_354)
.L_354:
        /*002c*/ 	.word	0x00000000
        /*0030*/ 	.short	0x0001
        /*0032*/ 	.short	0x0008
        /*0034*/ 	.byte	0x00, 0xf5, 0x21, 0x00


	//----- nvinfo : EIATTR_KPARAM_INFO
	.align		4
.L_355:
        /*0038*/ 	.byte	0x04, 0x17
        /*003a*/ 	.short	(.L_357 - .L_356)
.L_356:
        /*003c*/ 	.word	0x00000000
        /*0040*/ 	.short	0x0000
        /*0042*/ 	.short	0x0000
        /*0044*/ 	.byte	0x00, 0xf5, 0x21, 0x00


	//----- nvinfo : EIATTR_SPARSE_MMA_MASK
	.align		4
.L_357:
        /*0048*/ 	.byte	0x03, 0x50
        /*004a*/ 	.short	0x0000


	//----- nvinfo : EIATTR_MAXREG_COUNT
	.align		4
        /*004c*/ 	.byte	0x03, 0x1b
        /*004e*/ 	.short	0x00ff


	//----- nvinfo : EIATTR_MERCURY_ISA_VERSION
	.align		4
        /*0050*/ 	.byte	0x03, 0x5f
        /*0052*/ 	.short	0x0101


	//----- nvinfo : EIATTR_VRC_CTA_INIT_COUNT
	.align		4
        /*0054*/ 	.byte	0x02, 0x4a
	.zero		1
	.zero		1


	//----- nvinfo : EIATTR_EXIT_INSTR_OFFSETS
	.align		4
        /*0058*/ 	.byte	0x04, 0x1c
        /*005a*/ 	.short	(.L_359 - .L_358)


	//   ....[0]....
.L_358:
        /*005c*/ 	.word	0x000001e0


	//   ....[1]....
        /*0060*/ 	.word	0x00000600


	//   ....[2]....
        /*0064*/ 	.word	0x000007c0


	//   ....[3]....
        /*0068*/ 	.word	0x00000900


	//   ....[4]....
        /*006c*/ 	.word	0x000009e0


	//----- nvinfo : EIATTR_CBANK_PARAM_SIZE
	.align		4
.L_359:
        /*0070*/ 	.byte	0x03, 0x19
        /*0072*/ 	.short	0x0018


	//----- nvinfo : EIATTR_PARAM_CBANK
	.align		4
        /*0074*/ 	.byte	0x04, 0x0a
        /*0076*/ 	.short	(.L_361 - .L_360)
	.align		4
.L_360:
        /*0078*/ 	.word	index@(.nv.constant0._Z27copyFromMigrationPoolKernelPiS_ii)
        /*007c*/ 	.short	0x0380
        /*007e*/ 	.short	0x0018


	//----- nvinfo : EIATTR_SW_WAR
	.align		4
.L_361:
        /*0080*/ 	.byte	0x04, 0x36
        /*0082*/ 	.short	(.L_363 - .L_362)
.L_362:
        /*0084*/ 	.word	0x00000008
.L_363:


//--------------------- .nv.info._Z25copyToMigrationPoolKernelPiS_ii --------------------------
	.section	.nv.info._Z25copyToMigrationPoolKernelPiS_ii,"",@"SHT_CUDA_INFO"
	.sectionflags	@""
	.align	4


	//----- nvinfo : EIATTR_CUDA_API_VERSION
	.align		4
        /*0000*/ 	.byte	0x04, 0x37
        /*0002*/ 	.short	(.L_365 - .L_364)
.L_364:
        /*0004*/ 	.word	0x00000082


	//----- nvinfo : EIATTR_KPARAM_INFO
	.align		4
.L_365:
        /*0008*/ 	.byte	0x04, 0x17
        /*000a*/ 	.short	(.L_367 - .L_366)
.L_366:
        /*000c*/ 	.word	0x00000000
        /*0010*/ 	.short	0x0003
        /*0012*/ 	.short	0x0014
        /*0014*/ 	.byte	0x00, 0xf0, 0x11, 0x00


	//----- nvinfo : EIATTR_KPARAM_INFO
	.align		4
.L_367:
        /*0018*/ 	.byte	0x04, 0x17
        /*001a*/ 	.short	(.L_369 - .L_368)
.L_368:
        /*001c*/ 	.word	0x00000000
        /*0020*/ 	.short	0x0002
        /*0022*/ 	.short	0x0010
        /*0024*/ 	.byte	0x00, 0xf0, 0x11, 0x00


	//----- nvinfo : EIATTR_KPARAM_INFO
	.align		4
.L_369:
        /*0028*/ 	.byte	0x04, 0x17
        /*002a*/ 	.short	(.L_371 - .L_370)
.L_370:
        /*002c*/ 	.word	0x00000000
        /*0030*/ 	.short	0x0001
        /*0032*/ 	.short	0x0008
        /*0034*/ 	.byte	0x00, 0xf5, 0x21, 0x00


	//----- nvinfo : EIATTR_KPARAM_INFO
	.align		4
.L_371:
        /*0038*/ 	.byte	0x04, 0x17
        /*003a*/ 	.short	(.L_373 - .L_372)
.L_372:
        /*003c*/ 	.word	0x00000000
        /*0040*/ 	.short	0x0000
        /*0042*/ 	.short	0x0000
        /*0044*/ 	.byte	0x00, 0xf5, 0x21, 0x00


	//----- nvinfo : EIATTR_SPARSE_MMA_MASK
	.align		4
.L_373:
        /*0048*/ 	.byte	0x03, 0x50
        /*004a*/ 	.short	0x0000


	//----- nvinfo : EIATTR_MAXREG_COUNT
	.align		4
        /*004c*/ 	.byte	0x03, 0x1b
        /*004e*/ 	.short	0x00ff


	//----- nvinfo : EIATTR_MERCURY_ISA_VERSION
	.align		4
        /*0050*/ 	.byte	0x03, 0x5f
        /*0052*/ 	.short	0x0101


	//----- nvinfo : EIATTR_VRC_CTA_INIT_COUNT
	.align		4
        /*0054*/ 	.byte	0x02, 0x4a
	.zero		1
	.zero		1


	//----- nvinfo : EIATTR_EXIT_INSTR_OFFSETS
	.align		4
        /*0058*/ 	.byte	0x04, 0x1c
        /*005a*/ 	.short	(.L_375 - .L_374)


	//   ....[0]....
.L_374:
        /*005c*/ 	.word	0x00000080


	//   ....[1]....
        /*0060*/ 	.word	0x00000490


	//   ....[2]....
        /*0064*/ 	.word	0x00000650


	//   ....[3]....
        /*0068*/ 	.word	0x00000790


	//   ....[4]....
        /*006c*/ 	.word	0x00000870


	//----- nvinfo : EIATTR_CBANK_PARAM_SIZE
	.align		4
.L_375:
        /*0070*/ 	.byte	0x03, 0x19
        /*0072*/ 	.short	0x0018


	//----- nvinfo : EIATTR_PARAM_CBANK
	.align		4
        /*0074*/ 	.byte	0x04, 0x0a
        /*0076*/ 	.short	(.L_377 - .L_376)
	.align		4
.L_376:
        /*0078*/ 	.word	index@(.nv.constant0._Z25copyToMigrationPoolKernelPiS_ii)
        /*007c*/ 	.short	0x0380
        /*007e*/ 	.short	0x0018


	//----- nvinfo : EIATTR_SW_WAR
	.align		4
.L_377:
        /*0080*/ 	.byte	0x04, 0x36
        /*0082*/ 	.short	(.L_379 - .L_378)
.L_378:
        /*0084*/ 	.word	0x00000008
.L_379:


//--------------------- .nv.info._Z14mutationKernelPiPdS_i --------------------------
	.section	.nv.info._Z14mutationKernelPiPdS_i,"",@"SHT_CUDA_INFO"
	.sectionflags	@""
	.align	4


	//----- nvinfo : EIATTR_CUDA_API_VERSION
	.align		4
        /*0000*/ 	.byte	0x04, 0x37
        /*0002*/ 	.short	(.L_381 - .L_380)
.L_380:
        /*0004*/ 	.word	0x00000082


	//----- nvinfo : EIATTR_KPARAM_INFO
	.align		4
.L_381:
        /*0008*/ 	.byte	0x04, 0x17
        /*000a*/ 	.short	(.L_383 - .L_382)
.L_382:
        /*000c*/ 	.word	0x00000000
        /*0010*/ 	.short	0x0003
        /*0012*/ 	.short	0x0018
        /*0014*/ 	.byte	0x00, 0xf0, 0x11, 0x00


	//----- nvinfo : EIATTR_KPARAM_INFO
	.align		4
.L_383:
        /*0018*/ 	.byte	0x04, 0x17
        /*001a*/ 	.short	(.L_385 - .L_384)
.L_384:
        /*001c*/ 	.word	0x00000000
        /*0020*/ 	.short	0x0002
        /*0022*/ 	.short	0x0010
        /*0024*/ 	.byte	0x00, 0xf5, 0x21, 0x00


	//----- nvinfo : EIATTR_KPARAM_INFO
	.align		4
.L_385:
        /*0028*/ 	.byte	0x04, 0x17
        /*002a*/ 	.short	(.L_387 - .L_386)
.L_386:
        /*002c*/ 	.word	0x00000000
        /*0030*/ 	.short	0x0001
        /*0032*/ 	.short	0x0008
        /*0034*/ 	.byte	0x00, 0xf5, 0x21, 0x00


	//----- nvinfo : EIATTR_KPARAM_INFO
	.align		4
.L_387:
        /*0038*/ 	.byte	0x04, 0x17
        /*003a*/ 	.short	(.L_389 - .L_388)
.L_388:
        /*003c*/ 	.word	0x00000000
        /*0040*/ 	.short	0x0000
        /*0042*/ 	.short	0x0000
        /*0044*/ 	.byte	0x00, 0xf5, 0x21, 0x00


	//----- nvinfo : EIATTR_SPARSE_MMA_MASK
	.align		4
.L_389:
        /*0048*/ 	.byte	0x03, 0x50
        /*004a*/ 	.short	0x0000


	//----- nvinfo : EIATTR_MAXREG_COUNT
	.align		4
        /*004c*/ 	.byte	0x03, 0x1b
        /*004e*/ 	.short	0x00ff


	//----- nvinfo : EIATTR_MERCURY_ISA_VERSION
	.align		4
        /*0050*/ 	.byte	0x03, 0x5f
        /*0052*/ 	.short	0x0101


	//----- nvinfo : EIATTR_VRC_CTA_INIT_COUNT
	.align		4
        /*0054*/ 	.byte	0x02, 0x4a
	.zero		1
	.zero		1


	//----- nvinfo : EIATTR_EXIT_INSTR_OFFSETS
	.align		4
        /*0058*/ 	.byte	0x04, 0x1c
        /*005a*/ 	.short	(.L_391 - .L_390)


	//   ....[0]....
.L_390:
        /*005c*/ 	.word	0x000000f0


	//   ....[1]....
        /*0060*/ 	.word	0x00000220


	//----- nvinfo : EIATTR_CBANK_PARAM_SIZE
	.align		4
.L_391:
        /*0064*/ 	.byte	0x03, 0x19
        /*0066*/ 	.short	0x001c


	//----- nvinfo : EIATTR_PARAM_CBANK
	.align		4
        /*0068*/ 	.byte	0x04, 0x0a
        /*006a*/ 	.short	(.L_393 - .L_392)
	.align		4
.L_392:
        /*006c*/ 	.word	index@(.nv.constant0._Z14mutationKernelPiPdS_i)
        /*0070*/ 	.short	0x0380
        /*0072*/ 	.short	0x001c


	//----- nvinfo : EIATTR_SW_WAR
	.align		4
.L_393:
        /*0074*/ 	.byte	0x04, 0x36
        /*0076*/ 	.short	(.L_395 - .L_394)
.L_394:
        /*0078*/ 	.word	0x00000008
.L_395:


//--------------------- .nv.info._Z11breedKernelPiS_PdS0_S_i --------------------------
	.section	.nv.info._Z11breedKernelPiS_PdS0_S_i,"",@"SHT_CUDA_INFO"
	.sectionflags	@""
	.align	4


	//----- nvinfo : EIATTR_CUDA_API_VERSION
	.align		4
        /*0000*/ 	.byte	0x04, 0x37
        /*0002*/ 	.short	(.L_397 - .L_396)
.L_396:
        /*0004*/ 	.word	0x00000082


	//----- nvinfo : EIATTR_KPARAM_INFO
	.align		4
.L_397:
        /*0008*/ 	.byte	0x04, 0x17
        /*000a*/ 	.short	(.L_399 - .L_398)
.L_398:
        /*000c*/ 	.word	0x00000000
        /*0010*/ 	.short	0x0005
        /*0012*/ 	.short	0x0028
        /*0014*/ 	.byte	0x00, 0xf0, 0x11, 0x00


	//----- nvinfo : EIATTR_KPARAM_INFO
	.align		4
.L_399:
        /*0018*/ 	.byte	0x04, 0x17
        /*001a*/ 	.short	(.L_401 - .L_400)
.L_400:
        /*001c*/ 	.word	0x00000000
        /*0020*/ 	.short	0x0004
        /*0022*/ 	.short	0x0020
        /*0024*/ 	.byte	0x00, 0xf5, 0x21, 0x00


	//----- nvinfo : EIATTR_KPARAM_INFO
	.align		4
.L_401:
        /*0028*/ 	.byte	0x04, 0x17
        /*002a*/ 	.short	(.L_403 - .L_402)
.L_402:
        /*002c*/ 	.word	0x00000000
        /*0030*/ 	.short	0x0003
        /*0032*/ 	.short	0x0018
        /*0034*/ 	.byte	0x00, 0xf5, 0x21, 0x00


	//----- nvinfo : EIATTR_KPARAM_INFO
	.align		4
.L_403:
        /*0038*/ 	.byte	0x04, 0x17
        /*003a*/ 	.short	(.L_405 - .L_404)
.L_404:
        /*003c*/ 	.word	0x00000000
        /*0040*/ 	.short	0x0002
        /*0042*/ 	.short	0x0010
        /*0044*/ 	.byte	0x00, 0xf5, 0x21, 0x00


	//----- nvinfo : EIATTR_KPARAM_INFO
	.align		4
.L_405:
        /*0048*/ 	.byte	0x04, 0x17
        /*004a*/ 	.short	(.L_407 - .L_406)
.L_406:
        /*004c*/ 	.word	0x00000000
        /*0050*/ 	.short	0x0001
        /*0052*/ 	.short	0x0008
        /*0054*/ 	.byte	0x00, 0xf5, 0x21, 0x00


	//----- nvinfo : EIATTR_KPARAM_INFO
	.align		4
.L_407:
        /*0058*/ 	.byte	0x04, 0x17
        /*005a*/ 	.short	(.L_409 - .L_408)
.L_408:
        /*005c*/ 	.word	0x00000000
        /*0060*/ 	.short	0x0000
        /*0062*/ 	.short	0x0000
        /*0064*/ 	.byte	0x00, 0xf5, 0x21, 0x00


	//----- nvinfo : EIATTR_SPARSE_MMA_MASK
	.align		4
.L_409:
        /*0068*/ 	.byte	0x03, 0x50
        /*006a*/ 	.short	0x0000


	//----- nvinfo : EIATTR_MAXREG_COUNT
	.align		4
        /*006c*/ 	.byte	0x03, 0x1b
        /*006e*/ 	.short	0x00ff


	//----- nvinfo : EIATTR_MERCURY_ISA_VERSION
	.align		4
        /*0070*/ 	.byte	0x03, 0x5f
        /*0072*/ 	.short	0x0101


	//----- nvinfo : EIATTR_VRC_CTA_INIT_COUNT
	.align		4
        /*0074*/ 	.byte	0x02, 0x4a
	.zero		1
	.zero		1


	//----- nvinfo : EIATTR_EXIT_INSTR_OFFSETS
	.align		4
        /*0078*/ 	.byte	0x04, 0x1c
        /*007a*/ 	.short	(.L_411 - .L_410)


	//   ....[0]....
.L_410:
        /*007c*/ 	.word	0x000008a0


	//   ....[1]....
        /*0080*/ 	.word	0x00001070


	//----- nvinfo : EIATTR_CRS_STACK_SIZE
	.align		4
.L_411:
        /*0084*/ 	.byte	0x04, 0x1e
        /*0086*/ 	.short	(.L_413 - .L_412)
.L_412:
        /*0088*/ 	.word	0x00000000


	//----- nvinfo : EIATTR_CBANK_PARAM_SIZE
	.align		4
.L_413:
        /*008c*/ 	.byte	0x03, 0x19
        /*008e*/ 	.short	0x002c


	//----- nvinfo : EIATTR_PARAM_CBANK
	.align		4
        /*0090*/ 	.byte	0x04, 0x0a
        /*0092*/ 	.short	(.L_415 - .L_414)
	.align		4
.L_414:
        /*0094*/ 	.word	index@(.nv.constant0._Z11breedKernelPiS_PdS0_S_i)
        /*0098*/ 	.short	0x0380
        /*009a*/ 	.short	0x002c


	//----- nvinfo : EIATTR_SW_WAR
	.align		4
.L_415:
        /*009c*/ 	.byte	0x04, 0x36
        /*009e*/ 	.short	(.L_417 - .L_416)
.L_416:
        /*00a0*/ 	.word	0x00000008
.L_417:


//--------------------- .nv.info._Z13fitnessKernelPiS_Pdii --------------------------
	.section	.nv.info._Z13fitnessKernelPiS_Pdii,"",@"SHT_CUDA_INFO"
	.sectionflags	@""
	.align	4


	//----- nvinfo : EIATTR_CUDA_API_VERSION
	.align		4
        /*0000*/ 	.byte	0x04, 0x37
        /*0002*/ 	.short	(.L_419 - .L_418)
.L_418:
        /*0004*/ 	.word	0x00000082


	//----- nvinfo : EIATTR_KPARAM_INFO
	.align		4
.L_419:
        /*0008*/ 	.byte	0x04, 0x17
        /*000a*/ 	.short	(.L_421 - .L_420)
.L_420:
        /*000c*/ 	.word	0x00000000
        /*0010*/ 	.short	0x0004
        /*0012*/ 	.short	0x001c
        /*0014*/ 	.byte	0x00, 0xf0, 0x11, 0x00


	//----- nvinfo : EIATTR_KPARAM_INFO
	.align		4
.L_421:
        /*0018*/ 	.byte	0x04, 0x17
        /*001a*/ 	.short	(.L_423 - .L_422)
.L_422:
        /*001c*/ 	.word	0x00000000
        /*0020*/ 	.short	0x0003
        /*0022*/ 	.short	0x0018
        /*0024*/ 	.byte	0x00, 0xf0, 0x11, 0x00


	//----- nvinfo : EIATTR_KPARAM_INFO
	.align		4
.L_423:
        /*0028*/ 	.byte	0x04, 0x17
        /*002a*/ 	.short	(.L_425 - .L_424)
.L_424:
        /*002c*/ 	.word	0x00000000
        /*0030*/ 	.short	0x0002
        /*0032*/ 	.short	0x0010
        /*0034*/ 	.byte	0x00, 0xf5, 0x21, 0x00


	//----- nvinfo : EIATTR_KPARAM_INFO
	.align		4
.L_425:
        /*0038*/ 	.byte	0x04, 0x17
        /*003a*/ 	.short	(.L_427 - .L_426)
.L_426:
        /*003c*/ 	.word	0x00000000
        /*0040*/ 	.short	0x0001
        /*0042*/ 	.short	0x0008
        /*0044*/ 	.byte	0x00, 0xf5, 0x21, 0x00


	//----- nvinfo : EIATTR_KPARAM_INFO
	.align		4
.L_427:
        /*0048*/ 	.byte	0x04, 0x17
        /*004a*/ 	.short	(.L_429 - .L_428)
.L_428:
        /*004c*/ 	.word	0x00000000
        /*0050*/ 	.short	0x0000
        /*0052*/ 	.short	0x0000
        /*0054*/ 	.byte	0x00, 0xf5, 0x21, 0x00


	//----- nvinfo : EIATTR_SPARSE_MMA_MASK
	.align		4
.L_429:
        /*0058*/ 	.byte	0x03, 0x50
        /*005a*/ 	.short	0x0000


	//----- nvinfo : EIATTR_MAXREG_COUNT
	.align		4
        /*005c*/ 	.byte	0x03, 0x1b
        /*005e*/ 	.short	0x00ff


	//----- nvinfo : EIATTR_NUM_BARRIERS
	.align		4
        /*0060*/ 	.byte	0x02, 0x4c
        /*0062*/ 	.byte	0x01
	.zero		1


	//----- nvinfo : EIATTR_MERCURY_ISA_VERSION
	.align		4
        /*0064*/ 	.byte	0x03, 0x5f
        /*0066*/ 	.short	0x0101


	//----- nvinfo : EIATTR_VRC_CTA_INIT_COUNT
	.align		4
        /*0068*/ 	.byte	0x02, 0x4a
	.zero		1
	.zero		1


	//----- nvinfo : EIATTR_EXIT_INSTR_OFFSETS
	.align		4
        /*006c*/ 	.byte	0x04, 0x1c
        /*006e*/ 	.short	(.L_431 - .L_430)


	//   ....[0]....
.L_430:
        /*0070*/ 	.word	0x00001370


	//----- nvinfo : EIATTR_CRS_STACK_SIZE
	.align		4
.L_431:
        /*0074*/ 	.byte	0x04, 0x1e
        /*0076*/ 	.short	(.L_433 - .L_432)
.L_432:
        /*0078*/ 	.word	0x00000000


	//----- nvinfo : EIATTR_CBANK_PARAM_SIZE
	.align		4
.L_433:
        /*007c*/ 	.byte	0x03, 0x19
        /*007e*/ 	.short	0x0020


	//----- nvinfo : EIATTR_PARAM_CBANK
	.align		4
        /*0080*/ 	.byte	0x04, 0x0a
        /*0082*/ 	.short	(.L_435 - .L_434)
	.align		4
.L_434:
        /*0084*/ 	.word	index@(.nv.constant0._Z13fitnessKernelPiS_Pdii)
        /*0088*/ 	.short	0x0380
        /*008a*/ 	.short	0x0020


	//----- nvinfo : EIATTR_SW_WAR
	.align		4
.L_435:
        /*008c*/ 	.byte	0x04, 0x36
        /*008e*/ 	.short	(.L_437 - .L_436)
.L_436:
        /*0090*/ 	.word	0x00000008
.L_437:


//--------------------- .nv.info._Z27crossoverRandomPointsKernelP17curandStateXORWOWPii --------------------------
	.section	.nv.info._Z27crossoverRandomPointsKernelP17curandStateXORWOWPii,"",@"SHT_CUDA_INFO"
	.sectionflags	@""
	.align	4


	//----- nvinfo : EIATTR_CUDA_API_VERSION
	.align		4
        /*0000*/ 	.byte	0x04, 0x37
        /*0002*/ 	.short	(.L_439 - .L_438)
.L_438:
        /*0004*/ 	.word	0x00000082


	//----- nvinfo : EIATTR_KPARAM_INFO
	.align		4
.L_439:
        /*0008*/ 	.byte	0x04, 0x17
        /*000a*/ 	.short	(.L_441 - .L_440)
.L_440:
        /*000c*/ 	.word	0x00000000
        /*0010*/ 	.short	0x0002
        /*0012*/ 	.short	0x0010
        /*0014*/ 	.byte	0x00, 0xf0, 0x11, 0x00


	//----- nvinfo : EIATTR_KPARAM_INFO
	.align		4
.L_441:
        /*0018*/ 	.byte	0x04, 0x17
        /*001a*/ 	.short	(.L_443 - .L_442)
.L_442:
        /*001c*/ 	.word	0x00000000
        /*0020*/ 	.short	0x0001
        /*0022*/ 	.short	0x0008
        /*0024*/ 	.byte	0x00, 0xf5, 0x21, 0x00


	//----- nvinfo : EIATTR_KPARAM_INFO
	.align		4
.L_443:
        /*0028*/ 	.byte	0x04, 0x17
        /*002a*/ 	.short	(.L_445 - .L_444)
.L_444:
        /*002c*/ 	.word	0x00000000
        /*0030*/ 	.short	0x0000
        /*0032*/ 	.short	0x0000
        /*0034*/ 	.byte	0x00, 0xf5, 0x21, 0x00


	//----- nvinfo : EIATTR_SPARSE_MMA_MASK
	.align		4
.L_445:
        /*0038*/ 	.byte	0x03, 0x50
        /*003a*/ 	.short	0x0000


	//----- nvinfo : EIATTR_MAXREG_COUNT
	.align		4
        /*003c*/ 	.byte	0x03, 0x1b
        /*003e*/ 	.short	0x00ff


	//----- nvinfo : EIATTR_MERCURY_ISA_VERSION
	.align		4
        /*0040*/ 	.byte	0x03, 0x5f
        /*0042*/ 	.short	0x0101


	//----- nvinfo : EIATTR_VRC_CTA_INIT_COUNT
	.align		4
        /*0044*/ 	.byte	0x02, 0x4a
	.zero		1
	.zero		1


	//----- nvinfo : EIATTR_EXIT_INSTR_OFFSETS
	.align		4
        /*0048*/ 	.byte	0x04, 0x1c
        /*004a*/ 	.short	(.L_447 - .L_446)


	//   ....[0]....
.L_446:
        /*004c*/ 	.word	0x00000330


	//----- nvinfo : EIATTR_CBANK_PARAM_SIZE
	.align		4
.L_447:
        /*0050*/ 	.byte	0x03, 0x19
        /*0052*/ 	.short	0x0014


	//----- nvinfo : EIATTR_PARAM_CBANK
	.align		4
        /*0054*/ 	.byte	0x04, 0x0a
        /*0056*/ 	.short	(.L_449 - .L_448)
	.align		4
.L_448:
        /*0058*/ 	.word	index@(.nv.constant0._Z27crossoverRandomPointsKernelP17curandStateXORWOWPii)
        /*005c*/ 	.short	0x0380
        /*005e*/ 	.short	0x0014


	//----- nvinfo : EIATTR_SW_WAR
	.align		4
.L_449:
        /*0060*/ 	.byte	0x04, 0x36
        /*0062*/ 	.short	(.L_451 - .L_450)
.L_450:
        /*0064*/ 	.word	0x00000008
.L_451:


//--------------------- .nv.info._Z28uniformRandomSelectionKernelP17curandStateXORWOWPd --------------------------
	.section	.nv.info._Z28uniformRandomSelectionKernelP17curandStateXORWOWPd,"",@"SHT_CUDA_INFO"
	.sectionflags	@""
	.align	4


	//----- nvinfo : EIATTR_CUDA_API_VERSION
	.align		4
        /*0000*/ 	.byte	0x04, 0x37
        /*0002*/ 	.short	(.L_453 - .L_452)
.L_452:
        /*0004*/ 	.word	0x00000082


	//----- nvinfo : EIATTR_KPARAM_INFO
	.align		4
.L_453:
        /*0008*/ 	.byte	0x04, 0x17
        /*000a*/ 	.short	(.L_455 - .L_454)
.L_454:
        /*000c*/ 	.word	0x00000000
        /*0010*/ 	.short	0x0001
        /*0012*/ 	.short	0x0008
        /*0014*/ 	.byte	0x00, 0xf5, 0x21, 0x00


	//----- nvinfo : EIATTR_KPARAM_INFO
	.align		4
.L_455:
        /*0018*/ 	.byte	0x04, 0x17
        /*001a*/ 	.short	(.L_457 - .L_456)
.L_456:
        /*001c*/ 	.word	0x00000000
        /*0020*/ 	.short	0x0000
        /*0022*/ 	.short	0x0000
        /*0024*/ 	.byte	0x00, 0xf5, 0x21, 0x00


	//----- nvinfo : EIATTR_SPARSE_MMA_MASK
	.align		4
.L_457:
        /*0028*/ 	.byte	0x03, 0x50
        /*002a*/ 	.short	0x0000


	//----- nvinfo : EIATTR_MAXREG_COUNT
	.align		4
        /*002c*/ 	.byte	0x03, 0x1b
        /*002e*/ 	.short	0x00ff


	//----- nvinfo : EIATTR_MERCURY_ISA_VERSION
	.align		4
        /*0030*/ 	.byte	0x03, 0x5f
        /*0032*/ 	.short	0x0101


	//----- nvinfo : EIATTR_VRC_CTA_INIT_COUNT
	.align		4
        /*0034*/ 	.byte	0x02, 0x4a
	.zero		1
	.zero		1


	//----- nvinfo : EIATTR_EXIT_INSTR_OFFSETS
	.align		4
        /*0038*/ 	.byte	0x04, 0x1c
        /*003a*/ 	.short	(.L_459 - .L_458)


	//   ....[0]....
.L_458:
        /*003c*/ 	.word	0x00000240


	//----- nvinfo : EIATTR_CBANK_PARAM_SIZE
	.align		4
.L_459:
        /*0040*/ 	.byte	0x03, 0x19
        /*0042*/ 	.short	0x0010


	//----- nvinfo : EIATTR_PARAM_CBANK
	.align		4
        /*0044*/ 	.byte	0x04, 0x0a
        /*0046*/ 	.short	(.L_461 - .L_460)
	.align		4
.L_460:
        /*0048*/ 	.word	index@(.nv.constant0._Z28uniformRandomSelectionKernelP17curandStateXORWOWPd)
        /*004c*/ 	.short	0x0380
        /*004e*/ 	.short	0x0010


	//----- nvinfo : EIATTR_SW_WAR
	.align		4
.L_461:
        /*0050*/ 	.byte	0x04, 0x36
        /*0052*/ 	.short	(.L_463 - .L_462)
.L_462:
        /*0054*/ 	.word	0x00000008
.L_463:


//--------------------- .nv.info._Z16initRandomKerneljP17curandStateXORWOW --------------------------
	.section	.nv.info._Z16initRandomKerneljP17curandStateXORWOW,"",@"SHT_CUDA_INFO"
	.sectionflags	@""
	.align	4


	//----- nvinfo : EIATTR_CUDA_API_VERSION
	.align		4
        /*0000*/ 	.byte	0x04, 0x37
        /*0002*/ 	.short	(.L_465 - .L_464)
.L_464:
        /*0004*/ 	.word	0x00000082


	//----- nvinfo : EIATTR_KPARAM_INFO
	.align		4
.L_465:
        /*0008*/ 	.byte	0x04, 0x17
        /*000a*/ 	.short	(.L_467 - .L_466)
.L_466:
        /*000c*/ 	.word	0x00000000
        /*0010*/ 	.short	0x0001
        /*0012*/ 	.short	0x0008
        /*0014*/ 	.byte	0x00, 0xf5, 0x21, 0x00


	//----- nvinfo : EIATTR_KPARAM_INFO
	.align		4
.L_467:
        /*0018*/ 	.byte	0x04, 0x17
        /*001a*/ 	.short	(.L_469 - .L_468)
.L_468:
        /*001c*/ 	.word	0x00000000
        /*0020*/ 	.short	0x0000
        /*0022*/ 	.short	0x0000
        /*0024*/ 	.byte	0x00, 0xf0, 0x11, 0x00


	//----- nvinfo : EIATTR_SPARSE_MMA_MASK
	.align		4
.L_469:
        /*0028*/ 	.byte	0x03, 0x50
        /*002a*/ 	.short	0x0000


	//----- nvinfo : EIATTR_MAXREG_COUNT
	.align		4
        /*002c*/ 	.byte	0x03, 0x1b
        /*002e*/ 	.short	0x00ff


	//----- nvinfo : EIATTR_MERCURY_ISA_VERSION
	.align		4
        /*0030*/ 	.byte	0x03, 0x5f
        /*0032*/ 	.short	0x0101


	//----- nvinfo : EIATTR_VRC_CTA_INIT_COUNT
	.align		4
        /*0034*/ 	.byte	0x02, 0x4a
	.zero		1
	.zero		1


	//----- nvinfo : EIATTR_EXIT_INSTR_OFFSETS
	.align		4
        /*0038*/ 	.byte	0x04, 0x1c
        /*003a*/ 	.short	(.L_471 - .L_470)


	//   ....[0]....
.L_470:
        /*003c*/ 	.word	0x00000ee0


	//----- nvinfo : EIATTR_CRS_STACK_SIZE
	.align		4
.L_471:
        /*0040*/ 	.byte	0x04, 0x1e
        /*0042*/ 	.short	(.L_473 - .L_472)
.L_472:
        /*0044*/ 	.word	0x00000000


	//----- nvinfo : EIATTR_CBANK_PARAM_SIZE
	.align		4
.L_473:
        /*0048*/ 	.byte	0x03, 0x19
        /*004a*/ 	.short	0x0010


	//----- nvinfo : EIATTR_PARAM_CBANK
	.align		4
        /*004c*/ 	.byte	0x04, 0x0a
        /*004e*/ 	.short	(.L_475 - .L_474)
	.align		4
.L_474:
        /*0050*/ 	.word	index@(.nv.constant0._Z16initRandomKerneljP17curandStateXORWOW)
        /*0054*/ 	.short	0x0380
        /*0056*/ 	.short	0x0010


	//----- nvinfo : EIATTR_SW_WAR
	.align		4
.L_475:
        /*0058*/ 	.byte	0x04, 0x36
        /*005a*/ 	.short	(.L_477 - .L_476)
.L_476:
        /*005c*/ 	.word	0x00000008
.L_477:


//--------------------- .nv.callgraph             --------------------------
	.section	.nv.callgraph,"",@"SHT_CUDA_CALLGRAPH"
	.align	4
	.sectionentsize	8
	.align		4
        /*0000*/ 	.word	0x00000000
	.align		4
        /*0004*/ 	.word	0xffffffff
	.align		4
        /*0008*/ 	.word	0x00000000
	.align		4
        /*000c*/ 	.word	0xfffffffe
	.align		4
        /*0010*/ 	.word	0x00000000
	.align		4
        /*0014*/ 	.word	0xfffffffd
	.align		4
        /*0018*/ 	.word	0x00000000
	.align		4
        /*001c*/ 	.word	0xfffffffc


//--------------------- .nv.constant4             --------------------------
	.section	.nv.constant4,"a",@progbits
	.align	8
	.align		8
.nv.constant4:
        /*0000*/ 	.dword	precalc_xorwow_matrix
	.align		8
        /*0008*/ 	.dword	precalc_xorwow_offset_matrix
	.align		8
        /*0010*/ 	.dword	mrg32k3aM1
	.align		8
        /*0018*/ 	.dword	mrg32k3aM2
	.align		8
        /*0020*/ 	.dword	mrg32k3aM1SubSeq
	.align		8
        /*0028*/ 	.dword	mrg32k3aM2SubSeq
	.align		8
        /*0030*/ 	.dword	mrg32k3aM1Seq
	.align		8
        /*0038*/ 	.dword	mrg32k3aM2Seq
	.align		8
        /*0040*/ 	.dword	_ZN34_INTERNAL_bdf3164d_4_k_cu_f597708b4cuda3std3__45__cpo5beginE
	.align		8
        /*0048*/ 	.dword	_ZN34_INTERNAL_bdf3164d_4_k_cu_f597708b4cuda3std3__45__cpo3endE
	.align		8
        /*0050*/ 	.dword	_ZN34_INTERNAL_bdf3164d_4_k_cu_f597708b4cuda3std3__45__cpo6cbeginE
	.align		8
        /*0058*/ 	.dword	_ZN34_INTERNAL_bdf3164d_4_k_cu_f597708b4cuda3std3__45__cpo4cendE
	.align		8
        /*0060*/ 	.dword	_ZN34_INTERNAL_bdf3164d_4_k_cu_f597708b4cuda3std3__45__cpo6rbeginE
	.align		8
        /*0068*/ 	.dword	_ZN34_INTERNAL_bdf3164d_4_k_cu_f597708b4cuda3std3__45__cpo4rendE
	.align		8
        /*0070*/ 	.dword	_ZN34_INTERNAL_bdf3164d_4_k_cu_f597708b4cuda3std3__45__cpo7crbeginE
	.align		8
        /*0078*/ 	.dword	_ZN34_INTERNAL_bdf3164d_4_k_cu_f597708b4cuda3std3__45__cpo5crendE
	.align		8
        /*0080*/ 	.dword	_ZN34_INTERNAL_bdf3164d_4_k_cu_f597708b4cuda3std3__436_GLOBAL__N__bdf3164d_4_k_cu_f597708b6ignoreE
	.align		8
        /*0088*/ 	.dword	_ZN34_INTERNAL_bdf3164d_4_k_cu_f597708b4cuda3std3__419piecewise_constructE
	.align		8
        /*0090*/ 	.dword	_ZN34_INTERNAL_bdf3164d_4_k_cu_f597708b4cuda3std3__48in_placeE
	.align		8
        /*0098*/ 	.dword	_ZN34_INTERNAL_bdf3164d_4_k_cu_f597708b4cuda3std3__420unreachable_sentinelE
	.align		8
        /*00a0*/ 	.dword	_ZN34_INTERNAL_bdf3164d_4_k_cu_f597708b4cuda3std3__47nulloptE
	.align		8
        /*00a8*/ 	.dword	_ZN34_INTERNAL_bdf3164d_4_k_cu_f597708b4cuda3std3__48unexpectE
	.align		8
        /*00b0*/ 	.dword	_ZN34_INTERNAL_bdf3164d_4_k_cu_f597708b4cuda3std6ranges3__45__cpo4swapE
	.align		8
        /*00b8*/ 	.dword	_ZN34_INTERNAL_bdf3164d_4_k_cu_f597708b4cuda3std6ranges3__45__cpo9iter_moveE
	.align		8
        /*00c0*/ 	.dword	_ZN34_INTERNAL_bdf3164d_4_k_cu_f597708b4cuda3std6ranges3__45__cpo5beginE
	.align		8
        /*00c8*/ 	.dword	_ZN34_INTERNAL_bdf3164d_4_k_cu_f597708b4cuda3std6ranges3__45__cpo3endE
	.align		8
        /*00d0*/ 	.dword	_ZN34_INTERNAL_bdf3164d_4_k_cu_f597708b4cuda3std6ranges3__45__cpo6cbeginE
	.align		8
        /*00d8*/ 	.dword	_ZN34_INTERNAL_bdf3164d_4_k_cu_f597708b4cuda3std6ranges3__45__cpo4cendE
	.align		8
        /*00e0*/ 	.dword	_ZN34_INTERNAL_bdf3164d_4_k_cu_f597708b4cuda3std6ranges3__45__cpo7advanceE
	.align		8
        /*00e8*/ 	.dword	_ZN34_INTERNAL_bdf3164d_4_k_cu_f597708b4cuda3std6ranges3__45__cpo9iter_swapE
	.align		8
        /*00f0*/ 	.dword	_ZN34_INTERNAL_bdf3164d_4_k_cu_f597708b4cuda3std6ranges3__45__cpo4nextE
	.align		8
        /*00f8*/ 	.dword	_ZN34_INTERNAL_bdf3164d_4_k_cu_f597708b4cuda3std6ranges3__45__cpo4prevE
	.align		8
        /*0100*/ 	.dword	_ZN34_INTERNAL_bdf3164d_4_k_cu_f597708b4cuda3std6ranges3__45__cpo4dataE
	.align		8
        /*0108*/ 	.dword	_ZN34_INTERNAL_bdf3164d_4_k_cu_f597708b4cuda3std6ranges3__45__cpo5cdataE
	.align		8
        /*0110*/ 	.dword	_ZN34_INTERNAL_bdf3164d_4_k_cu_f597708b4cuda3std6ranges3__45__cpo4sizeE
	.align		8
        /*0118*/ 	.dword	_ZN34_INTERNAL_bdf3164d_4_k_cu_f597708b4cuda3std6ranges3__45__cpo5ssizeE
	.align		8
        /*0120*/ 	.dword	_ZN34_INTERNAL_bdf3164d_4_k_cu_f597708b4cuda3std6ranges3__45__cpo8distanceE
	.align		8
        /*0128*/ 	.dword	_ZN34_INTERNAL_bdf3164d_4_k_cu_f597708b6thrust24THRUST_300001_SM_1000_NS8cuda_cub3parE
	.align		8
        /*0130*/ 	.dword	_ZN34_INTERNAL_bdf3164d_4_k_cu_f597708b6thrust24THRUST_300001_SM_1000_NS8cuda_cub10par_nosyncE
	.align		8
        /*0138*/ 	.dword	_ZN34_INTERNAL_bdf3164d_4_k_cu_f597708b6thrust24THRUST_300001_SM_1000_NS6system6detail10sequential3seqE
	.align		8
        /*0140*/ 	.dword	_ZN34_INTERNAL_bdf3164d_4_k_cu_f597708b6thrust24THRUST_300001_SM_1000_NS6system3cpp3parE
	.align		8
        /*0148*/ 	.dword	_ZN34_INTERNAL_bdf3164d_4_k_cu_f597708b6thrust24THRUST_300001_SM_1000_NS12placeholders2_1E
	.align		8
        /*0150*/ 	.dword	_ZN34_INTERNAL_bdf3164d_4_k_cu_f597708b6thrust24THRUST_300001_SM_1000_NS12placeholders2_2E
	.align		8
        /*0158*/ 	.dword	_ZN34_INTERNAL_bdf3164d_4_k_cu_f597708b6thrust24THRUST_300001_SM_1000_NS12placeholders2_3E
	.align		8
        /*0160*/ 	.dword	_ZN34_INTERNAL_bdf3164d_4_k_cu_f597708b6thrust24THRUST_300001_SM_1000_NS12placeholders2_4E
	.align		8
        /*0168*/ 	.dword	_ZN34_INTERNAL_bdf3164d_4_k_cu_f597708b6thrust24THRUST_300001_SM_1000_NS12placeholders2_5E
	.align		8
        /*0170*/ 	.dword	_ZN34_INTERNAL_bdf3164d_4_k_cu_f597708b6thrust24THRUST_300001_SM_1000_NS12placeholders2_6E
	.align		8
        /*0178*/ 	.dword	_ZN34_INTERNAL_bdf3164d_4_k_cu_f597708b6thrust24THRUST_300001_SM_1000_NS12placeholders2_7E
	.align		8
        /*0180*/ 	.dword	_ZN34_INTERNAL_bdf3164d_4_k_cu_f597708b6thrust24THRUST_300001_SM_1000_NS12placeholders2_8E
	.align		8
        /*0188*/ 	.dword	_ZN34_INTERNAL_bdf3164d_4_k_cu_f597708b6thrust24THRUST_300001_SM_1000_NS12placeholders2_9E
	.align		8
        /*0190*/ 	.dword	_ZN34_INTERNAL_bdf3164d_4_k_cu_f597708b6thrust24THRUST_300001_SM_1000_NS12placeholders3_10E
	.align		8
        /*0198*/ 	.dword	_ZN34_INTERNAL_bdf3164d_4_k_cu_f597708b6thrust24THRUST_300001_SM_1000_NS3seqE
	.align		8
        /*01a0*/ 	.dword	_ZN34_INTERNAL_bdf3164d_4_k_cu_f597708b6thrust24THRUST_300001_SM_1000_NS6deviceE


//--------------------- .nv.constant3             --------------------------
	.section	.nv.constant3,"a",@progbits
	.align	8
.nv.constant3:
	.type		__cr_lgamma_table,@object
	.size		__cr_lgamma_table,(BLOCK_COUNT - __cr_lgamma_table)
__cr_lgamma_table:
        /*0000*/ 	.byte	0x00, 0x00, 0x00, 0x00, 0x00, 0x00, 0x00, 0x00, 0x00, 0x00, 0x00, 0x00, 0x00, 0x00, 0x00, 0x00
        /*0010*/ 	.byte	0xef, 0x39, 0xfa, 0xfe, 0x42, 0x2e, 0xe6, 0x3f, 0x02, 0x20, 0x2a, 0xfa, 0x0b, 0xab, 0xfc, 0x3f
        /*0020*/ 	.byte	0xf9, 0x2c, 0x92, 0x7c, 0xa7, 0x6c, 0x09, 0x40, 0xc9, 0x79, 0x44, 0x3c, 0x64, 0x26, 0x13, 0x40
        /*0030*/ 	.byte	0xca, 0x01, 0xcf, 0x3a, 0x27, 0x51, 0x1a, 0x40, 0x30, 0xcc, 0x2d, 0xf3, 0xe1, 0x0c, 0x21, 0x40
        /*0040*/ 	.byte	0x0d, 0xb7, 0xfc, 0x82, 0x8e, 0x35, 0x25, 0x40
	.type		BLOCK_COUNT,@object
	.size		BLOCK_COUNT,(THREADS_PER_BLOCK - BLOCK_COUNT)
BLOCK_COUNT:
	.zero		4
	.type		THREADS_PER_BLOCK,@object
	.size		THREADS_PER_BLOCK,(.L_10 - THREADS_PER_BLOCK)
THREADS_PER_BLOCK:
	.zero		4
.L_10:


//--------------------- .text._ZN3cub18CUB_300001_SM_10006detail11EmptyKernelIvEEvv --------------------------
	.section	.text._ZN3cub18CUB_300001_SM_10006detail11EmptyKernelIvEEvv,"ax",@progbits
	.align	128
        .global         _ZN3cub18CUB_300001_SM_10006detail11EmptyKernelIvEEvv
        .type           _ZN3cub18CUB_300001_SM_10006detail11EmptyKernelIvEEvv,@function
        .size           _ZN3cub18CUB_300001_SM_10006detail11EmptyKernelIvEEvv,(.L_x_777 - _ZN3cub18CUB_300001_SM_10006detail11EmptyKernelIvEEvv)
        .other          _ZN3cub18CUB_300001_SM_10006detail11EmptyKernelIvEEvv,@"STO_CUDA_ENTRY STV_DEFAULT"
_ZN3cub18CUB_300001_SM_10006detail11EmptyKernelIvEEvv:
.text._ZN3cub18CUB_300001_SM_10006detail11EmptyKernelIvEEvv:
[----:B------:R-:W-:Y:S01]  /*0000*/  LDC R1, c[0x0][0x37c] ;  /* 0x0000df00ff017b82 */ /* 0x000fe20000000800 */
[----:B------:R-:W-:Y:S05]  /*0010*/  EXIT ;  /* 0x000000000000794d */ /* 0x000fea0003800000 */
.L_x_0:
[----:B------:R-:W-:-:S00]  /*0020*/  BRA `(.L_x_0) ;  /* 0xfffffffc00fc7947 */ /* 0x000fc0000383ffff */
[----:B------:R-:W-:-:S00]  /*0030*/  NOP ;  /* 0x0000000000007918 */ /* 0x000fc00000000000 */
        /* <DEDUP_REMOVED lines=12> */
.L_x_777:


//--------------------- .text._ZN6thrust24THRUST_300001_SM_1000_NS8cuda_cub4core6detail13_kernel_agentINS1_8__reduce11ReduceAgentIPN4cuda3std3__45tupleIJdlEEESC_SB_lNS1_9__extrema9arg_max_fIdlNS9_4lessIdEEEEEEJSC_SC_iSH_EEEvDpT0_ --------------------------
	.section	.text._ZN6thrust24THRUST_300001_SM_1000_NS8cuda_cub4core6detail13_kernel_agentINS1_8__reduce11ReduceAgentIPN4cuda3std3__45tupleIJdlEEESC_SB_lNS1_9__extrema9arg_max_fIdlNS9_4lessIdEEEEEEJSC_SC_iSH_EEEvDpT0_,"ax",@progbits
	.align	128
        .global         _ZN6thrust24THRUST_300001_SM_1000_NS8cuda_cub4core6detail13_kernel_agentINS1_8__reduce11ReduceAgentIPN4cuda3std3__45tupleIJdlEEESC_SB_lNS1_9__extrema9arg_max_fIdlNS9_4lessIdEEEEEEJSC_SC_iSH_EEEvDpT0_
        .type           _ZN6thrust24THRUST_300001_SM_1000_NS8cuda_cub4core6detail13_kernel_agentINS1_8__reduce11ReduceAgentIPN4cuda3std3__45tupleIJdlEEESC_SB_lNS1_9__extrema9arg_max_fIdlNS9_4lessIdEEEEEEJSC_SC_iSH_EEEvDpT0_,@function
        .size           _ZN6thrust24THRUST_300001_SM_1000_NS8cuda_cub4core6detail13_kernel_agentINS1_8__reduce11ReduceAgentIPN4cuda3std3__45tupleIJdlEEESC_SB_lNS1_9__extrema9arg_max_fIdlNS9_4lessIdEEEEEEJSC_SC_iSH_EEEvDpT0_,(.L_x_778 - _ZN6thrust24THRUST_300001_SM_1000_NS8cuda_cub4core6detail13_kernel_agentINS1_8__reduce11ReduceAgentIPN4cuda3std3__45tupleIJdlEEESC_SB_lNS1_9__extrema9arg_max_fIdlNS9_4lessIdEEEEEEJSC_SC_iSH_EEEvDpT0_)
        .other          _ZN6thrust24THRUST_300001_SM_1000_NS8cuda_cub4core6detail13_kernel_agentINS1_8__reduce11ReduceAgentIPN4cuda3std3__45tupleIJdlEEESC_SB_lNS1_9__extrema9arg_max_fIdlNS9_4lessIdEEEEEEJSC_SC_iSH_EEEvDpT0_,@"STO_CUDA_ENTRY STV_DEFAULT"
_ZN6thrust24THRUST_300001_SM_1000_NS8cuda_cub4core6detail13_kernel_agentINS1_8__reduce11ReduceAgentIPN4cuda3std3__45tupleIJdlEEESC_SB_lNS1_9__extrema9arg_max_fIdlNS9_4lessIdEEEEEEJSC_SC_iSH_EEEvDpT0_:
.text._ZN6thrust24THRUST_300001_SM_1000_NS8cuda_cub4core6detail13_kernel_agentINS1_8__reduce11ReduceAgentIPN4cuda3std3__45tupleIJdlEEESC_SB_lNS1_9__extrema9arg_max_fIdlNS9_4lessIdEEEEEEJSC_SC_iSH_EEEvDpT0_:
[----:B------:R-:W-:Y:S01]  /*0000*/  LDC R1, c[0x0][0x37c] ;  /* 0x0000df00ff017b82 */ /* 0x000fe20000000800 */
[----:B------:R-:W0:Y:S02]  /*0010*/  LDCU UR8, c[0x0][0x390] ;  /* 0x00007200ff0877ac */ /* 0x000e240008000800 */
[----:B0-----:R-:W-:-:S13]  /*0020*/  ISETP.NE.AND P0, PT, RZ, UR8, PT ;  /* 0x00000008ff007c0c */ /* 0x001fda000bf05270 */
[----:B------:R-:W-:Y:S05]  /*0030*/  @!P0 EXIT ;  /* 0x000000000000894d */ /* 0x000fea0003800000 */
[----:B------:R-:W-:Y:S01]  /*0040*/  UISETP.GT.AND UP0, UPT, UR8, 0x4ff, UPT ;  /* 0x000004ff0800788c */ /* 0x000fe2000bf04270 */
[----:B------:R-:W-:Y:S01]  /*0050*/  BSSY.RECONVERGENT B0, `(.L_x_1) ;  /* 0x00006c3000007945 */ /* 0x000fe20003800200 */
[----:B------:R-:W0:Y:S07]  /*0060*/  LDCU.64 UR10, c[0x0][0x358] ;  /* 0x00006b00ff0a77ac */ /* 0x000e2e0008000a00 */
[----:B------:R-:W-:Y:S05]  /*0070*/  BRA.U UP0, `(.L_x_2) ;  /* 0x0000003900807547 */ /* 0x000fea000b800000 */
[----:B------:R-:W1:Y:S01]  /*0080*/  S2R R0, SR_TID.X ;  /* 0x0000000000007919 */ /* 0x000e620000002100 */
[----:B------:R-:W2:Y:S01]  /*0090*/  LDCU UR4, c[0x0][0x390] ;  /* 0x00007200ff0477ac */ /* 0x000ea20008000800 */
[----:B------:R-:W-:Y:S01]  /*00a0*/  BSSY.RECONVERGENT B1, `(.L_x_3) ;  /* 0x000000b000017945 */ /* 0x000fe20003800200 */
[----:B------:R-:W-:Y:S02]  /*00b0*/  CS2R R14, SRZ ;  /* 0x00000000000e7805 */ /* 0x000fe4000001ff00 */
[----:B------:R-:W-:Y:S02]  /*00c0*/  CS2R R12, SRZ ;  /* 0x00000000000c7805 */ /* 0x000fe4000001ff00 */
[----:B-1----:R-:W-:Y:S01]  /*00d0*/  ISETP.GE.AND P0, PT, R0, UR8, PT ;  /* 0x0000000800007c0c */ /* 0x002fe2000bf06270 */
[----:B------:R-:W-:-:S12]  /*00e0*/  IMAD.MOV.U32 R19, RZ, RZ, R0 ;  /* 0x000000ffff137224 */ /* 0x000fd800078e0000 */
[----:B--2---:R-:W-:Y:S05]  /*00f0*/  @P0 BRA `(.L_x_4) ;  /* 0x0000000000140947 */ /* 0x004fea0003800000 */
[----:B------:R-:W1:Y:S02]  /*0100*/  LDC.64 R2, c[0x0][0x380] ;  /* 0x0000e000ff027b82 */ /* 0x000e640000000a00 */
[----:B-1----:R-:W-:-:S05]  /*0110*/  IMAD.WIDE.U32 R2, R0, 0x10, R2 ;  /* 0x0000001000027825 */ /* 0x002fca00078e0002 */
[----:B0-----:R1:W5:Y:S04]  /*0120*/  LDG.E.64.CONSTANT R14, desc[UR10][R2.64] ;  /* 0x0000000a020e7981 */ /* 0x001368000c1e9b00 */
[----:B------:R1:W5:Y:S01]  /*0130*/  LDG.E.64.CONSTANT R12, desc[UR10][R2.64+0x8] ;  /* 0x0000080a020c7981 */ /* 0x000362000c1e9b00 */
[----:B------:R-:W-:-:S07]  /*0140*/  VIADD R19, R0, 0x100 ;  /* 0x0000010000137836 */ /* 0x000fce0000000000 */
.L_x_4:
[----:B0-----:R-:W-:Y:S05]  /*0150*/  BSYNC.RECONVERGENT B1 ;  /* 0x0000000000017941 */ /* 0x001fea0003800200 */
.L_x_3:
[----:B------:R-:W-:Y:S01]  /*0160*/  ISETP.GE.AND P0, PT, R19, UR8, PT ;  /* 0x0000000813007c0c */ /* 0x000fe2000bf06270 */
[----:B------:R-:W-:-:S12]  /*0170*/  BSSY.RECONVERGENT B1, `(.L_x_5) ;  /* 0x0000099000017945 */ /* 0x000fd80003800200 */
[----:B------:R-:W-:Y:S05]  /*0180*/  @P0 BRA `(.L_x_6) ;  /* 0x00000008005c0947 */ /* 0x000fea0003800000 */
[----:B------:R-:W-:Y:S01]  /*0190*/  LOP3.LUT R4, RZ, R19, RZ, 0x33, !PT ;  /* 0x00000013ff047212 */ /* 0x000fe200078e33ff */
[----:B------:R-:W-:Y:S04]  /*01a0*/  BSSY.RECONVERGENT B2, `(.L_x_7) ;  /* 0x000002e000027945 */ /* 0x000fe80003800200 */
[----:B------:R-:W-:-:S05]  /*01b0*/  VIADD R4, R4, UR8 ;  /* 0x0000000804047c36 */ /* 0x000fca0008000000 */
[----:B-1----:R-:W-:-:S04]  /*01c0*/  LOP3.LUT R2, R4, 0x300, RZ, 0xc0, !PT ;  /* 0x0000030004027812 */ /* 0x002fc800078ec0ff */
[----:B------:R-:W-:-:S13]  /*01d0*/  ISETP.NE.AND P0, PT, R2, 0x300, PT ;  /* 0x000003000200780c */ /* 0x000fda0003f05270 */
[----:B------:R-:W-:Y:S05]  /*01e0*/  @!P0 BRA `(.L_x_8) ;  /* 0x0000000000a48947 */ /* 0x000fea0003800000 */
[----:B------:R-:W0:Y:S01]  /*01f0*/  LDC.64 R2, c[0x0][0x380] ;  /* 0x0000e000ff027b82 */ /* 0x000e220000000a00 */
[----:B------:R-:W-:-:S04]  /*0200*/  LEA.HI R5, R4, 0x1, RZ, 0x18 ;  /* 0x0000000104057811 */ /* 0x000fc800078fc0ff */
[----:B------:R-:W-:-:S05]  /*0210*/  LOP3.LUT R5, R5, 0x3, RZ, 0xc0, !PT ;  /* 0x0000000305057812 */ /* 0x000fca00078ec0ff */
[----:B------:R-:W-:Y:S02]  /*0220*/  IMAD.MOV R5, RZ, RZ, -R5 ;  /* 0x000000ffff057224 */ /* 0x000fe400078e0a05 */
[----:B0-----:R-:W-:-:S04]  /*0230*/  IMAD.WIDE.U32 R2, R19, 0x10, R2 ;  /* 0x0000001013027825 */ /* 0x001fc800078e0002 */
[----:B------:R-:W-:-:S07]  /*0240*/  IMAD.MOV.U32 R16, RZ, RZ, R2 ;  /* 0x000000ffff107224 */ /* 0x000fce00078e0002 */
.L_x_11:
[----:B------:R-:W-:-:S05]  /*0250*/  IMAD.MOV.U32 R2, RZ, RZ, R16 ;  /* 0x000000ffff027224 */ /* 0x000fca00078e0010 */
[----:B------:R-:W2:Y:S04]  /*0260*/  LDG.E.64.CONSTANT R8, desc[UR10][R2.64] ;  /* 0x0000000a02087981 */ /* 0x000ea8000c1e9b00 */
[----:B------:R-:W3:Y:S01]  /*0270*/  LDG.E.64.CONSTANT R10, desc[UR10][R2.64+0x8] ;  /* 0x0000080a020a7981 */ /* 0x000ee2000c1e9b00 */
[----:B------:R-:W-:Y:S01]  /*0280*/  VIADD R5, R5, 0x1 ;  /* 0x0000000105057836 */ /* 0x000fe20000000000 */
[----:B------:R-:W-:Y:S01]  /*0290*/  BSSY.RECONVERGENT B3, `(.L_x_9) ;  /* 0x000001b000037945 */ /* 0x000fe20003800200 */
[----:B-----5:R-:W-:Y:S01]  /*02a0*/  IMAD.MOV.U32 R21, RZ, RZ, R13 ;  /* 0x000000ffff157224 */ /* 0x020fe200078e000d */
[----:B------:R-:W-:Y:S01]  /*02b0*/  IADD3 R16, P3, PT, R2, 0x1000, RZ ;  /* 0x0000100002107810 */ /* 0x000fe20007f7e0ff */
[----:B------:R-:W-:Y:S01]  /*02c0*/  IMAD.MOV.U32 R17, RZ, RZ, R12 ;  /* 0x000000ffff117224 */ /* 0x000fe200078e000c */
[----:B------:R-:W-:Y:S01]  /*02d0*/  ISETP.NE.AND P2, PT, R5, RZ, PT ;  /* 0x000000ff0500720c */ /* 0x000fe20003f45270 */
[----:B------:R-:W-:-:S02]  /*02e0*/  IMAD.MOV.U32 R6, RZ, RZ, R14 ;  /* 0x000000ffff067224 */ /* 0x000fc400078e000e */
[----:B------:R-:W-:Y:S01]  /*02f0*/  IMAD.MOV.U32 R7, RZ, RZ, R15 ;  /* 0x000000ffff077224 */ /* 0x000fe200078e000f */
[----:B--2---:R-:W-:Y:S01]  /*0300*/  DSETP.GEU.AND P0, PT, R14, R8, PT ;  /* 0x000000080e00722a */ /* 0x004fe20003f0e000 */
[----:B------:R-:W-:Y:S02]  /*0310*/  IMAD.MOV.U32 R14, RZ, RZ, R8 ;  /* 0x000000ffff0e7224 */ /* 0x000fe400078e0008 */
[----:B---3--:R-:W-:Y:S02]  /*0320*/  IMAD.MOV.U32 R12, RZ, RZ, R10 ;  /* 0x000000ffff0c7224 */ /* 0x008fe400078e000a */
[----:B------:R-:W-:Y:S02]  /*0330*/  IMAD.MOV.U32 R13, RZ, RZ, R11 ;  /* 0x000000ffff0d7224 */ /* 0x000fe400078e000b */
[----:B------:R-:W-:-:S07]  /*0340*/  IMAD.MOV.U32 R15, RZ, RZ, R9 ;  /* 0x000000ffff0f7224 */ /* 0x000fce00078e0009 */
[----:B------:R-:W-:Y:S05]  /*0350*/  @!P0 BRA `(.L_x_10) ;  /* 0x0000000000388947 */ /* 0x000fea0003800000 */
[----:B------:R-:W-:Y:S01]  /*0360*/  DSETP.GT.AND P0, PT, R6, R8, PT ;  /* 0x000000080600722a */ /* 0x000fe20003f04000 */
[----:B------:R-:W-:Y:S02]  /*0370*/  IMAD.MOV.U32 R14, RZ, RZ, R6 ;  /* 0x000000ffff0e7224 */ /* 0x000fe400078e0006 */
[----:B------:R-:W-:Y:S02]  /*0380*/  IMAD.MOV.U32 R15, RZ, RZ, R7 ;  /* 0x000000ffff0f7224 */ /* 0x000fe400078e0007 */
[----:B------:R-:W-:Y:S02]  /*0390*/  IMAD.MOV.U32 R12, RZ, RZ, R17 ;  /* 0x000000ffff0c7224 */ /* 0x000fe400078e0011 */
[----:B------:R-:W-:-:S07]  /*03a0*/  IMAD.MOV.U32 R13, RZ, RZ, R21 ;  /* 0x000000ffff0d7224 */ /* 0x000fce00078e0015 */
[----:B------:R-:W-:Y:S05]  /*03b0*/  @P0 BRA `(.L_x_10) ;  /* 0x0000000000200947 */ /* 0x000fea0003800000 */
[CC--:B------:R-:W-:Y:S02]  /*03c0*/  ISETP.GE.U32.AND P1, PT, R17.reuse, R10.reuse, PT ;  /* 0x0000000a1100720c */ /* 0x0c0fe40003f26070 */
[----:B------:R-:W-:Y:S02]  /*03d0*/  ISETP.LT.U32.AND P0, PT, R17, R10, PT ;  /* 0x0000000a1100720c */ /* 0x000fe40003f01070 */
[CC--:B------:R-:W-:Y:S02]  /*03e0*/  ISETP.GE.AND.EX P1, PT, R21.reuse, R11.reuse, PT, P1 ;  /* 0x0000000b1500720c */ /* 0x0c0fe40003f26310 */
[----:B------:R-:W-:Y:S02]  /*03f0*/  ISETP.LT.AND.EX P0, PT, R21, R11, PT, P0 ;  /* 0x0000000b1500720c */ /* 0x000fe40003f01300 */
[----:B------:R-:W-:Y:S02]  /*0400*/  FSEL R14, R6, R8, !P1 ;  /* 0x00000008060e7208 */ /* 0x000fe40004800000 */
[----:B------:R-:W-:-:S02]  /*0410*/  FSEL R15, R7, R9, !P1 ;  /* 0x00000009070f7208 */ /* 0x000fc40004800000 */
[----:B------:R-:W-:Y:S02]  /*0420*/  SEL R12, R17, R10, P0 ;  /* 0x0000000a110c7207 */ /* 0x000fe40000000000 */
[----:B------:R-:W-:-:S07]  /*0430*/  SEL R13, R21, R11, P0 ;  /* 0x0000000b150d7207 */ /* 0x000fce0000000000 */
.L_x_10:
[----:B------:R-:W-:Y:S05]  /*0440*/  BSYNC.RECONVERGENT B3 ;  /* 0x0000000000037941 */ /* 0x000fea0003800200 */
.L_x_9:
[----:B------:R-:W-:Y:S02]  /*0450*/  IMAD.X R3, RZ, RZ, R3, P3 ;  /* 0x000000ffff037224 */ /* 0x000fe400018e0603 */
[----:B------:R-:W-:Y:S01]  /*0460*/  VIADD R19, R19, 0x100 ;  /* 0x0000010013137836 */ /* 0x000fe20000000000 */
[----:B------:R-:W-:Y:S06]  /*0470*/  @P2 BRA `(.L_x_11) ;  /* 0xfffffffc00742947 */ /* 0x000fec000383ffff */
.L_x_8:
[----:B------:R-:W-:Y:S05]  /*0480*/  BSYNC.RECONVERGENT B2 ;  /* 0x0000000000027941 */ /* 0x000fea0003800200 */
.L_x_7:
[----:B------:R-:W0:Y:S01]  /*0490*/  LDC.64 R8, c[0x0][0x380] ;  /* 0x0000e000ff087b82 */ /* 0x000e220000000a00 */
[----:B------:R-:W-:-:S13]  /*04a0*/  ISETP.GE.U32.AND P0, PT, R4, 0x300, PT ;  /* 0x000003000400780c */ /* 0x000fda0003f06070 */
[----:B------:R-:W-:Y:S05]  /*04b0*/  @!P0 BRA `(.L_x_6) ;  /* 0x0000000400908947 */ /* 0x000fea0003800000 */
.L_x_20:
[----:B0-----:R-:W-:-:S05]  /*04c0*/  IMAD.WIDE R20, R19, 0x10, R8 ;  /* 0x0000001013147825 */ /* 0x001fca00078e0208 */
[----:B------:R-:W2:Y:S04]  /*04d0*/  LDG.E.64.CONSTANT R10, desc[UR10][R20.64] ;  /* 0x0000000a140a7981 */ /* 0x000ea8000c1e9b00 */
[----:B------:R-:W3:Y:S04]  /*04e0*/  LDG.E.64.CONSTANT R16, desc[UR10][R20.64+0x8] ;  /* 0x0000080a14107981 */ /* 0x000ee8000c1e9b00 */
[----:B-----5:R0:W5:Y:S04]  /*04f0*/  LDG.E.64.CONSTANT R6, desc[UR10][R20.64+0x1000] ;  /* 0x0010000a14067981 */ /* 0x020168000c1e9b00 */
[----:B------:R0:W5:Y:S01]  /*0500*/  LDG.E.64.CONSTANT R4, desc[UR10][R20.64+0x1008] ;  /* 0x0010080a14047981 */ /* 0x000162000c1e9b00 */
[----:B------:R-:W-:Y:S01]  /*0510*/  BSSY.RECONVERGENT B2, `(.L_x_12) ;  /* 0x0000015000027945 */ /* 0x000fe20003800200 */
[----:B--2---:R-:W-:Y:S01]  /*0520*/  DSETP.GEU.AND P0, PT, R14, R10, PT ;  /* 0x0000000a0e00722a */ /* 0x004fe20003f0e000 */
[----:B------:R-:W-:-:S02]  /*0530*/  IMAD.MOV.U32 R2, RZ, RZ, R10 ;  /* 0x000000ffff027224 */ /* 0x000fc400078e000a */
[----:B------:R-:W-:Y:S02]  /*0540*/  IMAD.MOV.U32 R3, RZ, RZ, R11 ;  /* 0x000000ffff037224 */ /* 0x000fe400078e000b */
[----:B---3--:R-:W-:Y:S02]  /*0550*/  IMAD.MOV.U32 R23, RZ, RZ, R16 ;  /* 0x000000ffff177224 */ /* 0x008fe400078e0010 */
[----:B------:R-:W-:-:S07]  /*0560*/  IMAD.MOV.U32 R25, RZ, RZ, R17 ;  /* 0x000000ffff197224 */ /* 0x000fce00078e0011 */
[----:B0-----:R-:W-:Y:S05]  /*0570*/  @!P0 BRA `(.L_x_13) ;  /* 0x0000000000388947 */ /* 0x001fea0003800000 */
[----:B------:R-:W-:Y:S01]  /*0580*/  DSETP.GT.AND P0, PT, R14, R10, PT ;  /* 0x0000000a0e00722a */ /* 0x000fe20003f04000 */
[----:B------:R-:W-:Y:S02]  /*0590*/  IMAD.MOV.U32 R23, RZ, RZ, R12 ;  /* 0x000000ffff177224 */ /* 0x000fe400078e000c */
[----:B------:R-:W-:Y:S02]  /*05a0*/  IMAD.MOV.U32 R25, RZ, RZ, R13 ;  /* 0x000000ffff197224 */ /* 0x000fe400078e000d */
[----:B------:R-:W-:Y:S02]  /*05b0*/  IMAD.MOV.U32 R2, RZ, RZ, R14 ;  /* 0x000000ffff027224 */ /* 0x000fe400078e000e */
[----:B------:R-:W-:-:S07]  /*05c0*/  IMAD.MOV.U32 R3, RZ, RZ, R15 ;  /* 0x000000ffff037224 */ /* 0x000fce00078e000f */
[----:B------:R-:W-:Y:S05]  /*05d0*/  @P0 BRA `(.L_x_13) ;  /* 0x0000000000200947 */ /* 0x000fea0003800000 */
[CC--:B------:R-:W-:Y:S02]  /*05e0*/  ISETP.LT.U32.AND P1, PT, R12.reuse, R16.reuse, PT ;  /* 0x000000100c00720c */ /* 0x0c0fe40003f21070 */
[CC--:B------:R-:W-:Y:S02]  /*05f0*/  ISETP.GE.U32.AND P0, PT, R12.reuse, R16.reuse, PT ;  /* 0x000000100c00720c */ /* 0x0c0fe40003f06070 */
[CC--:B------:R-:W-:Y:S02]  /*0600*/  ISETP.LT.AND.EX P1, PT, R13.reuse, R17.reuse, PT, P1 ;  /* 0x000000110d00720c */ /* 0x0c0fe40003f21310 */
[CC--:B------:R-:W-:Y:S02]  /*0610*/  ISETP.GE.AND.EX P0, PT, R13.reuse, R17.reuse, PT, P0 ;  /* 0x000000110d00720c */ /* 0x0c0fe40003f06300 */
[----:B------:R-:W-:Y:S02]  /*0620*/  SEL R23, R12, R16, P1 ;  /* 0x000000100c177207 */ /* 0x000fe40000800000 */
[----:B------:R-:W-:-:S02]  /*0630*/  SEL R25, R13, R17, P1 ;  /* 0x000000110d197207 */ /* 0x000fc40000800000 */
[----:B------:R-:W-:Y:S02]  /*0640*/  FSEL R2, R14, R10, !P0 ;  /* 0x0000000a0e027208 */ /* 0x000fe40004000000 */
[----:B------:R-:W-:-:S07]  /*0650*/  FSEL R3, R15, R11, !P0 ;  /* 0x0000000b0f037208 */ /* 0x000fce0004000000 */
.L_x_13:
[----:B------:R-:W-:Y:S05]  /*0660*/  BSYNC.RECONVERGENT B2 ;  /* 0x0000000000027941 */ /* 0x000fea0003800200 */
.L_x_12:
[----:B------:R0:W5:Y:S04]  /*0670*/  LDG.E.64.CONSTANT R14, desc[UR10][R20.64+0x2000] ;  /* 0x0020000a140e7981 */ /* 0x000168000c1e9b00 */
[----:B------:R0:W5:Y:S04]  /*0680*/  LDG.E.64.CONSTANT R12, desc[UR10][R20.64+0x2008] ;  /* 0x0020080a140c7981 */ /* 0x000168000c1e9b00 */
[----:B------:R0:W5:Y:S04]  /*0690*/  LDG.E.64.CONSTANT R10, desc[UR10][R20.64+0x3000] ;  /* 0x0030000a140a7981 */ /* 0x000168000c1e9b00 */
[----:B------:R0:W5:Y:S02]  /*06a0*/  LDG.E.64.CONSTANT R16, desc[UR10][R20.64+0x3008] ;  /* 0x0030080a14107981 */ /* 0x000164000c1e9b00 */
[----:B-----5:R-:W-:Y:S01]  /*06b0*/  DSETP.GEU.AND P0, PT, R2, R6, PT ;  /* 0x000000060200722a */ /* 0x020fe20003f0e000 */
[----:B------:R-:W-:Y:S01]  /*06c0*/  BSSY.RECONVERGENT B2, `(.L_x_14) ;  /* 0x0000014000027945 */ /* 0x000fe20003800200 */
[----:B------:R-:W-:-:S02]  /*06d0*/  IMAD.MOV.U32 R26, RZ, RZ, R6 ;  /* 0x000000ffff1a7224 */ /* 0x000fc400078e0006 */
[----:B------:R-:W-:Y:S02]  /*06e0*/  IMAD.MOV.U32 R27, RZ, RZ, R7 ;  /* 0x000000ffff1b7224 */ /* 0x000fe400078e0007 */
[----:B------:R-:W-:Y:S02]  /*06f0*/  IMAD.MOV.U32 R29, RZ, RZ, R4 ;  /* 0x000000ffff1d7224 */ /* 0x000fe400078e0004 */
[----:B------:R-:W-:-:S06]  /*0700*/  IMAD.MOV.U32 R18, RZ, RZ, R5 ;  /* 0x000000ffff127224 */ /* 0x000fcc00078e0005 */
[----:B0-----:R-:W-:Y:S05]  /*0710*/  @!P0 BRA `(.L_x_15) ;  /* 0x0000000000388947 */ /* 0x001fea0003800000 */
        /* <DEDUP_REMOVED lines=14> */
.L_x_15:
[----:B------:R-:W-:Y:S05]  /*0800*/  BSYNC.RECONVERGENT B2 ;  /* 0x0000000000027941 */ /* 0x000fea0003800200 */
.L_x_14:
[----:B------:R-:W-:Y:S01]  /*0810*/  DSETP.GEU.AND P0, PT, R26, R14, PT ;  /* 0x0000000e1a00722a */ /* 0x000fe20003f0e000 */
[----:B------:R-:W-:Y:S01]  /*0820*/  BSSY.RECONVERGENT B2, `(.L_x_16) ;  /* 0x0000014000027945 */ /* 0x000fe20003800200 */
[----:B------:R-:W-:Y:S02]  /*0830*/  IMAD.MOV.U32 R2, RZ, RZ, R14 ;  /* 0x000000ffff027224 */ /* 0x000fe400078e000e */
[----:B------:R-:W-:Y:S02]  /*0840*/  IMAD.MOV.U32 R3, RZ, RZ, R15 ;  /* 0x000000ffff037224 */ /* 0x000fe400078e000f */
[----:B------:R-:W-:Y:S02]  /*0850*/  IMAD.MOV.U32 R5, RZ, RZ, R12 ;  /* 0x000000ffff057224 */ /* 0x000fe400078e000c */
[----:B------:R-:W-:-:S06]  /*0860*/  IMAD.MOV.U32 R7, RZ, RZ, R13 ;  /* 0x000000ffff077224 */ /* 0x000fcc00078e000d */
        /* <DEDUP_REMOVED lines=15> */
.L_x_17:
[----:B------:R-:W-:Y:S05]  /*0960*/  BSYNC.RECONVERGENT B2 ;  /* 0x0000000000027941 */ /* 0x000fea0003800200 */
.L_x_16:
        /* <DEDUP_REMOVED lines=21> */
.L_x_19:
[----:B------:R-:W-:Y:S05]  /*0ac0*/  BSYNC.RECONVERGENT B2 ;  /* 0x0000000000027941 */ /* 0x000fea0003800200 */
.L_x_18:
[----:B------:R-:W-:-:S05]  /*0ad0*/  VIADD R19, R19, 0x400 ;  /* 0x0000040013137836 */ /* 0x000fca0000000000 */
[----:B------:R-:W-:-:S13]  /*0ae0*/  ISETP.GE.AND P0, PT, R19, UR4, PT ;  /* 0x0000000413007c0c */ /* 0x000fda000bf06270 */
[----:B------:R-:W-:Y:S05]  /*0af0*/  @!P0 BRA `(.L_x_20) ;  /* 0xfffffff800708947 */ /* 0x000fea000383ffff */
.L_x_6:
[----:B------:R-:W-:Y:S05]  /*0b00*/  BSYNC.RECONVERGENT B1 ;  /* 0x0000000000017941 */ /* 0x000fea0003800200 */
.L_x_5:
[----:B------:R-:W2:Y:S02]  /*0b10*/  LDCU UR6, c[0x0][0x390] ;  /* 0x00007200ff0677ac */ /* 0x000ea40008000800 */
[----:B--2---:R-:W-:-:S09]  /*0b20*/  UISETP.GE.AND UP0, UPT, UR6, 0x100, UPT ;  /* 0x000001000600788c */ /* 0x004fd2000bf06270 */
[----:B------:R-:W-:Y:S05]  /*0b30*/  BRA.U !UP0, `(.L_x_21) ;  /* 0x0000001508507547 */ /* 0x000fea000b800000 */
[----:B0-----:R-:W0:Y:S01]  /*0b40*/  S2R R9, SR_LANEID ;  /* 0x0000000000097919 */ /* 0x001e220000000000 */
[----:B------:R-:W-:Y:S01]  /*0b50*/  BSSY.RECONVERGENT B1, `(.L_x_22) ;  /* 0x000001f000017945 */ /* 0x000fe20003800200 */
[----:B-----5:R-:W-:Y:S01]  /*0b60*/  IMAD.MOV.U32 R11, RZ, RZ, R12 ;  /* 0x000000ffff0b7224 */ /* 0x020fe200078e000c */
[----:B------:R2:W3:Y:S01]  /*0b70*/  SHFL.DOWN PT, R4, R14, 0x1, 0x1f ;  /* 0x08201f000e047f89 */ /* 0x0004e200000e0000 */
[----:B------:R-:W-:Y:S02]  /*0b80*/  IMAD.MOV.U32 R16, RZ, RZ, R13 ;  /* 0x000000ffff107224 */ /* 0x000fe400078e000d */
[----:B-1----:R-:W-:Y:S01]  /*0b90*/  IMAD.MOV.U32 R2, RZ, RZ, R14 ;  /* 0x000000ffff027224 */ /* 0x002fe200078e000e */
[----:B------:R2:W1:Y:S01]  /*0ba0*/  SHFL.DOWN PT, R5, R15, 0x1, 0x1f ;  /* 0x08201f000f057f89 */ /* 0x00046200000e0000 */
[----:B------:R-:W-:-:S03]  /*0bb0*/  IMAD.MOV.U32 R3, RZ, RZ, R15 ;  /* 0x000000ffff037224 */ /* 0x000fc600078e000f */
[----:B------:R2:W4:Y:S04]  /*0bc0*/  SHFL.DOWN PT, R7, R12, 0x1, 0x1f ;  /* 0x08201f000c077f89 */ /* 0x00052800000e0000 */
[----:B------:R2:W1:Y:S01]  /*0bd0*/  SHFL.DOWN PT, R17, R13, 0x1, 0x1f ;  /* 0x08201f000d117f89 */ /* 0x00046200000e0000 */
[----:B0-----:R-:W-:-:S13]  /*0be0*/  ISETP.GT.AND P0, PT, R9, 0x1e, PT ;  /* 0x0000001e0900780c */ /* 0x001fda0003f04270 */
[----:B-1234-:R-:W-:Y:S05]  /*0bf0*/  @P0 BRA `(.L_x_23) ;  /* 0x0000000000500947 */ /* 0x01efea0003800000 */
[----:B------:R-:W-:Y:S01]  /*0c00*/  DSETP.GEU.AND P0, PT, R14, R4, PT ;  /* 0x000000040e00722a */ /* 0x000fe20003f0e000 */
[----:B------:R-:W-:Y:S02]  /*0c10*/  IMAD.MOV.U32 R11, RZ, RZ, R7 ;  /* 0x000000ffff0b7224 */ /* 0x000fe400078e0007 */
[----:B------:R-:W-:Y:S02]  /*0c20*/  IMAD.MOV.U32 R16, RZ, RZ, R17 ;  /* 0x000000ffff107224 */ /* 0x000fe400078e0011 */
        /* <DEDUP_REMOVED lines=9> */
[CC--:B------:R-:W-:Y:S02]  /*0cc0*/  ISETP.LT.U32.AND P1, PT, R12.reuse, R7.reuse, PT ;  /* 0x000000070c00720c */ /* 0x0c0fe40003f21070 */
[C---:B------:R-:W-:Y:S02]  /*0cd0*/  ISETP.GE.U32.AND P0, PT, R12.reuse, R7, PT ;  /* 0x000000070c00720c */ /* 0x040fe40003f06070 */
[CC--:B------:R-:W-:Y:S02]  /*0ce0*/  ISETP.LT.AND.EX P1, PT, R13.reuse, R17.reuse, PT, P1 ;  /* 0x000000110d00720c */ /* 0x0c0fe40003f21310 */
[C---:B------:R-:W-:Y:S02]  /*0cf0*/  ISETP.GE.AND.EX P0, PT, R13.reuse, R17, PT, P0 ;  /* 0x000000110d00720c */ /* 0x040fe40003f06300 */
[----:B------:R-:W-:Y:S02]  /*0d00*/  SEL R11, R12, R7, P1 ;  /* 0x000000070c0b7207 */ /* 0x000fe40000800000 */
[----:B------:R-:W-:-:S02]  /*0d10*/  SEL R16, R13, R17, P1 ;  /* 0x000000110d107207 */ /* 0x000fc40000800000 */
[----:B------:R-:W-:Y:S02]  /*0d20*/  FSEL R2, R14, R4, !P0 ;  /* 0x000000040e027208 */ /* 0x000fe40004000000 */
[----:B------:R-:W-:-:S07]  /*0d30*/  FSEL R3, R15, R5, !P0 ;  /* 0x000000050f037208 */ /* 0x000fce0004000000 */
.L_x_23:
[----:B------:R-:W-:Y:S05]  /*0d40*/  BSYNC.RECONVERGENT B1 ;  /* 0x0000000000017941 */ /* 0x000fea0003800200 */
.L_x_22:
[----:B------:R-:W-:Y:S01]  /*0d50*/  ISETP.GT.AND P0, PT, R9, 0x1d, PT ;  /* 0x0000001d0900780c */ /* 0x000fe20003f04270 */
[----:B------:R0:W1:Y:S01]  /*0d60*/  SHFL.DOWN PT, R6, R2, 0x2, 0x1f ;  /* 0x08401f0002067f89 */ /* 0x00006200000e0000 */
[----:B------:R-:W-:Y:S01]  /*0d70*/  BSSY.RECONVERGENT B1, `(.L_x_24) ;  /* 0x000001d000017945 */ /* 0x000fe20003800200 */
[----:B------:R-:W-:Y:S02]  /*0d80*/  IMAD.MOV.U32 R8, RZ, RZ, R11 ;  /* 0x000000ffff087224 */ /* 0x000fe400078e000b */
[----:B------:R0:W2:Y:S01]  /*0d90*/  SHFL.DOWN PT, R7, R3, 0x2, 0x1f ;  /* 0x08401f0003077f89 */ /* 0x0000a200000e0000 */
[----:B------:R-:W-:Y:S02]  /*0da0*/  IMAD.MOV.U32 R10, RZ, RZ, R16 ;  /* 0x000000ffff0a7224 */ /* 0x000fe400078e0010 */
[----:B------:R-:W-:Y:S01]  /*0db0*/  IMAD.MOV.U32 R4, RZ, RZ, R2 ;  /* 0x000000ffff047224 */ /* 0x000fe200078e0002 */
[----:B------:R0:W3:Y:S01]  /*0dc0*/  SHFL.DOWN PT, R12, R11, 0x2, 0x1f ;  /* 0x08401f000b0c7f89 */ /* 0x0000e200000e0000 */
[----:B------:R-:W-:-:S03]  /*0dd0*/  IMAD.MOV.U32 R5, RZ, RZ, R3 ;  /* 0x000000ffff057224 */ /* 0x000fc600078e0003 */
[----:B------:R0:W4:Y:S01]  /*0de0*/  SHFL.DOWN PT, R13, R16, 0x2, 0x1f ;  /* 0x08401f00100d7f89 */ /* 0x00012200000e0000 */
[----:B------:R-:W-:Y:S05]  /*0df0*/  @P0 BRA `(.L_x_25) ;  /* 0x0000000000500947 */ /* 0x000fea0003800000 */
[----:B-12---:R-:W-:Y:S01]  /*0e00*/  DSETP.GEU.AND P0, PT, R2, R6, PT ;  /* 0x000000060200722a */ /* 0x006fe20003f0e000 */
[----:B---3--:R-:W-:Y:S02]  /*0e10*/  IMAD.MOV.U32 R8, RZ, RZ, R12 ;  /* 0x000000ffff087224 */ /* 0x008fe400078e000c */
[----:B----4-:R-:W-:Y:S02]  /*0e20*/  IMAD.MOV.U32 R10, RZ, RZ, R13 ;  /* 0x000000ffff0a7224 */ /* 0x010fe400078e000d */
        /* <DEDUP_REMOVED lines=17> */
.L_x_25:
[----:B------:R-:W-:Y:S05]  /*0f40*/  BSYNC.RECONVERGENT B1 ;  /* 0x0000000000017941 */ /* 0x000fea0003800200 */
.L_x_24:
[----:B------:R-:W-:Y:S01]  /*0f50*/  ISETP.GT.AND P0, PT, R9, 0x1b, PT ;  /* 0x0000001b0900780c */ /* 0x000fe20003f04270 */
[----:B-1----:R1:W1:Y:S01]  /*0f60*/  SHFL.DOWN PT, R6, R4, 0x4, 0x1f ;  /* 0x08801f0004067f89 */ /* 0x00226200000e0000 */
[----:B------:R-:W-:Y:S01]  /*0f70*/  BSSY.RECONVERGENT B1, `(.L_x_26) ;  /* 0x000001d000017945 */ /* 0x000fe20003800200 */
[----:B0-----:R-:W-:Y:S02]  /*0f80*/  IMAD.MOV.U32 R11, RZ, RZ, R8 ;  /* 0x000000ffff0b7224 */ /* 0x001fe400078e0008 */
[----:B--2---:R0:W2:Y:S01]  /*0f90*/  SHFL.DOWN PT, R7, R5, 0x4, 0x1f ;  /* 0x08801f0005077f89 */ /* 0x0040a200000e0000 */
[----:B---3--:R-:W-:Y:S02]  /*0fa0*/  IMAD.MOV.U32 R12, RZ, RZ, R10 ;  /* 0x000000ffff0c7224 */ /* 0x008fe400078e000a */
[----:B------:R-:W-:Y:S01]  /*0fb0*/  IMAD.MOV.U32 R2, RZ, RZ, R4 ;  /* 0x000000ffff027224 */ /* 0x000fe200078e0004 */
[----:B----4-:R0:W3:Y:S01]  /*0fc0*/  SHFL.DOWN PT, R13, R8, 0x4, 0x1f ;  /* 0x08801f00080d7f89 */ /* 0x0100e200000e0000 */
        /* <DEDUP_REMOVED lines=23> */
.L_x_27:
[----:B------:R-:W-:Y:S05]  /*1140*/  BSYNC.RECONVERGENT B1 ;  /* 0x0000000000017941 */ /* 0x000fea0003800200 */
.L_x_26:
[----:B------:R-:W-:Y:S01]  /*1150*/  ISETP.GT.AND P0, PT, R9, 0x17, PT ;  /* 0x000000170900780c */ /* 0x000fe20003f04270 */
[----:B-1----:R1:W1:Y:S01]  /*1160*/  SHFL.DOWN PT, R6, R2, 0x8, 0x1f ;  /* 0x09001f0002067f89 */ /* 0x00226200000e0000 */
[----:B------:R-:W-:Y:S01]  /*1170*/  BSSY.RECONVERGENT B1, `(.L_x_28) ;  /* 0x000001d000017945 */ /* 0x000fe20003800200 */
[----:B0-----:R-:W-:Y:S02]  /*1180*/  IMAD.MOV.U32 R8, RZ, RZ, R11 ;  /* 0x000000ffff087224 */ /* 0x001fe400078e000b */
[----:B--2---:R0:W2:Y:S01]  /*1190*/  SHFL.DOWN PT, R7, R3, 0x8, 0x1f ;  /* 0x09001f0003077f89 */ /* 0x0040a200000e0000 */
[----:B------:R-:W-:Y:S02]  /*11a0*/  IMAD.MOV.U32 R10, RZ, RZ, R12 ;  /* 0x000000ffff0a7224 */ /* 0x000fe400078e000c */
[----:B------:R-:W-:Y:S01]  /*11b0*/  IMAD.MOV.U32 R4, RZ, RZ, R2 ;  /* 0x000000ffff047224 */ /* 0x000fe200078e0002 */
[----:B------:R0:W0:Y:S01]  /*11c0*/  SHFL.DOWN PT, R14, R11, 0x8, 0x1f ;  /* 0x09001f000b0e7f89 */ /* 0x00002200000e0000 */
[----:B------:R-:W-:-:S03]  /*11d0*/  IMAD.MOV.U32 R5, RZ, RZ, R3 ;  /* 0x000000ffff057224 */ /* 0x000fc600078e0003 */
[----:B---3--:R3:W0:Y:S01]  /*11e0*/  SHFL.DOWN PT, R13, R12, 0x8, 0x1f ;  /* 0x09001f000c0d7f89 */ /* 0x00862200000e0000 */
[----:B------:R-:W-:Y:S05]  /*11f0*/  @P0 BRA `(.L_x_29) ;  /* 0x0000000000500947 */ /* 0x000fea0003800000 */
[----:B-12---:R-:W-:Y:S01]  /*1200*/  DSETP.GEU.AND P0, PT, R2, R6, PT ;  /* 0x000000060200722a */ /* 0x006fe20003f0e000 */
[----:B0-----:R-:W-:Y:S02]  /*1210*/  IMAD.MOV.U32 R8, RZ, RZ, R14 ;  /* 0x000000ffff087224 */ /* 0x001fe400078e000e */
        /* <DEDUP_REMOVED lines=18> */
.L_x_29:
[----:B------:R-:W-:Y:S05]  /*1340*/  BSYNC.RECONVERGENT B1 ;  /* 0x0000000000017941 */ /* 0x000fea0003800200 */
.L_x_28:
[----:B------:R-:W-:Y:S01]  /*1350*/  ISETP.GT.AND P0, PT, R9, 0xf, PT ;  /* 0x0000000f0900780c */ /* 0x000fe20003f04270 */
[----:B-1----:R1:W1:Y:S01]  /*1360*/  SHFL.DOWN PT, R2, R4, 0x10, 0x1f ;  /* 0x0a001f0004027f89 */ /* 0x00226200000e0000 */
[----:B------:R-:W-:Y:S01]  /*1370*/  BSSY.RECONVERGENT B1, `(.L_x_30) ;  /* 0x000001d000017945 */ /* 0x000fe20003800200 */
[----:B0-----:R-:W-:Y:S02]  /*1380*/  IMAD.MOV.U32 R14, RZ, RZ, R8 ;  /* 0x000000ffff0e7224 */ /* 0x001fe400078e0008 */
[----:B------:R0:W0:Y:S01]  /*1390*/  SHFL.DOWN PT, R3, R5, 0x10, 0x1f ;  /* 0x0a001f0005037f89 */ /* 0x00002200000e0000 */
[----:B----4-:R-:W-:Y:S02]  /*13a0*/  IMAD.MOV.U32 R15, RZ, RZ, R10 ;  /* 0x000000ffff0f7224 */ /* 0x010fe400078e000a */
[----:B---3--:R-:W-:Y:S01]  /*13b0*/  IMAD.MOV.U32 R12, RZ, RZ, R4 ;  /* 0x000000ffff0c7224 */ /* 0x008fe200078e0004 */
[----:B--2---:R2:W3:Y:S01]  /*13c0*/  SHFL.DOWN PT, R7, R8, 0x10, 0x1f ;  /* 0x0a001f0008077f89 */ /* 0x0044e200000e0000 */
[----:B------:R-:W-:-:S03]  /*13d0*/  IMAD.MOV.U32 R13, RZ, RZ, R5 ;  /* 0x000000ffff0d7224 */ /* 0x000fc600078e0005 */
[----:B------:R2:W4:Y:S01]  /*13e0*/  SHFL.DOWN PT, R11, R10, 0x10, 0x1f ;  /* 0x0a001f000a0b7f89 */ /* 0x00052200000e0000 */
[----:B------:R-:W-:Y:S05]  /*13f0*/  @P0 BRA `(.L_x_31) ;  /* 0x0000000000500947 */ /* 0x000fea0003800000 */
[----:B01----:R-:W-:Y:S01]  /*1400*/  DSETP.GEU.AND P0, PT, R4, R2, PT ;  /* 0x000000020400722a */ /* 0x003fe20003f0e000 */
        /* <DEDUP_REMOVED lines=19> */
.L_x_31:
[----:B------:R-:W-:Y:S05]  /*1540*/  BSYNC.RECONVERGENT B1 ;  /* 0x0000000000017941 */ /* 0x000fea0003800200 */
.L_x_30:
[----:B------:R-:W-:Y:S01]  /*1550*/  ISETP.NE.AND P0, PT, R9, RZ, PT ;  /* 0x000000ff0900720c */ /* 0x000fe20003f05270 */
[----:B------:R-:W-:-:S12]  /*1560*/  BSSY.RECONVERGENT B1, `(.L_x_32) ;  /* 0x000000a000017945 */ /* 0x000fd80003800200 */
[----:B------:R-:W-:Y:S05]  /*1570*/  @P0 BRA `(.L_x_33) ;  /* 0x0000000000200947 */ /* 0x000fea0003800000 */
[----:B-1----:R-:W1:Y:S01]  /*1580*/  S2R R4, SR_CgaCtaId ;  /* 0x0000000000047919 */ /* 0x002e620000008800 */
[----:B0-----:R-:W-:Y:S02]  /*1590*/  MOV R3, 0x400 ;  /* 0x0000040000037802 */ /* 0x001fe40000000f00 */
[----:B------:R-:W-:-:S04]  /*15a0*/  SHF.R.U32.HI R2, RZ, 0x1, R0 ;  /* 0x00000001ff027819 */ /* 0x000fc80000011600 */
[----:B------:R-:W-:Y:S02]  /*15b0*/  LOP3.LUT R2, R2, 0x1f0, RZ, 0xc0, !PT ;  /* 0x000001f002027812 */ /* 0x000fe400078ec0ff */
[----:B-1----:R-:W-:-:S05]  /*15c0*/  LEA R3, R4, R3, 0x18 ;  /* 0x0000000304037211 */ /* 0x002fca00078ec0ff */
[----:B------:R-:W-:-:S05]  /*15d0*/  IMAD.IADD R3, R2, 0x1, R3 ;  /* 0x0000000102037824 */ /* 0x000fca00078e0203 */
[----:B------:R0:W-:Y:S04]  /*15e0*/  STS.64 [R3+0x10], R14 ;  /* 0x0000100e03007388 */ /* 0x0001e80000000a00 */
[----:B------:R0:W-:Y:S02]  /*15f0*/  STS.64 [R3+0x8], R12 ;  /* 0x0000080c03007388 */ /* 0x0001e40000000a00 */
.L_x_33:
[----:B------:R-:W-:Y:S05]  /*1600*/  BSYNC.RECONVERGENT B1 ;  /* 0x0000000000017941 */ /* 0x000fea0003800200 */
.L_x_32:
[----:B------:R-:W-:Y:S01]  /*1610*/  BAR.SYNC.DEFER_BLOCKING 0x0 ;  /* 0x0000000000007b1d */ /* 0x000fe20000010000 */
[----:B------:R-:W-:-:S13]  /*1620*/  ISETP.NE.AND P1, PT, R0, RZ, PT ;  /* 0x000000ff0000720c */ /* 0x000fda0003f25270 */
[----:B------:R-:W-:Y:S05]  /*1630*/  @P1 BRA `(.L_x_34) ;  /* 0x0000005400901947 */ /* 0x000fea0003800000 */
[----:B0-----:R-:W0:Y:S01]  /*1640*/  S2R R3, SR_CgaCtaId ;  /* 0x0000000000037919 */ /* 0x001e220000008800 */
[----:B------:R-:W-:Y:S01]  /*1650*/  MOV R0, 0x400 ;  /* 0x0000040000007802 */ /* 0x000fe20000000f00 */
[----:B------:R-:W-:Y:S03]  /*1660*/  BSSY.RECONVERGENT B1, `(.L_x_35) ;  /* 0x000001a000017945 */ /* 0x000fe60003800200 */
[----:B0-----:R-:W-:-:S05]  /*1670*/  LEA R0, R3, R0, 0x18 ;  /* 0x0000000003007211 */ /* 0x001fca00078ec0ff */
[----:B------:R-:W0:Y:S04]  /*1680*/  LDS.64 R16, [R0+0x18] ;  /* 0x0000180000107984 */ /* 0x000e280000000a00 */
[----:B-1-3--:R-:W1:Y:S04]  /*1690*/  LDS.128 R4, [R0+0x20] ;  /* 0x0000200000047984 */ /* 0x00ae680000000c00 */
[----:B------:R3:W3:Y:S04]  /*16a0*/  LDS.64 R2, [R0+0x80] ;  /* 0x0000800000027984 */ /* 0x0006e80000000a00 */
[----:B--2-4-:R2:W4:Y:S01]  /*16b0*/  LDS.128 R8, [R0+0x30] ;  /* 0x0000300000087984 */ /* 0x0145220000000c00 */
[----:B0-----:R-:W-:Y:S01]  /*16c0*/  DSETP.GEU.AND P0, PT, R12, R16, PT ;  /* 0x000000100c00722a */ /* 0x001fe20003f0e000 */
[----:B------:R-:W-:-:S02]  /*16d0*/  IMAD.MOV.U32 R20, RZ, RZ, R16 ;  /* 0x000000ffff147224 */ /* 0x000fc400078e0010 */
[----:B------:R-:W-:Y:S02]  /*16e0*/  IMAD.MOV.U32 R21, RZ, RZ, R17 ;  /* 0x000000ffff157224 */ /* 0x000fe400078e0011 */
[----:B-1----:R-:W-:Y:S02]  /*16f0*/  IMAD.MOV.U32 R22, RZ, RZ, R4 ;  /* 0x000000ffff167224 */ /* 0x002fe400078e0004 */
[----:B------:R-:W-:-:S07]  /*1700*/  IMAD.MOV.U32 R23, RZ, RZ, R5 ;  /* 0x000000ffff177224 */ /* 0x000fce00078e0005 */
[----:B--234-:R-:W-:Y:S05]  /*1710*/  @!P0 BRA `(.L_x_36) ;  /* 0x0000000000388947 */ /* 0x01cfea0003800000 */
[----:B------:R-:W-:Y:S01]  /*1720*/  DSETP.GEU.AND P0, PT, R16, R12, PT ;  /* 0x0000000c1000722a */ /* 0x000fe20003f0e000 */
[----:B------:R-:W-:Y:S02]  /*1730*/  IMAD.MOV.U32 R20, RZ, RZ, R12 ;  /* 0x000000ffff147224 */ /* 0x000fe400078e000c */
[----:B------:R-:W-:Y:S02]  /*1740*/  IMAD.MOV.U32 R21, RZ, RZ, R13 ;  /* 0x000000ffff157224 */ /* 0x000fe400078e000d */
[----:B------:R-:W-:Y:S02]  /*1750*/  IMAD.MOV.U32 R22, RZ, RZ, R14 ;  /* 0x000000ffff167224 */ /* 0x000fe400078e000e */
[----:B------:R-:W-:-:S07]  /*1760*/  IMAD.MOV.U32 R23, RZ, RZ, R15 ;  /* 0x000000ffff177224 */ /* 0x000fce00078e000f */
[----:B------:R-:W-:Y:S05]  /*1770*/  @!P0 BRA `(.L_x_36) ;  /* 0x0000000000208947 */ /* 0x000fea0003800000 */
        /* <DEDUP_REMOVED lines=8> */
.L_x_36:
[----:B------:R-:W-:Y:S05]  /*1800*/  BSYNC.RECONVERGENT B1 ;  /* 0x0000000000017941 */ /* 0x000fea0003800200 */
.L_x_35:
[----:B------:R0:W1:Y:S01]  /*1810*/  LDS.128 R12, [R0+0x40] ;  /* 0x00004000000c7984 */ /* 0x0000620000000c00 */
[----:B------:R-:W-:Y:S01]  /*1820*/  DSETP.GEU.AND P0, PT, R20, R6, PT ;  /* 0x000000061400722a */ /* 0x000fe20003f0e000 */
[----:B------:R-:W-:Y:S01]  /*1830*/  BSSY.RECONVERGENT B1, `(.L_x_37) ;  /* 0x0000015000017945 */ /* 0x000fe20003800200 */
[----:B------:R-:W-:Y:S01]  /*1840*/  IMAD.MOV.U32 R4, RZ, RZ, R6 ;  /* 0x000000ffff047224 */ /* 0x000fe200078e0006 */
[----:B------:R0:W2:Y:S01]  /*1850*/  LDS.128 R16, [R0+0x50] ;  /* 0x0000500000107984 */ /* 0x0000a20000000c00 */
[----:B------:R-:W-:Y:S02]  /*1860*/  IMAD.MOV.U32 R5, RZ, RZ, R7 ;  /* 0x000000ffff057224 */ /* 0x000fe400078e0007 */
[----:B------:R-:W-:Y:S02]  /*1870*/  IMAD.MOV.U32 R27, RZ, RZ, R8 ;  /* 0x000000ffff1b7224 */ /* 0x000fe400078e0008 */
[----:B------:R-:W-:-:S06]  /*1880*/  IMAD.MOV.U32 R29, RZ, RZ, R9 ;  /* 0x000000ffff1d7224 */ /* 0x000fcc00078e0009 */
[----:B0-----:R-:W-:Y:S05]  /*1890*/  @!P0 BRA `(.L_x_38) ;  /* 0x0000000000388947 */ /* 0x001fea0003800000 */
[----:B------:R-:W-:Y:S01]  /*18a0*/  DSETP.GEU.AND P0, PT, R6, R20, PT ;  /* 0x000000140600722a */ /* 0x000fe20003f0e000 */
[----:B------:R-:W-:Y:S02]  /*18b0*/  IMAD.MOV.U32 R27, RZ, RZ, R22 ;  /* 0x000000ffff1b7224 */ /* 0x000fe400078e0016 */
[----:B------:R-:W-:Y:S02]  /*18c0*/  IMAD.MOV.U32 R29, RZ, RZ, R23 ;  /* 0x000000ffff1d7224 */ /* 0x000fe400078e0017 */
[----:B------:R-:W-:Y:S02]  /*18d0*/  IMAD.MOV.U32 R4, RZ, RZ, R20 ;  /* 0x000000ffff047224 */ /* 0x000fe400078e0014 */
[----:B------:R-:W-:-:S07]  /*18e0*/  IMAD.MOV.U32 R5, RZ, RZ, R21 ;  /* 0x000000ffff057224 */ /* 0x000fce00078e0015 */
[----:B------:R-:W-:Y:S05]  /*18f0*/  @!P0 BRA `(.L_x_38) ;  /* 0x0000000000208947 */ /* 0x000fea0003800000 */
        /* <DEDUP_REMOVED lines=8> */
.L_x_38:
[----:B------:R-:W-:Y:S05]  /*1980*/  BSYNC.RECONVERGENT B1 ;  /* 0x0000000000017941 */ /* 0x000fea0003800200 */
.L_x_37:
[----:B------:R-:W-:Y:S01]  /*1990*/  DSETP.GEU.AND P0, PT, R4, R10, PT ;  /* 0x0000000a0400722a */ /* 0x000fe20003f0e000 */
[----:B------:R-:W-:Y:S01]  /*19a0*/  BSSY.RECONVERGENT B1, `(.L_x_39) ;  /* 0x0000014000017945 */ /* 0x000fe20003800200 */
[----:B------:R-:W-:Y:S02]  /*19b0*/  IMAD.MOV.U32 R20, RZ, RZ, R10 ;  /* 0x000000ffff147224 */ /* 0x000fe400078e000a */
[----:B------:R-:W-:Y:S02]  /*19c0*/  IMAD.MOV.U32 R21, RZ, RZ, R11 ;  /* 0x000000ffff157224 */ /* 0x000fe400078e000b */
[----:B-1----:R-:W-:Y:S02]  /*19d0*/  IMAD.MOV.U32 R25, RZ, RZ, R12 ;  /* 0x000000ffff197224 */ /* 0x002fe400078e000c */
[----:B------:R-:W-:-:S06]  /*19e0*/  IMAD.MOV.U32 R23, RZ, RZ, R13 ;  /* 0x000000ffff177224 */ /* 0x000fcc00078e000d */
[----:B------:R-:W-:Y:S05]  /*19f0*/  @!P0 BRA `(.L_x_40) ;  /* 0x0000000000388947 */ /* 0x000fea0003800000 */
        /* <DEDUP_REMOVED lines=14> */
.L_x_40:
[----:B------:R-:W-:Y:S05]  /*1ae0*/  BSYNC.RECONVERGENT B1 ;  /* 0x0000000000017941 */ /* 0x000fea0003800200 */
.L_x_39:
[----:B------:R0:W1:Y:S01]  /*1af0*/  LDS.128 R8, [R0+0x60] ;  /* 0x0000600000087984 */ /* 0x0000620000000c00 */
[----:B------:R-:W-:Y:S01]  /*1b00*/  DSETP.GEU.AND P0, PT, R20, R14, PT ;  /* 0x0000000e1400722a */ /* 0x000fe20003f0e000 */
[----:B------:R-:W-:Y:S01]  /*1b10*/  BSSY.RECONVERGENT B1, `(.L_x_41) ;  /* 0x0000015000017945 */ /* 0x000fe20003800200 */
[----:B------:R-:W-:Y:S01]  /*1b20*/  IMAD.MOV.U32 R12, RZ, RZ, R14 ;  /* 0x000000ffff0c7224 */ /* 0x000fe200078e000e */
[----:B------:R0:W3:Y:S01]  /*1b30*/  LDS.128 R4, [R0+0x70] ;  /* 0x0000700000047984 */ /* 0x0000e20000000c00 */
[----:B------:R-:W-:Y:S02]  /*1b40*/  IMAD.MOV.U32 R13, RZ, RZ, R15 ;  /* 0x000000ffff0d7224 */ /* 0x000fe400078e000f */
[----:B--2---:R-:W-:Y:S02]  /*1b50*/  IMAD.MOV.U32 R27, RZ, RZ, R16 ;  /* 0x000000ffff1b7224 */ /* 0x004fe400078e0010 */
        /* <DEDUP_REMOVED lines=16> */
.L_x_42:
[----:B------:R-:W-:Y:S05]  /*1c60*/  BSYNC.RECONVERGENT B1 ;  /* 0x0000000000017941 */ /* 0x000fea0003800200 */
.L_x_41:
        /* <DEDUP_REMOVED lines=21> */
.L_x_44:
[----:B------:R-:W-:Y:S05]  /*1dc0*/  BSYNC.RECONVERGENT B1 ;  /* 0x0000000000017941 */ /* 0x000fea0003800200 */
.L_x_43:
[----:B------:R-:W-:Y:S01]  /*1dd0*/  DSETP.GEU.AND P0, PT, R14, R10, PT ;  /* 0x0000000a0e00722a */ /* 0x000fe20003f0e000 */
[----:B------:R-:W-:Y:S01]  /*1de0*/  BSSY.RECONVERGENT B1, `(.L_x_45) ;  /* 0x0000014000017945 */ /* 0x000fe20003800200 */
[----:B------:R-:W-:Y:S02]  /*1df0*/  IMAD.MOV.U32 R8, RZ, RZ, R10 ;  /* 0x000000ffff087224 */ /* 0x000fe400078e000a */
[----:B------:R-:W-:Y:S02]  /*1e00*/  IMAD.MOV.U32 R9, RZ, RZ, R11 ;  /* 0x000000ffff097224 */ /* 0x000fe400078e000b */
[----:B---3--:R-:W-:Y:S02]  /*1e10*/  IMAD.MOV.U32 R17, RZ, RZ, R4 ;  /* 0x000000ffff117224 */ /* 0x008fe400078e0004 */
        /* <DEDUP_REMOVED lines=16> */
.L_x_46:
[----:B------:R-:W-:Y:S05]  /*1f20*/  BSYNC.RECONVERGENT B1 ;  /* 0x0000000000017941 */ /* 0x000fea0003800200 */
.L_x_45:
[----:B------:R-:W-:Y:S01]  /*1f30*/  DSETP.GEU.AND P0, PT, R8, R6, PT ;  /* 0x000000060800722a */ /* 0x000fe20003f0e000 */
[----:B------:R-:W-:Y:S02]  /*1f40*/  IMAD.MOV.U32 R12, RZ, RZ, R6 ;  /* 0x000000ffff0c7224 */ /* 0x000fe400078e0006 */
[----:B------:R-:W-:Y:S02]  /*1f50*/  IMAD.MOV.U32 R13, RZ, RZ, R7 ;  /* 0x000000ffff0d7224 */ /* 0x000fe400078e0007 */
[----:B------:R-:W-:Y:S02]  /*1f60*/  IMAD.MOV.U32 R14, RZ, RZ, R2 ;  /* 0x000000ffff0e7224 */ /* 0x000fe400078e0002 */
[----:B------:R-:W-:-:S07]  /*1f70*/  IMAD.MOV.U32 R15, RZ, RZ, R3 ;  /* 0x000000ffff0f7224 */ /* 0x000fce00078e0003 */
        /* <DEDUP_REMOVED lines=14> */
[----:B------:R-:W-:Y:S01]  /*2060*/  SEL R15, R0, R3, P2 ;  /* 0x00000003000f7207 */ /* 0x000fe20001000000 */
[----:B------:R-:W-:Y:S06]  /*2070*/  BRA `(.L_x_34) ;  /* 0x0000004c00007947 */ /* 0x000fec0003800000 */
.L_x_21:
[----:B-1----:R-:W1:Y:S01]  /*2080*/  S2R R2, SR_LANEID ;  /* 0x0000000000027919 */ /* 0x002e620000000000 */
[----:B------:R-:W-:Y:S01]  /*2090*/  LOP3.LUT R3, R0, 0x3e0, RZ, 0xc0, !PT ;  /* 0x000003e000037812 */ /* 0x000fe200078ec0ff */
[----:B------:R-:W-:Y:S01]  /*20a0*/  BSSY.RECONVERGENT B1, `(.L_x_47) ;  /* 0x0000024000017945 */ /* 0x000fe20003800200 */
[----:B-----5:R-:W-:Y:S02]  /*20b0*/  IMAD.MOV.U32 R18, RZ, RZ, R12 ;  /* 0x000000ffff127224 */ /* 0x020fe400078e000c */
[----:B------:R-:W-:Y:S02]  /*20c0*/  IMAD.MOV.U32 R20, RZ, RZ, R13 ;  /* 0x000000ffff147224 */ /* 0x000fe400078e000d */
[----:B------:R-:W-:Y:S01]  /*20d0*/  VIADD R4, R3, 0x20 ;  /* 0x0000002003047836 */ /* 0x000fe20000000000 */
[----:B------:R-:W-:Y:S01]  /*20e0*/  LOP3.LUT R3, RZ, R3, RZ, 0x33, !PT ;  /* 0x00000003ff037212 */ /* 0x000fe200078e33ff */
[----:B------:R-:W-:Y:S02]  /*20f0*/  IMAD.MOV.U32 R6, RZ, RZ, R14 ;  /* 0x000000ffff067224 */ /* 0x000fe400078e000e */
[----:B------:R-:W-:Y:S01]  /*2100*/  IMAD.MOV.U32 R7, RZ, RZ, R15 ;  /* 0x000000ffff077224 */ /* 0x000fe200078e000f */
[----:B------:R-:W-:Y:S01]  /*2110*/  ISETP.GT.AND P0, PT, R4, UR6, PT ;  /* 0x0000000604007c0c */ /* 0x000fe2000bf04270 */
[----:B------:R-:W-:-:S05]  /*2120*/  VIADD R3, R3, UR6 ;  /* 0x0000000603037c36 */ /* 0x000fca0008000000 */
[----:B------:R-:W-:-:S05]  /*2130*/  SEL R3, R3, 0x1f, P0 ;  /* 0x0000001f03037807 */ /* 0x000fca0000000000 */
[----:B------:R2:W3:Y:S04]  /*2140*/  SHFL.DOWN PT, R4, R14, 0x1, R3 ;  /* 0x082000000e047989 */ /* 0x0004e800000e0003 */
[----:B------:R2:W4:Y:S04]  /*2150*/  SHFL.DOWN PT, R5, R15, 0x1, R3 ;  /* 0x082000000f057989 */ /* 0x00052800000e0003 */
[----:B0-----:R2:W0:Y:S01]  /*2160*/  SHFL.DOWN PT, R9, R12, 0x1, R3 ;  /* 0x082000000c097989 */ /* 0x00142200000e0003 */
[----:B-1----:R-:W-:-:S03]  /*2170*/  ISETP.GE.AND P0, PT, R2, R3, PT ;  /* 0x000000030200720c */ /* 0x002fc60003f06270 */
[----:B------:R2:W1:Y:S10]  /*2180*/  SHFL.DOWN PT, R11, R13, 0x1, R3 ;  /* 0x082000000d0b7989 */ /* 0x00047400000e0003 */
[----:B--2---:R-:W-:Y:S05]  /*2190*/  @P0 BRA `(.L_x_48) ;  /* 0x0000000000500947 */ /* 0x004fea0003800000 */
[----:B---34-:R-:W-:Y:S01]  /*21a0*/  DSETP.GEU.AND P0, PT, R14, R4, PT ;  /* 0x000000040e00722a */ /* 0x018fe20003f0e000 */
[----:B0-----:R-:W-:Y:S02]  /*21b0*/  IMAD.MOV.U32 R18, RZ, RZ, R9 ;  /* 0x000000ffff127224 */ /* 0x001fe400078e0009 */
[----:B-1----:R-:W-:Y:S02]  /*21c0*/  IMAD.MOV.U32 R20, RZ, RZ, R11 ;  /* 0x000000ffff147224 */ /* 0x002fe400078e000b */
        /* <DEDUP_REMOVED lines=17> */
.L_x_48:
[----:B------:R-:W-:Y:S05]  /*22e0*/  BSYNC.RECONVERGENT B1 ;  /* 0x0000000000017941 */ /* 0x000fea0003800200 */
.L_x_47:
[----:B---3--:R-:W-:Y:S01]  /*22f0*/  VIADD R4, R2, 0x2 ;  /* 0x0000000202047836 */ /* 0x008fe20000000000 */
[----:B------:R2:W3:Y:S01]  /*2300*/  SHFL.DOWN PT, R8, R6, 0x2, R3 ;  /* 0x0840000006087989 */ /* 0x0004e200000e0003 */
[----:B------:R-:W-:Y:S01]  /*2310*/  BSSY.RECONVERGENT B1, `(.L_x_49) ;  /* 0x000001e000017945 */ /* 0x000fe20003800200 */
[----:B------:R-:W-:Y:S02]  /*2320*/  IMAD.MOV.U32 R10, RZ, RZ, R18 ;  /* 0x000000ffff0a7224 */ /* 0x000fe400078e0012 */
[----:B------:R-:W-:Y:S01]  /*2330*/  ISETP.GT.AND P0, PT, R4, R3, PT ;  /* 0x000000030400720c */ /* 0x000fe20003f04270 */
[----:B0-----:R2:W0:Y:S01]  /*2340*/  SHFL.DOWN PT, R9, R7, 0x2, R3 ;  /* 0x0840000007097989 */ /* 0x00142200000e0003 */
[----:B------:R-:W-:Y:S02]  /*2350*/  IMAD.MOV.U32 R16, RZ, RZ, R20 ;  /* 0x000000ffff107224 */ /* 0x000fe400078e0014 */
[----:B------:R-:W-:Y:S01]  /*2360*/  IMAD.MOV.U32 R4, RZ, RZ, R6 ;  /* 0x000000ffff047224 */ /* 0x000fe200078e0006 */
[----:B-1----:R2:W1:Y:S01]  /*2370*/  SHFL.DOWN PT, R11, R18, 0x2, R3 ;  /* 0x08400000120b7989 */ /* 0x00246200000e0003 */
[----:B----4-:R-:W-:-:S03]  /*2380*/  IMAD.MOV.U32 R5, RZ, RZ, R7 ;  /* 0x000000ffff057224 */ /* 0x010fc600078e0007 */
[----:B------:R2:W4:Y:S04]  /*2390*/  SHFL.DOWN PT, R13, R20, 0x2, R3 ;  /* 0x08400000140d7989 */ /* 0x00052800000e0003 */
[----:B------:R-:W-:Y:S05]  /*23a0*/  @P0 BRA `(.L_x_50) ;  /* 0x0000000000500947 */ /* 0x000fea0003800000 */
[----:B0--3--:R-:W-:Y:S01]  /*23b0*/  DSETP.GEU.AND P0, PT, R6, R8, PT ;  /* 0x000000080600722a */ /* 0x009fe20003f0e000 */
[----:B-1----:R-:W-:Y:S02]  /*23c0*/  IMAD.MOV.U32 R10, RZ, RZ, R11 ;  /* 0x000000ffff0a7224 */ /* 0x002fe400078e000b */
        /* <DEDUP_REMOVED lines=18> */
.L_x_50:
[----:B------:R-:W-:Y:S05]  /*24f0*/  BSYNC.RECONVERGENT B1 ;  /* 0x0000000000017941 */ /* 0x000fea0003800200 */
.L_x_49:
[----:B--2---:R-:W-:Y:S01]  /*2500*/  VIADD R6, R2, 0x4 ;  /* 0x0000000402067836 */ /* 0x004fe20000000000 */
[----:B---3--:R2:W3:Y:S01]  /*2510*/  SHFL.DOWN PT, R8, R4, 0x4, R3 ;  /* 0x0880000004087989 */ /* 0x0084e200000e0003 */
[----:B------:R-:W-:Y:S01]  /*2520*/  BSSY.RECONVERGENT B1, `(.L_x_51) ;  /* 0x000001e000017945 */ /* 0x000fe20003800200 */
[----:B------:R-:W-:Y:S02]  /*2530*/  IMAD.MOV.U32 R12, RZ, RZ, R10 ;  /* 0x000000ffff0c7224 */ /* 0x000fe400078e000a */
[----:B------:R-:W-:Y:S01]  /*2540*/  ISETP.GT.AND P0, PT, R6, R3, PT ;  /* 0x000000030600720c */ /* 0x000fe20003f04270 */
[----:B0-----:R2:W0:Y:S01]  /*2550*/  SHFL.DOWN PT, R9, R5, 0x4, R3 ;  /* 0x0880000005097989 */ /* 0x00142200000e0003 */
[----:B------:R-:W-:Y:S02]  /*2560*/  IMAD.MOV.U32 R14, RZ, RZ, R16 ;  /* 0x000000ffff0e7224 */ /* 0x000fe400078e0010 */
[----:B------:R-:W-:Y:S01]  /*2570*/  IMAD.MOV.U32 R6, RZ, RZ, R4 ;  /* 0x000000ffff067224 */ /* 0x000fe200078e0004 */
[----:B-1----:R2:W1:Y:S01]  /*2580*/  SHFL.DOWN PT, R11, R10, 0x4, R3 ;  /* 0x088000000a0b7989 */ /* 0x00246200000e0003 */
[----:B------:R-:W-:-:S03]  /*2590*/  IMAD.MOV.U32 R7, RZ, RZ, R5 ;  /* 0x000000ffff077224 */ /* 0x000fc600078e0005 */
[----:B----4-:R2:W4:Y:S04]  /*25a0*/  SHFL.DOWN PT, R13, R16, 0x4, R3 ;  /* 0x08800000100d7989 */ /* 0x01052800000e0003 */
        /* <DEDUP_REMOVED lines=21> */
.L_x_52:
[----:B------:R-:W-:Y:S05]  /*2700*/  BSYNC.RECONVERGENT B1 ;  /* 0x0000000000017941 */ /* 0x000fea0003800200 */
.L_x_51:
        /* <DEDUP_REMOVED lines=32> */
.L_x_54:
[----:B------:R-:W-:Y:S05]  /*2910*/  BSYNC.RECONVERGENT B1 ;  /* 0x0000000000017941 */ /* 0x000fea0003800200 */
.L_x_53:
[----:B---3--:R-:W-:Y:S01]  /*2920*/  VIADD R8, R2, 0x10 ;  /* 0x0000001002087836 */ /* 0x008fe20000000000 */
[----:B--2---:R2:W3:Y:S01]  /*2930*/  SHFL.DOWN PT, R6, R4, 0x10, R3 ;  /* 0x0a00000004067989 */ /* 0x0044e200000e0003 */
[----:B------:R-:W-:Y:S01]  /*2940*/  BSSY.RECONVERGENT B1, `(.L_x_55) ;  /* 0x000001e000017945 */ /* 0x000fe20003800200 */
[----:B------:R-:W-:Y:S02]  /*2950*/  IMAD.MOV.U32 R14, RZ, RZ, R10 ;  /* 0x000000ffff0e7224 */ /* 0x000fe400078e000a */
[----:B------:R-:W-:Y:S01]  /*2960*/  ISETP.GT.AND P0, PT, R8, R3, PT ;  /* 0x000000030800720c */ /* 0x000fe20003f04270 */
[----:B------:R2:W2:Y:S01]  /*2970*/  SHFL.DOWN PT, R7, R5, 0x10, R3 ;  /* 0x0a00000005077989 */ /* 0x0004a200000e0003 */
[----:B------:R-:W-:Y:S02]  /*2980*/  IMAD.MOV.U32 R15, RZ, RZ, R16 ;  /* 0x000000ffff0f7224 */ /* 0x000fe400078e0010 */
[----:B------:R-:W-:Y:S01]  /*2990*/  IMAD.MOV.U32 R12, RZ, RZ, R4 ;  /* 0x000000ffff0c7224 */ /* 0x000fe200078e0004 */
[----:B0-----:R0:W0:Y:S01]  /*29a0*/  SHFL.DOWN PT, R9, R10, 0x10, R3 ;  /* 0x0a0000000a097989 */ /* 0x00102200000e0003 */
[----:B----4-:R-:W-:-:S03]  /*29b0*/  IMAD.MOV.U32 R13, RZ, RZ, R5 ;  /* 0x000000ffff0d7224 */ /* 0x010fc600078e0005 */
[----:B-1----:R1:W4:Y:S04]  /*29c0*/  SHFL.DOWN PT, R11, R16, 0x10, R3 ;  /* 0x0a000000100b7989 */ /* 0x00232800000e0003 */
[----:B------:R-:W-:Y:S05]  /*29d0*/  @P0 BRA `(.L_x_56) ;  /* 0x0000000000500947 */ /* 0x000fea0003800000 */
[----:B--23--:R-:W-:Y:S01]  /*29e0*/  DSETP.GEU.AND P0, PT, R4, R6, PT ;  /* 0x000000060400722a */ /* 0x00cfe20003f0e000 */
[----:B0-----:R-:W-:Y:S02]  /*29f0*/  IMAD.MOV.U32 R14, RZ, RZ, R9 ;  /* 0x000000ffff0e7224 */ /* 0x001fe400078e0009 */
        /* <DEDUP_REMOVED lines=18> */
.L_x_56:
[----:B------:R-:W-:Y:S05]  /*2b20*/  BSYNC.RECONVERGENT B1 ;  /* 0x0000000000017941 */ /* 0x000fea0003800200 */
.L_x_55:
[----:B------:R-:W-:Y:S01]  /*2b30*/  ISETP.NE.AND P0, PT, R2, RZ, PT ;  /* 0x000000ff0200720c */ /* 0x000fe20003f05270 */
[----:B------:R-:W-:-:S12]  /*2b40*/  BSSY.RECONVERGENT B1, `(.L_x_57) ;  /* 0x000000a000017945 */ /* 0x000fd80003800200 */
[----:B------:R-:W-:Y:S05]  /*2b50*/  @P0 BRA `(.L_x_58) ;  /* 0x0000000000200947 */ /* 0x000fea0003800000 */
[----:B--2---:R-:W2:Y:S01]  /*2b60*/  S2R R4, SR_CgaCtaId ;  /* 0x0000000000047919 */ /* 0x004ea20000008800 */
[----:B01----:R-:W-:Y:S02]  /*2b70*/  MOV R3, 0x400 ;  /* 0x0000040000037802 */ /* 0x003fe40000000f00 */
[----:B------:R-:W-:-:S04]  /*2b80*/  SHF.R.U32.HI R2, RZ, 0x1, R0 ;  /* 0x00000001ff027819 */ /* 0x000fc80000011600 */
[----:B------:R-:W-:Y:S02]  /*2b90*/  LOP3.LUT R2, R2, 0x1f0, RZ, 0xc0, !PT ;  /* 0x000001f002027812 */ /* 0x000fe400078ec0ff */
[----:B--2---:R-:W-:-:S05]  /*2ba0*/  LEA R3, R4, R3, 0x18 ;  /* 0x0000000304037211 */ /* 0x004fca00078ec0ff */
[----:B------:R-:W-:-:S05]  /*2bb0*/  IMAD.IADD R3, R2, 0x1, R3 ;  /* 0x0000000102037824 */ /* 0x000fca00078e0203 */
[----:B------:R0:W-:Y:S04]  /*2bc0*/  STS.64 [R3+0x10], R14 ;  /* 0x0000100e03007388 */ /* 0x0001e80000000a00 */
[----:B------:R0:W-:Y:S02]  /*2bd0*/  STS.64 [R3+0x8], R12 ;  /* 0x0000080c03007388 */ /* 0x0001e40000000a00 */
.L_x_58:
[----:B------:R-:W-:Y:S05]  /*2be0*/  BSYNC.RECONVERGENT B1 ;  /* 0x0000000000017941 */ /* 0x000fea0003800200 */
.L_x_57:
[----:B------:R-:W-:Y:S01]  /*2bf0*/  BAR.SYNC.DEFER_BLOCKING 0x0 ;  /* 0x0000000000007b1d */ /* 0x000fe20000010000 */
[----:B------:R-:W-:-:S13]  /*2c00*/  ISETP.NE.AND P1, PT, R0, RZ, PT ;  /* 0x000000ff0000720c */ /* 0x000fda0003f25270 */
[----:B------:R-:W-:Y:S05]  /*2c10*/  @P1 BRA `(.L_x_34) ;  /* 0x0000004000181947 */ /* 0x000fea0003800000 */
[----:B------:R-:W-:Y:S01]  /*2c20*/  UISETP.GE.AND UP0, UPT, UR6, 0x21, UPT ;  /* 0x000000210600788c */ /* 0x000fe2000bf06270 */
[----:B----4-:R-:W-:Y:S02]  /*2c30*/  IMAD.MOV.U32 R11, RZ, RZ, R14 ;  /* 0x000000ffff0b7224 */ /* 0x010fe400078e000e */
[----:B------:R-:W-:Y:S02]  /*2c40*/  IMAD.MOV.U32 R8, RZ, RZ, R15 ;  /* 0x000000ffff087224 */ /* 0x000fe400078e000f */
[----:B------:R-:W-:Y:S02]  /*2c50*/  IMAD.MOV.U32 R2, RZ, RZ, R12 ;  /* 0x000000ffff027224 */ /* 0x000fe400078e000c */
[----:B012---:R-:W-:Y:S02]  /*2c60*/  IMAD.MOV.U32 R3, RZ, RZ, R13 ;  /* 0x000000ffff037224 */ /* 0x007fe400078e000d */
[----:B------:R-:W-:Y:S05]  /*2c70*/  BRA.U !UP0, `(.L_x_59) ;  /* 0x00000001086c7547 */ /* 0x000fea000b800000 */
[----:B------:R-:W0:Y:S01]  /*2c80*/  S2UR UR5, SR_CgaCtaId ;  /* 0x00000000000579c3 */ /* 0x000e220000008800 */
[----:B------:R-:W-:Y:S01]  /*2c90*/  UMOV UR4, 0x400 ;  /* 0x0000040000047882 */ /* 0x000fe20000000000 */
[----:B------:R-:W-:Y:S01]  /*2ca0*/  BSSY.RECONVERGENT B1, `(.L_x_59) ;  /* 0x0000018000017945 */ /* 0x000fe20003800200 */
[----:B0-----:R-:W-:-:S09]  /*2cb0*/  ULEA UR4, UR5, UR4, 0x18 ;  /* 0x0000000405047291 */ /* 0x001fd2000f8ec0ff */
[----:B------:R-:W0:Y:S04]  /*2cc0*/  LDS.64 R4, [UR4+0x18] ;  /* 0x00001804ff047984 */ /* 0x000e280008000a00 */
[----:B---3--:R-:W1:Y:S01]  /*2cd0*/  LDS.64 R6, [UR4+0x20] ;  /* 0x00002004ff067984 */ /* 0x008e620008000a00 */
[----:B0-----:R-:W-:Y:S01]  /*2ce0*/  DSETP.GEU.AND P0, PT, R12, R4, PT ;  /* 0x000000040c00722a */ /* 0x001fe20003f0e000 */
[----:B------:R-:W-:Y:S02]  /*2cf0*/  IMAD.MOV.U32 R2, RZ, RZ, R4 ;  /* 0x000000ffff027224 */ /* 0x000fe400078e0004 */
[----:B------:R-:W-:Y:S02]  /*2d00*/  IMAD.MOV.U32 R3, RZ, RZ, R5 ;  /* 0x000000ffff037224 */ /* 0x000fe400078e0005 */
[----:B-1----:R-:W-:-:S02]  /*2d10*/  IMAD.MOV.U32 R11, RZ, RZ, R6 ;  /* 0x000000ffff0b7224 */ /* 0x002fc400078e0006 */
        /* <DEDUP_REMOVED lines=16> */
.L_x_60:
[----:B------:R-:W-:Y:S05]  /*2e20*/  BSYNC.RECONVERGENT B1 ;  /* 0x0000000000017941 */ /* 0x000fea0003800200 */
.L_x_59:
[----:B------:R-:W-:Y:S01]  /*2e30*/  UISETP.GE.AND UP0, UPT, UR6, 0x41, UPT ;  /* 0x000000410600788c */ /* 0x000fe2000bf06270 */
[----:B------:R-:W-:Y:S02]  /*2e40*/  IMAD.MOV.U32 R9, RZ, RZ, R11 ;  /* 0x000000ffff097224 */ /* 0x000fe400078e000b */
[----:B------:R-:W-:Y:S02]  /*2e50*/  IMAD.MOV.U32 R0, RZ, RZ, R8 ;  /* 0x000000ffff007224 */ /* 0x000fe400078e0008 */
[----:B------:R-:W-:Y:S02]  /*2e60*/  IMAD.MOV.U32 R4, RZ, RZ, R2 ;  /* 0x000000ffff047224 */ /* 0x000fe400078e0002 */
[----:B------:R-:W-:Y:S02]  /*2e70*/  IMAD.MOV.U32 R5, RZ, RZ, R3 ;  /* 0x000000ffff057224 */ /* 0x000fe400078e0003 */
[----:B------:R-:W-:Y:S05]  /*2e80*/  BRA.U !UP0, `(.L_x_61) ;  /* 0x00000001086c7547 */ /* 0x000fea000b800000 */
[----:B------:R-:W0:Y:S01]  /*2e90*/  S2UR UR5, SR_CgaCtaId ;  /* 0x00000000000579c3 */ /* 0x000e220000008800 */
[----:B------:R-:W-:Y:S01]  /*2ea0*/  UMOV UR4, 0x400 ;  /* 0x0000040000047882 */ /* 0x000fe20000000000 */
[----:B------:R-:W-:Y:S01]  /*2eb0*/  BSSY.RECONVERGENT B1, `(.L_x_61) ;  /* 0x0000018000017945 */ /* 0x000fe20003800200 */
[----:B0-----:R-:W-:-:S09]  /*2ec0*/  ULEA UR4, UR5, UR4, 0x18 ;  /* 0x0000000405047291 */ /* 0x001fd2000f8ec0ff */
[----:B---3--:R-:W0:Y:S04]  /*2ed0*/  LDS.64 R6, [UR4+0x28] ;  /* 0x00002804ff067984 */ /* 0x008e280008000a00 */
[----:B------:R-:W1:Y:S01]  /*2ee0*/  LDS.64 R12, [UR4+0x30] ;  /* 0x00003004ff0c7984 */ /* 0x000e620008000a00 */
        /* <DEDUP_REMOVED lines=20> */
.L_x_62:
[----:B------:R-:W-:Y:S05]  /*3030*/  BSYNC.RECONVERGENT B1 ;  /* 0x0000000000017941 */ /* 0x000fea0003800200 */
.L_x_61:
        /* <DEDUP_REMOVED lines=32> */
.L_x_64:
[----:B------:R-:W-:Y:S05]  /*3240*/  BSYNC.RECONVERGENT B1 ;  /* 0x0000000000017941 */ /* 0x000fea0003800200 */
.L_x_63:
        /* <DEDUP_REMOVED lines=32> */
.L_x_66:
[----:B------:R-:W-:Y:S05]  /*3450*/  BSYNC.RECONVERGENT B1 ;  /* 0x0000000000017941 */ /* 0x000fea0003800200 */
.L_x_65:
        /* <DEDUP_REMOVED lines=32> */
.L_x_68:
[----:B------:R-:W-:Y:S05]  /*3660*/  BSYNC.RECONVERGENT B1 ;  /* 0x0000000000017941 */ /* 0x000fea0003800200 */
.L_x_67:
        /* <DEDUP_REMOVED lines=32> */
.L_x_70:
[----:B------:R-:W-:Y:S05]  /*3870*/  BSYNC.RECONVERGENT B1 ;  /* 0x0000000000017941 */ /* 0x000fea0003800200 */
.L_x_69:
[----:B------:R-:W-:Y:S01]  /*3880*/  UISETP.GE.AND UP0, UPT, UR6, 0xe1, UPT ;  /* 0x000000e10600788c */ /* 0x000fe2000bf06270 */
[----:B------:R-:W-:Y:S02]  /*3890*/  IMAD.MOV.U32 R14, RZ, RZ, R9 ;  /* 0x000000ffff0e7224 */ /* 0x000fe400078e0009 */
[----:B------:R-:W-:Y:S02]  /*38a0*/  IMAD.MOV.U32 R15, RZ, RZ, R0 ;  /* 0x000000ffff0f7224 */ /* 0x000fe400078e0000 */
[----:B------:R-:W-:Y:S02]  /*38b0*/  IMAD.MOV.U32 R12, RZ, RZ, R4 ;  /* 0x000000ffff0c7224 */ /* 0x000fe400078e0004 */
[----:B------:R-:W-:Y:S02]  /*38c0*/  IMAD.MOV.U32 R13, RZ, RZ, R5 ;  /* 0x000000ffff0d7224 */ /* 0x000fe400078e0005 */
[----:B------:R-:W-:Y:S05]  /*38d0*/  BRA.U !UP0, `(.L_x_34) ;  /* 0x0000003108e87547 */ /* 0x000fea000b800000 */
[----:B------:R-:W0:Y:S01]  /*38e0*/  S2UR UR5, SR_CgaCtaId ;  /* 0x00000000000579c3 */ /* 0x000e220000008800 */
[----:B------:R-:W-:Y:S02]  /*38f0*/  UMOV UR4, 0x400 ;  /* 0x0000040000047882 */ /* 0x000fe40000000000 */
        /* <DEDUP_REMOVED lines=24> */
.L_x_2:
[----:B------:R-:W1:Y:S01]  /*3a80*/  S2R R0, SR_TID.X ;  /* 0x0000000000007919 */ /* 0x000e620000002100 */
[----:B------:R-:W1:Y:S02]  /*3a90*/  LDC.64 R2, c[0x0][0x380] ;  /* 0x0000e000ff027b82 */ /* 0x000e640000000a00 */
[----:B-1----:R-:W-:-:S05]  /*3aa0*/  IMAD.WIDE.U32 R2, R0, 0x10, R2 ;  /* 0x0000001000027825 */ /* 0x002fca00078e0002 */
[----:B0-----:R-:W2:Y:S04]  /*3ab0*/  LDG.E.64.CONSTANT R18, desc[UR10][R2.64] ;  /* 0x0000000a02127981 */ /* 0x001ea8000c1e9b00 */
[----:B------:R-:W2:Y:S04]  /*3ac0*/  LDG.E.64.CONSTANT R16, desc[UR10][R2.64+0x1000] ;  /* 0x0010000a02107981 */ /* 0x000ea8000c1e9b00 */
[----:B------:R-:W3:Y:S04]  /*3ad0*/  LDG.E.64.CONSTANT R20, desc[UR10][R2.64+0x8] ;  /* 0x0000080a02147981 */ /* 0x000ee8000c1e9b00 */
[----:B------:R-:W3:Y:S04]  /*3ae0*/  LDG.E.64.CONSTANT R14, desc[UR10][R2.64+0x1008] ;  /* 0x0010080a020e7981 */ /* 0x000ee8000c1e9b00 */
[----:B------:R-:W4:Y:S04]  /*3af0*/  LDG.E.64.CONSTANT R12, desc[UR10][R2.64+0x2000] ;  /* 0x0020000a020c7981 */ /* 0x000f28000c1e9b00 */
[----:B------:R-:W5:Y:S04]  /*3b00*/  LDG.E.64.CONSTANT R10, desc[UR10][R2.64+0x2008] ;  /* 0x0020080a020a7981 */ /* 0x000f68000c1e9b00 */
[----:B------:R-:W5:Y:S04]  /*3b10*/  LDG.E.64.CONSTANT R6, desc[UR10][R2.64+0x3000] ;  /* 0x0030000a02067981 */ /* 0x000f68000c1e9b00 */
[----:B------:R-:W5:Y:S04]  /*3b20*/  LDG.E.64.CONSTANT R4, desc[UR10][R2.64+0x3008] ;  /* 0x0030080a02047981 */ /* 0x000f68000c1e9b00 */
[----:B------:R-:W5:Y:S04]  /*3b30*/  LDG.E.64.CONSTANT R28, desc[UR10][R2.64+0x4000] ;  /* 0x0040000a021c7981 */ /* 0x000f68000c1e9b00 */
[----:B------:R-:W5:Y:S01]  /*3b40*/  LDG.E.64.CONSTANT R8, desc[UR10][R2.64+0x4008] ;  /* 0x0040080a02087981 */ /* 0x000f62000c1e9b00 */
[----:B------:R-:W-:Y:S01]  /*3b50*/  UISETP.GE.U32.AND UP0, UPT, UR8, 0xa00, UPT ;  /* 0x00000a000800788c */ /* 0x000fe2000bf06070 */
[----:B------:R-:W-:Y:S01]  /*3b60*/  UMOV UR9, 0x500 ;  /* 0x0000050000097882 */ /* 0x000fe20000000000 */
[----:B------:R-:W-:Y:S01]  /*3b70*/  UMOV UR4, URZ ;  /* 0x000000ff00047c82 */ /* 0x000fe20008000000 */
[----:B--2---:R-:W-:-:S14]  /*3b80*/  DSETP.GEU.AND P2, PT, R18, R16, PT ;  /* 0x000000101200722a */ /* 0x004fdc0003f4e000 */
[----:B---3--:R-:W-:-:S04]  /*3b90*/  @P2 ISETP.GE.U32.AND P0, PT, R20, R14, PT ;  /* 0x0000000e1400220c */ /* 0x008fc80003f06070 */
[----:B------:R-:W-:-:S13]  /*3ba0*/  @P2 ISETP.GE.AND.EX P0, PT, R21, R15, PT, P0 ;  /* 0x0000000f1500220c */ /* 0x000fda0003f06300 */
[----:B------:R-:W-:-:S06]  /*3bb0*/  @P2 DSETP.LT.OR P0, PT, R16, R18, !P0 ;  /* 0x000000121000222a */ /* 0x000fcc0004701400 */
[----:B------:R-:W-:Y:S02]  /*3bc0*/  @P2 FSEL R18, R18, R16, P0 ;  /* 0x0000001012122208 */ /* 0x000fe40000000000 */
[----:B------:R-:W-:Y:S02]  /*3bd0*/  @P2 FSEL R19, R19, R17, P0 ;  /* 0x0000001113132208 */ /* 0x000fe40000000000 */
[----:B------:R-:W-:Y:S01]  /*3be0*/  @P2 SEL R14, R20, R14, P0 ;  /* 0x0000000e140e2207 */ /* 0x000fe20000000000 */
[----:B------:R-:W-:Y:S01]  /*3bf0*/  @P2 IMAD.MOV.U32 R16, RZ, RZ, R18 ;  /* 0x000000ffff102224 */ /* 0x000fe200078e0012 */
[----:B------:R-:W-:Y:S01]  /*3c00*/  @P2 SEL R15, R21, R15, P0 ;  /* 0x0000000f150f2207 */ /* 0x000fe20000000000 */
[----:B------:R-:W-:-:S06]  /*3c10*/  @P2 IMAD.MOV.U32 R17, RZ, RZ, R19 ;  /* 0x000000ffff112224 */ /* 0x000fcc00078e0013 */
[----:B----4-:R-:W-:-:S14]  /*3c20*/  DSETP.GEU.AND P1, PT, R16, R12, PT ;  /* 0x0000000c1000722a */ /* 0x010fdc0003f2e000 */
[----:B-----5:R-:W-:-:S04]  /*3c30*/  @P1 ISETP.GE.U32.AND P0, PT, R14, R10, PT ;  /* 0x0000000a0e00120c */ /* 0x020fc80003f06070 */
[----:B------:R-:W-:-:S13]  /*3c40*/  @P1 ISETP.GE.AND.EX P0, PT, R15, R11, PT, P0 ;  /* 0x0000000b0f00120c */ /* 0x000fda0003f06300 */
[----:B------:R-:W-:-:S06]  /*3c50*/  @P1 DSETP.GT.OR P0, PT, R16, R12, !P0 ;  /* 0x0000000c1000122a */ /* 0x000fcc0004704400 */
[----:B------:R-:W-:Y:S02]  /*3c60*/  @P1 FSEL R16, R16, R12, P0 ;  /* 0x0000000c10101208 */ /* 0x000fe40000000000 */
[----:B------:R-:W-:Y:S02]  /*3c70*/  @P1 FSEL R17, R17, R13, P0 ;  /* 0x0000000d11111208 */ /* 0x000fe40000000000 */
[----:B------:R-:W-:Y:S01]  /*3c80*/  @P1 SEL R10, R14, R10, P0 ;  /* 0x0000000a0e0a1207 */ /* 0x000fe20000000000 */
[----:B------:R-:W-:Y:S01]  /*3c90*/  @P1 IMAD.MOV.U32 R12, RZ, RZ, R16 ;  /* 0x000000ffff0c1224 */ /* 0x000fe200078e0010 */
[----:B------:R-:W-:Y:S01]  /*3ca0*/  @P1 SEL R11, R15, R11, P0 ;  /* 0x0000000b0f0b1207 */ /* 0x000fe20000000000 */
[----:B------:R-:W-:-:S06]  /*3cb0*/  @P1 IMAD.MOV.U32 R13, RZ, RZ, R17 ;  /* 0x000000ffff0d1224 */ /* 0x000fcc00078e0011 */
[----:B------:R-:W-:-:S14]  /*3cc0*/  DSETP.GEU.AND P2, PT, R12, R6, PT ;  /* 0x000000060c00722a */ /* 0x000fdc0003f4e000 */
[----:B------:R-:W-:-:S04]  /*3cd0*/  @P2 ISETP.GE.U32.AND P0, PT, R10, R4, PT ;  /* 0x000000040a00220c */ /* 0x000fc80003f06070 */
        /* <DEDUP_REMOVED lines=17> */
[----:B------:R-:W-:Y:S01]  /*3df0*/  @P1 IMAD.MOV.U32 R29, RZ, RZ, R7 ;  /* 0x000000ffff1d1224 */ /* 0x000fe200078e0007 */
[----:B------:R-:W-:Y:S06]  /*3e00*/  BRA.U !UP0, `(.L_x_71) ;  /* 0x0000000d08987547 */ /* 0x000fec000b800000 */
[----:B------:R-:W-:-:S04]  /*3e10*/  UIADD3 UR9, UP0, UPT, UR8, -0xa00, URZ ;  /* 0xfffff60008097890 */ /* 0x000fc8000ff1e0ff */
[----:B------:R-:W-:Y:S02]  /*3e20*/  ULEA.HI.X.SX32 UR8, UR8, 0xffffffff, 0x1, UP0 ;  /* 0xffffffff08087891 */ /* 0x000fe400080f0eff */
[----:B------:R-:W-:Y:S02]  /*3e30*/  UIMAD.WIDE.U32 UR12, UR9, -0x33333333, URZ ;  /* 0xcccccccd090c78a5 */ /* 0x000fe4000f8e00ff */
[----:B------:R-:W-:Y:S02]  /*3e40*/  UIMAD.WIDE.U32 UR4, UR8, -0x33333333, URZ ;  /* 0xcccccccd080478a5 */ /* 0x000fe4000f8e00ff */
[----:B------:R-:W-:Y:S02]  /*3e50*/  UISETP.GE.U32.AND UP1, UPT, UR9, 0x500, UPT ;  /* 0x000005000900788c */ /* 0x000fe4000bf26070 */
[----:B------:R-:W-:Y:S02]  /*3e60*/  UIMAD.WIDE.U32 UR4, UP0, UR9, -0x33333334, UR4 ;  /* 0xcccccccc090478a5 */ /* 0x000fe4000f800004 */
[----:B------:R-:W-:-:S02]  /*3e70*/  UISETP.GE.U32.AND.EX UP1, UPT, UR8, URZ, UPT, UP1 ;  /* 0x000000ff0800728c */ /* 0x000fc4000bf26110 */
[----:B------:R-:W-:Y:S02]  /*3e80*/  UIADD3.X UR7, UPT, UPT, URZ, URZ, URZ, UP0, !UPT ;  /* 0x000000ffff077290 */ /* 0x000fe400087fe4ff */
[----:B------:R-:W-:Y:S01]  /*3e90*/  UIADD3 URZ, UP0, UPT, UR13, UR4, URZ ;  /* 0x000000040dff7290 */ /* 0x000fe2000ff1e0ff */
[----:B------:R-:W-:Y:S01]  /*3ea0*/  UMOV UR6, UR5 ;  /* 0x0000000500067c82 */ /* 0x000fe20008000000 */
[----:B------:R-:W-:Y:S02]  /*3eb0*/  UMOV UR9, 0x500 ;  /* 0x0000050000097882 */ /* 0x000fe40000000000 */
[----:B------:R-:W-:-:S04]  /*3ec0*/  UIMAD.WIDE.U32.X UR6, UR8, -0x33333334, UR6, UP0 ;  /* 0xcccccccc080678a5 */ /* 0x000fc800080e0406 */
[----:B------:R-:W-:-:S04]  /*3ed0*/  USHF.R.U64 UR5, UR6, 0xa, UR7 ;  /* 0x0000000a06057899 */ /* 0x000fc80008001207 */
[----:B------:R-:W-:-:S04]  /*3ee0*/  ULOP3.LUT UR4, UR5, 0x1, URZ, 0xc0, !UPT ;  /* 0x0000000105047892 */ /* 0x000fc8000f8ec0ff */
[----:B------:R-:W-:-:S03]  /*3ef0*/  UISETP.NE.U32.AND UP0, UPT, UR4, 0x1, UPT ;  /* 0x000000010400788c */ /* 0x000fc6000bf05070 */
[----:B------:R-:W-:Y:S01]  /*3f00*/  UMOV UR4, URZ ;  /* 0x000000ff00047c82 */ /* 0x000fe20008000000 */
[----:B------:R-:W-:Y:S01]  /*3f10*/  UISETP.NE.U32.AND.EX UP0, UPT, URZ, URZ, UPT, UP0 ;  /* 0x000000ffff00728c */ /* 0x000fe2000bf05100 */
[----:B------:R-:W-:Y:S10]  /*3f20*/  BRA.U !UP1, `(.L_x_72) ;  /* 0x0000000909307547 */ /* 0x000ff4000b800000 */
[----:B------:R-:W0:Y:S01]  /*3f30*/  LDCU.64 UR8, c[0x0][0x380] ;  /* 0x00007000ff0877ac */ /* 0x000e220008000a00 */
[----:B------:R-:W-:Y:S01]  /*3f40*/  UIADD3 UR5, UP1, UPT, UR5, 0x1, URZ ;  /* 0x0000000105057890 */ /* 0x000fe2000ff3e0ff */
[----:B------:R-:W-:-:S03]  /*3f50*/  UMOV UR4, URZ ;  /* 0x000000ff00047c82 */ /* 0x000fc60008000000 */
[----:B------:R-:W-:Y:S02]  /*3f60*/  ULEA.HI.X UR6, UR7, URZ, URZ, 0x16, UP1 ;  /* 0x000000ff07067291 */ /* 0x000fe400088fb4ff */
[----:B------:R-:W-:Y:S02]  /*3f70*/  ULOP3.LUT UR5, UR5, 0xfffffffe, URZ, 0xc0, !UPT ;  /* 0xfffffffe05057892 */ /* 0x000fe4000f8ec0ff */
[----:B------:R-:W-:Y:S01]  /*3f80*/  ULOP3.LUT UR6, UR6, 0x7fffff, URZ, 0xc0, !UPT ;  /* 0x007fffff06067892 */ /* 0x000fe2000f8ec0ff */
[----:B0-----:R-:W-:-:S04]  /*3f90*/  LEA R4, P0, R0, UR8, 0x4 ;  /* 0x0000000800047c11 */ /* 0x001fc8000f8020ff */
[----:B------:R-:W-:Y:S02]  /*3fa0*/  IADD3 R4, P1, PT, R4, 0xe008, RZ ;  /* 0x0000e00804047810 */ /* 0x000fe40007f3e0ff */
[----:B------:R-:W-:Y:S01]  /*3fb0*/  LEA.HI.X R0, R0, UR9, RZ, 0x4, P0 ;  /* 0x0000000900007c11 */ /* 0x000fe200080f24ff */
[----:B------:R-:W-:-:S04]  /*3fc0*/  UMOV UR9, 0x500 ;  /* 0x0000050000097882 */ /* 0x000fc80000000000 */
[----:B------:R-:W-:-:S07]  /*3fd0*/  IMAD.X R5, RZ, RZ, R0, P1 ;  /* 0x000000ffff057224 */ /* 0x000fce00008e0600 */
.L_x_73:
[----:B------:R-:W2:Y:S04]  /*3fe0*/  LDG.E.64.CONSTANT R12, desc[UR10][R4.64+-0x9008] ;  /* 0xff6ff80a040c7981 */ /* 0x000ea8000c1e9b00 */
[----:B------:R-:W3:Y:S04]  /*3ff0*/  LDG.E.64.CONSTANT R16, desc[UR10][R4.64+-0x9000] ;  /* 0xff70000a04107981 */ /* 0x000ee8000c1e9b00 */
[----:B------:R-:W4:Y:S04]  /*4000*/  LDG.E.64.CONSTANT R18, desc[UR10][R4.64+-0x8008] ;  /* 0xff7ff80a04127981 */ /* 0x000f28000c1e9b00 */
[----:B------:R-:W5:Y:S04]  /*4010*/  LDG.E.64.CONSTANT R20, desc[UR10][R4.64+-0x8000] ;  /* 0xff80000a04147981 */ /* 0x000f68000c1e9b00 */
[----:B------:R-:W5:Y:S04]  /*4020*/  LDG.E.64.CONSTANT R22, desc[UR10][R4.64+-0x7008] ;  /* 0xff8ff80a04167981 */ /* 0x000f68000c1e9b00 */
[----:B------:R-:W5:Y:S04]  /*4030*/  LDG.E.64.CONSTANT R24, desc[UR10][R4.64+-0x7000] ;  /* 0xff90000a04187981 */ /* 0x000f68000c1e9b00 */
[----:B------:R-:W5:Y:S04]  /*4040*/  LDG.E.64.CONSTANT R26, desc[UR10][R4.64+-0x6008] ;  /* 0xff9ff80a041a7981 */ /* 0x000f68000c1e9b00 */
[----:B------:R-:W5:Y:S04]  /*4050*/  LDG.E.64.CONSTANT R6, desc[UR10][R4.64+-0x6000] ;  /* 0xffa0000a04067981 */ /* 0x000f68000c1e9b00 */
[----:B------:R-:W5:Y:S01]  /*4060*/  LDG.E.64.CONSTANT R14, desc[UR10][R4.64+-0x4000] ;  /* 0xffc0000a040e7981 */ /* 0x000f62000c1e9b00 */
[----:B--2---:R-:W-:-:S14]  /*4070*/  DSETP.GEU.AND P2, PT, R28, R12, PT ;  /* 0x0000000c1c00722a */ /* 0x004fdc0003f4e000 */
[----:B---3--:R-:W-:-:S04]  /*4080*/  @P2 ISETP.GE.U32.AND P0, PT, R8, R16, PT ;  /* 0x000000100800220c */ /* 0x008fc80003f06070 */
[----:B------:R-:W-:-:S13]  /*4090*/  @P2 ISETP.GE.AND.EX P0, PT, R9, R17, PT, P0 ;  /* 0x000000110900220c */ /* 0x000fda0003f06300 */
[----:B------:R-:W-:-:S06]  /*40a0*/  @P2 DSETP.GT.OR P0, PT, R28, R12, !P0 ;  /* 0x0000000c1c00222a */ /* 0x000fcc0004704400 */
[----:B------:R-:W-:Y:S02]  /*40b0*/  @P2 FSEL R11, R29, R13, P0 ;  /* 0x0000000d1d0b2208 */ /* 0x000fe40000000000 */
[----:B------:R-:W-:Y:S02]  /*40c0*/  @P2 FSEL R0, R28, R12, P0 ;  /* 0x0000000c1c002208 */ /* 0x000fe40000000000 */
[----:B------:R-:W2:Y:S01]  /*40d0*/  LDG.E.64.CONSTANT R28, desc[UR10][R4.64+-0x5008] ;  /* 0xffaff80a041c7981 */ /* 0x000ea2000c1e9b00 */
[----:B------:R-:W-:Y:S02]  /*40e0*/  @P2 IMAD.MOV.U32 R13, RZ, RZ, R11 ;  /* 0x000000ffff0d2224 */ /* 0x000fe400078e000b */
[----:B------:R-:W-:Y:S01]  /*40f0*/  @P2 IMAD.MOV.U32 R12, RZ, RZ, R0 ;  /* 0x000000ffff0c2224 */ /* 0x000fe200078e0000 */
[----:B------:R-:W3:Y:S05]  /*4100*/  LDG.E.64.CONSTANT R10, desc[UR10][R4.64+-0x5000] ;  /* 0xffb0000a040a7981 */ /* 0x000eea000c1e9b00 */
[----:B----4-:R-:W-:Y:S01]  /*4110*/  DSETP.GEU.AND P1, PT, R12, R18, PT ;  /* 0x000000120c00722a */ /* 0x010fe20003f2e000 */
[----:B------:R-:W-:-:S02]  /*4120*/  @P2 SEL R16, R8, R16, P0 ;  /* 0x0000001008102207 */ /* 0x000fc40000000000 */
[----:B------:R-:W-:-:S11]  /*4130*/  @P2 SEL R17, R9, R17, P0 ;  /* 0x0000001109112207 */ /* 0x000fd60000000000 */
[----:B-----5:R-:W-:-:S04]  /*4140*/  @P1 ISETP.GE.U32.AND P0, PT, R16, R20, PT ;  /* 0x000000141000120c */ /* 0x020fc80003f06070 */
[----:B------:R-:W-:-:S13]  /*4150*/  @P1 ISETP.GE.AND.EX P0, PT, R17, R21, PT, P0 ;  /* 0x000000151100120c */ /* 0x000fda0003f06300 */
[----:B------:R-:W-:-:S06]  /*4160*/  @P1 DSETP.GT.OR P0, PT, R12, R18, !P0 ;  /* 0x000000120c00122a */ /* 0x000fcc0004704400 */
[----:B------:R-:W-:Y:S02]  /*4170*/  @P1 FSEL R0, R12, R18, P0 ;  /* 0x000000120c001208 */ /* 0x000fe40000000000 */
[----:B------:R-:W-:Y:S02]  /*4180*/  @P1 FSEL R9, R13, R19, P0 ;  /* 0x000000130d091208 */ /* 0x000fe40000000000 */
[----:B------:R-:W4:Y:S01]  /*4190*/  LDG.E.64.CONSTANT R12, desc[UR10][R4.64+-0x4008] ;  /* 0xffbff80a040c7981 */ /* 0x000f22000c1e9b00 */
[----:B------:R-:W-:Y:S02]  /*41a0*/  @P1 IMAD.MOV.U32 R18, RZ, RZ, R0 ;  /* 0x000000ffff121224 */ /* 0x000fe400078e0000 */
[----:B------:R-:W-:Y:S01]  /*41b0*/  @P1 IMAD.MOV.U32 R19, RZ, RZ, R9 ;  /* 0x000000ffff131224 */ /* 0x000fe200078e0009 */
[----:B------:R-:W-:Y:S01]  /*41c0*/  @P1 SEL R20, R16, R20, P0 ;  /* 0x0000001410141207 */ /* 0x000fe20000000000 */
[----:B------:R-:W5:Y:S04]  /*41d0*/  LDG.E.64.CONSTANT R8, desc[UR10][R4.64] ;  /* 0x0000000a04087981 */ /* 0x000f68000c1e9b00 */
[----:B------:R-:W-:Y:S01]  /*41e0*/  DSETP.GEU.AND P2, PT, R18, R22, PT ;  /* 0x000000161200722a */ /* 0x000fe20003f4e000 */
[----:B------:R-:W-:-:S02]  /*41f0*/  @P1 SEL R21, R17, R21, P0 ;  /* 0x0000001511151207 */ /* 0x000fc40000000000 */
[----:B------:R-:W5:Y:S11]  /*4200*/  LDG.E.64.CONSTANT R16, desc[UR10][R4.64+-0x3008] ;  /* 0xffcff80a04107981 */ /* 0x000f76000c1e9b00 */
[----:B------:R-:W-:-:S04]  /*4210*/  @P2 ISETP.GE.U32.AND P0, PT, R20, R24, PT ;  /* 0x000000181400220c */ /* 0x000fc80003f06070 */
[----:B------:R-:W-:-:S13]  /*4220*/  @P2 ISETP.GE.AND.EX P0, PT, R21, R25, PT, P0 ;  /* 0x000000191500220c */ /* 0x000fda0003f06300 */
[----:B------:R-:W-:-:S06]  /*4230*/  @P2 DSETP.GT.OR P0, PT, R18, R22, !P0 ;  /* 0x000000161200222a */ /* 0x000fcc0004704400 */
[----:B------:R-:W-:Y:S02]  /*4240*/  @P2 FSEL R0, R18, R22, P0 ;  /* 0x0000001612002208 */ /* 0x000fe40000000000 */
[----:B------:R-:W-:-:S03]  /*4250*/  @P2 FSEL R19, R19, R23, P0 ;  /* 0x0000001713132208 */ /* 0x000fc60000000000 */
[----:B------:R-:W-:Y:S02]  /*4260*/  @P2 IMAD.MOV.U32 R22, RZ, RZ, R0 ;  /* 0x000000ffff162224 */ /* 0x000fe400078e0000 */
[----:B------:R-:W-:Y:S02]  /*4270*/  @P2 IMAD.MOV.U32 R23, RZ, RZ, R19 ;  /* 0x000000ffff172224 */ /* 0x000fe400078e0013 */
[----:B------:R-:W5:Y:S04]  /*4280*/  LDG.E.64.CONSTANT R18, desc[UR10][R4.64+-0x3000] ;  /* 0xffd0000a04127981 */ /* 0x000f68000c1e9b00 */
[----:B------:R-:W-:Y:S01]  /*4290*/  DSETP.GEU.AND P1, PT, R22, R26, PT ;  /* 0x0000001a1600722a */ /* 0x000fe20003f2e000 */
[----:B------:R-:W-:Y:S02]  /*42a0*/  @P2 SEL R24, R20, R24, P0 ;  /* 0x0000001814182207 */ /* 0x000fe40000000000 */
[----:B------:R-:W-:-:S02]  /*42b0*/  @P2 SEL R25, R21, R25, P0 ;  /* 0x0000001915192207 */ /* 0x000fc40000000000 */
[----:B------:R-:W5:Y:S09]  /*42c0*/  LDG.E.64.CONSTANT R20, desc[UR10][R4.64+-0x2008] ;  /* 0xffdff80a04147981 */ /* 0x000f72000c1e9b00 */
[----:B------:R-:W-:-:S04]  /*42d0*/  @P1 ISETP.GE.U32.AND P0, PT, R24, R6, PT ;  /* 0x000000061800120c */ /* 0x000fc80003f06070 */
[----:B------:R-:W-:-:S13]  /*42e0*/  @P1 ISETP.GE.AND.EX P0, PT, R25, R7, PT, P0 ;  /* 0x000000071900120c */ /* 0x000fda0003f06300 */
[----:B------:R-:W-:-:S06]  /*42f0*/  @P1 DSETP.GT.OR P0, PT, R22, R26, !P0 ;  /* 0x0000001a1600122a */ /* 0x000fcc0004704400 */
[----:B------:R-:W-:Y:S02]  /*4300*/  @P1 FSEL R0, R22, R26, P0 ;  /* 0x0000001a16001208 */ /* 0x000fe40000000000 */
[----:B------:R-:W-:-:S03]  /*4310*/  @P1 FSEL R23, R23, R27, P0 ;  /* 0x0000001b17171208 */ /* 0x000fc60000000000 */
[----:B------:R-:W-:Y:S02]  /*4320*/  @P1 IMAD.MOV.U32 R26, RZ, RZ, R0 ;  /* 0x000000ffff1a1224 */ /* 0x000fe400078e0000 */
[----:B------:R-:W-:Y:S02]  /*4330*/  @P1 IMAD.MOV.U32 R27, RZ, RZ, R23 ;  /* 0x000000ffff1b1224 */ /* 0x000fe400078e0017 */
[----:B------:R-:W5:Y:S01]  /*4340*/  LDG.E.64.CONSTANT R22, desc[UR10][R4.64+-0x2000] ;  /* 0xffe0000a04167981 */ /* 0x000f62000c1e9b00 */
[----:B------:R-:W-:Y:S02]  /*4350*/  @P1 SEL R6, R24, R6, P0 ;  /* 0x0000000618061207 */ /* 0x000fe40000000000 */
[----:B------:R-:W-:Y:S02]  /*4360*/  @P1 SEL R7, R25, R7, P0 ;  /* 0x0000000719071207 */ /* 0x000fe40000000000 */
[----:B------:R-:W5:Y:S01]  /*4370*/  LDG.E.64.CONSTANT R24, desc[UR10][R4.64+-0x1008] ;  /* 0xffeff80a04187981 */ /* 0x000f62000c1e9b00 */
[----:B--2---:R-:W-:-:S14]  /*4380*/  DSETP.GEU.AND P2, PT, R26, R28, PT ;  /* 0x0000001c1a00722a */ /* 0x004fdc0003f4e000 */
[----:B---3--:R-:W-:-:S04]  /*4390*/  @P2 ISETP.GE.U32.AND P0, PT, R6, R10, PT ;  /* 0x0000000a0600220c */ /* 0x008fc80003f06070 */
[----:B------:R-:W-:-:S13]  /*43a0*/  @P2 ISETP.GE.AND.EX P0, PT, R7, R11, PT, P0 ;  /* 0x0000000b0700220c */ /* 0x000fda0003f06300 */
[----:B------:R-:W-:-:S06]  /*43b0*/  @P2 DSETP.GT.OR P0, PT, R26, R28, !P0 ;  /* 0x0000001c1a00222a */ /* 0x000fcc0004704400 */
[----:B------:R-:W-:Y:S02]  /*43c0*/  @P2 FSEL R0, R26, R28, P0 ;  /* 0x0000001c1a002208 */ /* 0x000fe40000000000 */
[----:B------:R-:W-:-:S03]  /*43d0*/  @P2 FSEL R27, R27, R29, P0 ;  /* 0x0000001d1b1b2208 */ /* 0x000fc60000000000 */
[----:B------:R-:W-:Y:S02]  /*43e0*/  @P2 IMAD.MOV.U32 R28, RZ, RZ, R0 ;  /* 0x000000ffff1c2224 */ /* 0x000fe400078e0000 */
[----:B------:R-:W-:Y:S02]  /*43f0*/  @P2 IMAD.MOV.U32 R29, RZ, RZ, R27 ;  /* 0x000000ffff1d2224 */ /* 0x000fe400078e001b */
[----:B------:R-:W2:Y:S04]  /*4400*/  LDG.E.64.CONSTANT R26, desc[UR10][R4.64+-0x1000] ;  /* 0xfff0000a041a7981 */ /* 0x000ea8000c1e9b00 */
[----:B----4-:R-:W-:Y:S01]  /*4410*/  DSETP.GEU.AND P1, PT, R28, R12, PT ;  /* 0x0000000c1c00722a */ /* 0x010fe20003f2e000 */
[----:B------:R-:W-:Y:S02]  /*4420*/  @P2 SEL R10, R6, R10, P0 ;  /* 0x0000000a060a2207 */ /* 0x000fe40000000000 */
[----:B------:R-:W-:-:S11]  /*4430*/  @P2 SEL R11, R7, R11, P0 ;  /* 0x0000000b070b2207 */ /* 0x000fd60000000000 */
[----:B------:R-:W-:-:S04]  /*4440*/  @P1 ISETP.GE.U32.AND P0, PT, R10, R14, PT ;  /* 0x0000000e0a00120c */ /* 0x000fc80003f06070 */
[----:B------:R-:W-:-:S13]  /*4450*/  @P1 ISETP.GE.AND.EX P0, PT, R11, R15, PT, P0 ;  /* 0x0000000f0b00120c */ /* 0x000fda0003f06300 */
[----:B------:R-:W-:-:S06]  /*4460*/  @P1 DSETP.GT.OR P0, PT, R28, R12, !P0 ;  /* 0x0000000c1c00122a */ /* 0x000fcc0004704400 */
[----:B------:R-:W-:Y:S02]  /*4470*/  @P1 FSEL R0, R28, R12, P0 ;  /* 0x0000000c1c001208 */ /* 0x000fe40000000000 */
[----:B------:R-:W-:Y:S02]  /*4480*/  @P1 FSEL R7, R29, R13, P0 ;  /* 0x0000000d1d071208 */ /* 0x000fe40000000000 */
[----:B------:R-:W3:Y:S01]  /*4490*/  LDG.E.64.CONSTANT R28, desc[UR10][R4.64+-0x8] ;  /* 0xfffff80a041c7981 */ /* 0x000ee2000c1e9b00 */
[----:B------:R-:W-:Y:S02]  /*44a0*/  @P1 IMAD.MOV.U32 R12, RZ, RZ, R0 ;  /* 0x000000ffff0c1224 */ /* 0x000fe400078e0000 */
[----:B------:R-:W-:-:S06]  /*44b0*/  @P1 IMAD.MOV.U32 R13, RZ, RZ, R7 ;  /* 0x000000ffff0d1224 */ /* 0x000fcc00078e0007 */
[----:B-----5:R-:W-:Y:S01]  /*44c0*/  DSETP.GEU.AND P2, PT, R12, R16, PT ;  /* 0x000000100c00722a */ /* 0x020fe20003f4e000 */
[----:B------:R-:W-:Y:S02]  /*44d0*/  @P1 SEL R14, R10, R14, P0 ;  /* 0x0000000e0a0e1207 */ /* 0x000fe40000000000 */
[----:B------:R-:W-:-:S11]  /*44e0*/  @P1 SEL R15, R11, R15, P0 ;  /* 0x0000000f0b0f1207 */ /* 0x000fd60000000000 */
[----:B------:R-:W-:-:S04]  /*44f0*/  @P2 ISETP.GE.U32.AND P0, PT, R14, R18, PT ;  /* 0x000000120e00220c */ /* 0x000fc80003f06070 */
[----:B------:R-:W-:-:S13]  /*4500*/  @P2 ISETP.GE.AND.EX P0, PT, R15, R19, PT, P0 ;  /* 0x000000130f00220c */ /* 0x000fda0003f06300 */
[----:B------:R-:W-:-:S06]  /*4510*/  @P2 DSETP.GT.OR P0, PT, R12, R16, !P0 ;  /* 0x000000100c00222a */ /* 0x000fcc0004704400 */
[----:B------:R-:W-:Y:S02]  /*4520*/  @P2 FSEL R0, R12, R16, P0 ;  /* 0x000000100c002208 */ /* 0x000fe40000000000 */
[----:B------:R-:W-:-:S03]  /*4530*/  @P2 FSEL R13, R13, R17, P0 ;  /* 0x000000110d0d2208 */ /* 0x000fc60000000000 */
[----:B------:R-:W-:Y:S02]  /*4540*/  @P2 IMAD.MOV.U32 R16, RZ, RZ, R0 ;  /* 0x000000ffff102224 */ /* 0x000fe400078e0000 */
[----:B------:R-:W-:-:S06]  /*4550*/  @P2 IMAD.MOV.U32 R17, RZ, RZ, R13 ;  /* 0x000000ffff112224 */ /* 0x000fcc00078e000d */
[----:B------:R-:W-:Y:S01]  /*4560*/  DSETP.GEU.AND P1, PT, R16, R20, PT ;  /* 0x000000141000722a */ /* 0x000fe20003f2e000 */
        /* <DEDUP_REMOVED lines=11> */
[----:B------:R-:W-:Y:S01]  /*4620*/  @P1 SEL R23, R19, R23, P0 ;  /* 0x0000001713171207 */ /* 0x000fe20000000000 */
[----:B------:R-:W-:-:S04]  /*4630*/  UIADD3 UR5, UP1, UPT, UR5, -0x2, URZ ;  /* 0xfffffffe05057890 */ /* 0x000fc8000ff3e0ff */
[----:B------:R-:W-:Y:S02]  /*4640*/  UIADD3.X UR6, UPT, UPT, UR6, -0x1, URZ, UP1, !UPT ;  /* 0xffffffff06067890 */ /* 0x000fe40008ffe4ff */
[----:B------:R-:W-:-:S04]  /*4650*/  UISETP.NE.U32.AND UP1, UPT, UR5, URZ, UPT ;  /* 0x000000ff0500728c */ /* 0x000fc8000bf25070 */
[----:B------:R-:W-:Y:S02]  /*4660*/  UISETP.NE.AND.EX UP1, UPT, UR6, URZ, UPT, UP1 ;  /* 0x000000ff0600728c */ /* 0x000fe4000bf25310 */
[----:B------:R-:W-:-:S04]  /*4670*/  UIADD3 UR9, UP2, UPT, UR9, 0xa00, URZ ;  /* 0x00000a0009097890 */ /* 0x000fc8000ff5e0ff */
[----:B------:R-:W-:Y:S01]  /*4680*/  UIADD3.X UR4, UPT, UPT, URZ, UR4, URZ, UP2, !UPT ;  /* 0x00000004ff047290 */ /* 0x000fe200097fe4ff */
[----:B--2---:R-:W-:-:S04]  /*4690*/  @P2 ISETP.GE.U32.AND P0, PT, R22, R26, PT ;  /* 0x0000001a1600220c */ /* 0x004fc80003f06070 */
[----:B------:R-:W-:-:S13]  /*46a0*/  @P2 ISETP.GE.AND.EX P0, PT, R23, R27, PT, P0 ;  /* 0x0000001b1700220c */ /* 0x000fda0003f06300 */
[----:B------:R-:W-:-:S06]  /*46b0*/  @P2 DSETP.GT.OR P0, PT, R20, R24, !P0 ;  /* 0x000000181400222a */ /* 0x000fcc0004704400 */
[----:B------:R-:W-:Y:S02]  /*46c0*/  @P2 FSEL R0, R20, R24, P0 ;  /* 0x0000001814002208 */ /* 0x000fe40000000000 */
[----:B------:R-:W-:-:S03]  /*46d0*/  @P2 FSEL R21, R21, R25, P0 ;  /* 0x0000001915152208 */ /* 0x000fc60000000000 */
[----:B------:R-:W-:Y:S02]  /*46e0*/  @P2 IMAD.MOV.U32 R24, RZ, RZ, R0 ;  /* 0x000000ffff182224 */ /* 0x000fe400078e0000 */
[----:B------:R-:W-:Y:S01]  /*46f0*/  @P2 IMAD.MOV.U32 R25, RZ, RZ, R21 ;  /* 0x000000ffff192224 */ /* 0x000fe200078e0015 */
[----:B------:R-:W-:-:S05]  /*4700*/  @P2 SEL R26, R22, R26, P0 ;  /* 0x0000001a161a2207 */ /* 0x000fca0000000000 */
[----:B---3--:R-:W-:Y:S01]  /*4710*/  DSETP.GEU.AND P1, PT, R24, R28, PT ;  /* 0x0000001c1800722a */ /* 0x008fe20003f2e000 */
[----:B------:R-:W-:-:S13]  /*4720*/  @P2 SEL R27, R23, R27, P0 ;  /* 0x0000001b171b2207 */ /* 0x000fda0000000000 */
[----:B------:R-:W-:-:S04]  /*4730*/  @P1 ISETP.GE.U32.AND P0, PT, R26, R8, PT ;  /* 0x000000081a00120c */ /* 0x000fc80003f06070 */
[----:B------:R-:W-:Y:S02]  /*4740*/  @P1 ISETP.GE.AND.EX P0, PT, R27, R9, PT, P0 ;  /* 0x000000091b00120c */ /* 0x000fe40003f06300 */
[----:B------:R-:W-:-:S11]  /*4750*/  IADD3 R4, P2, PT, R4, 0xa000, RZ ;  /* 0x0000a00004047810 */ /* 0x000fd60007f5e0ff */
[----:B------:R-:W-:Y:S01]  /*4760*/  @P1 DSETP.GT.OR P0, PT, R24, R28, !P0 ;  /* 0x0000001c1800122a */ /* 0x000fe20004704400 */
[----:B------:R-:W-:-:S05]  /*4770*/  IMAD.X R5, RZ, RZ, R5, P2 ;  /* 0x000000ffff057224 */ /* 0x000fca00010e0605 */
[----:B------:R-:W-:Y:S02]  /*4780*/  @P1 FSEL R0, R24, R28, P0 ;  /* 0x0000001c18001208 */ /* 0x000fe40000000000 */
[----:B------:R-:W-:Y:S02]  /*4790*/  @P1 FSEL R25, R25, R29, P0 ;  /* 0x0000001d19191208 */ /* 0x000fe40000000000 */
[----:B------:R-:W-:Y:S01]  /*47a0*/  @P1 SEL R8, R26, R8, P0 ;  /* 0x000000081a081207 */ /* 0x000fe20000000000 */
[----:B------:R-:W-:Y:S01]  /*47b0*/  @P1 IMAD.MOV.U32 R28, RZ, RZ, R0 ;  /* 0x000000ffff1c1224 */ /* 0x000fe200078e0000 */
[----:B------:R-:W-:Y:S01]  /*47c0*/  @P1 SEL R9, R27, R9, P0 ;  /* 0x000000091b091207 */ /* 0x000fe20000000000 */
[----:B------:R-:W-:Y:S01]  /*47d0*/  @P1 IMAD.MOV.U32 R29, RZ, RZ, R25 ;  /* 0x000000ffff1d1224 */ /* 0x000fe200078e0019 */
[----:B------:R-:W-:Y:S06]  /*47e0*/  BRA.U UP1, `(.L_x_73) ;  /* 0xfffffff501fc7547 */ /* 0x000fec000b83ffff */
.L_x_72:
[----:B------:R-:W-:Y:S05]  /*47f0*/  BRA.U !UP0, `(.L_x_71) ;  /* 0x00000005081c7547 */ /* 0x000fea000b800000 */
[----:B------:R-:W-:Y:S02]  /*4800*/  IMAD.U32 R25, RZ, RZ, UR9 ;  /* 0x00000009ff197e24 */ /* 0x000fe4000f8e00ff */
[----:B------:R-:W-:Y:S02]  /*4810*/  IMAD.U32 R5, RZ, RZ, UR9 ;  /* 0x00000009ff057e24 */ /* 0x000fe4000f8e00ff */
[----:B------:R-:W-:Y:S01]  /*4820*/  IMAD.U32 R0, RZ, RZ, UR4 ;  /* 0x00000004ff007e24 */ /* 0x000fe2000f8e00ff */
[----:B------:R-:W-:-:S04]  /*4830*/  LEA R24, P0, R25, R2, 0x4 ;  /* 0x0000000219187211 */ /* 0x000fc800078020ff */
[----:B------:R-:W-:-:S05]  /*4840*/  LEA.HI.X R25, R5, R3, R0, 0x4, P0 ;  /* 0x0000000305197211 */ /* 0x000fca00000f2400 */
        /* <DEDUP_REMOVED lines=8> */
[----:B------:R-:W5:Y:S04]  /*48d0*/  LDG.E.64.CONSTANT R2, desc[UR10][R24.64+0x4000] ;  /* 0x0040000a18027981 */ /* 0x000f68000c1e9b00 */
[----:B------:R-:W5:Y:S01]  /*48e0*/  LDG.E.64.CONSTANT R6, desc[UR10][R24.64+0x4008] ;  /* 0x0040080a18067981 */ /* 0x000f62000c1e9b00 */
[----:B------:R-:W-:-:S04]  /*48f0*/  UIADD3 UR9, UP0, UPT, UR9, 0x500, URZ ;  /* 0x0000050009097890 */ /* 0x000fc8000ff1e0ff */
[----:B------:R-:W-:Y:S01]  /*4900*/  UIADD3.X UR4, UPT, UPT, URZ, UR4, URZ, UP0, !UPT ;  /* 0x00000004ff047290 */ /* 0x000fe200087fe4ff */
[----:B--2---:R-:W-:-:S14]  /*4910*/  DSETP.GEU.AND P2, PT, R28, R22, PT ;  /* 0x000000161c00722a */ /* 0x004fdc0003f4e000 */
[----:B---3--:R-:W-:-:S04]  /*4920*/  @P2 ISETP.GE.U32.AND P0, PT, R8, R20, PT ;  /* 0x000000140800220c */ /* 0x008fc80003f06070 */
        /* <DEDUP_REMOVED lines=47> */
[----:B------:R-:W-:Y:S02]  /*4c20*/  @P2 IMAD.MOV.U32 R3, RZ, RZ, R11 ;  /* 0x000000ffff032224 */ /* 0x000fe400078e000b */
[----:B------:R-:W-:Y:S02]  /*4c30*/  IMAD.MOV.U32 R8, RZ, RZ, R6 ;  /* 0x000000ffff087224 */ /* 0x000fe400078e0006 */
[----:B------:R-:W-:-:S02]  /*4c40*/  IMAD.MOV.U32 R9, RZ, RZ, R7 ;  /* 0x000000ffff097224 */ /* 0x000fc400078e0007 */
[----:B------:R-:W-:Y:S02]  /*4c50*/  IMAD.MOV.U32 R28, RZ, RZ, R2 ;  /* 0x000000ffff1c7224 */ /* 0x000fe400078e0002 */
[----:B------:R-:W-:-:S07]  /*4c60*/  IMAD.MOV.U32 R29, RZ, RZ, R3 ;  /* 0x000000ffff1d7224 */ /* 0x000fce00078e0003 */
.L_x_71:
[----:B------:R-:W0:Y:S01]  /*4c70*/  LDCU UR6, c[0x0][0x390] ;  /* 0x00007200ff0677ac */ /* 0x000e220008000800 */
[----:B------:R-:W1:Y:S01]  /*4c80*/  S2R R0, SR_TID.X ;  /* 0x0000000000007919 */ /* 0x000e620000002100 */
[----:B0-----:R-:W-:Y:S02]  /*4c90*/  USHF.R.S32.HI UR5, URZ, 0x1f, UR6 ;  /* 0x0000001fff057899 */ /* 0x001fe40008011406 */
[----:B------:R-:W-:-:S04]  /*4ca0*/  UISETP.GE.U32.AND UP0, UPT, UR9, UR6, UPT ;  /* 0x000000060900728c */ /* 0x000fc8000bf06070 */
[----:B------:R-:W-:-:S09]  /*4cb0*/  UISETP.GE.AND.EX UP0, UPT, UR4, UR5, UPT, UP0 ;  /* 0x000000050400728c */ /* 0x000fd2000bf06300 */
[----:B-1----:R-:W-:Y:S05]  /*4cc0*/  BRA.U UP0, `(.L_x_74) ;  /* 0x0000000900a07547 */ /* 0x002fea000b800000 */
[----:B------:R-:W-:Y:S01]  /*4cd0*/  UIADD3 UR5, UPT, UPT, -UR9, UR6, URZ ;  /* 0x0000000609057290 */ /* 0x000fe2000fffe1ff */
[----:B------:R-:W-:Y:S05]  /*4ce0*/  BSSY.RECONVERGENT B1, `(.L_x_74) ;  /* 0x00000a6000017945 */ /* 0x000fea0003800200 */
[----:B------:R-:W-:-:S13]  /*4cf0*/  ISETP.GE.AND P0, PT, R0, UR5, PT ;  /* 0x0000000500007c0c */ /* 0x000fda000bf06270 */
[----:B------:R-:W-:Y:S05]  /*4d00*/  @P0 BRA `(.L_x_75) ;  /* 0x00000008008c0947 */ /* 0x000fea0003800000 */
[----:B------:R-:W-:Y:S01]  /*4d10*/  IMAD.U32 R3, RZ, RZ, UR6 ;  /* 0x00000006ff037e24 */ /* 0x000fe2000f8e00ff */
[----:B------:R-:W-:Y:S01]  /*4d20*/  LOP3.LUT R2, RZ, R0, RZ, 0x33, !PT ;  /* 0x00000000ff027212 */ /* 0x000fe200078e33ff */
[----:B------:R-:W-:Y:S01]  /*4d30*/  BSSY.RECONVERGENT B2, `(.L_x_76) ;  /* 0x0000032000027945 */ /* 0x000fe20003800200 */
[----:B------:R-:W-:Y:S02]  /*4d40*/  IMAD.MOV.U32 R16, RZ, RZ, R0 ;  /* 0x000000ffff107224 */ /* 0x000fe400078e0000 */
[----:B------:R-:W-:-:S04]  /*4d50*/  IADD3 R14, PT, PT, R3, -UR9, R2 ;  /* 0x80000009030e7c10 */ /* 0x000fc8000fffe002 */
[----:B------:R-:W-:-:S04]  /*4d60*/  LOP3.LUT R2, R14, 0x300, RZ, 0xc0, !PT ;  /* 0x000003000e027812 */ /* 0x000fc800078ec0ff */
[----:B------:R-:W-:-:S13]  /*4d70*/  ISETP.NE.AND P0, PT, R2, 0x300, PT ;  /* 0x000003000200780c */ /* 0x000fda0003f05270 */
[----:B------:R-:W-:Y:S05]  /*4d80*/  @!P0 BRA `(.L_x_77) ;  /* 0x0000000000b08947 */ /* 0x000fea0003800000 */
[----:B------:R-:W0:Y:S01]  /*4d90*/  LDCU.64 UR12, c[0x0][0x380] ;  /* 0x00007000ff0c77ac */ /* 0x000e220008000a00 */
[----:B------:R-:W-:Y:S01]  /*4da0*/  IADD3 R5, P0, PT, R0, UR9, RZ ;  /* 0x0000000900057c10 */ /* 0x000fe2000ff1e0ff */
[----:B------:R-:W-:Y:S01]  /*4db0*/  IMAD.MOV.U32 R16, RZ, RZ, R0 ;  /* 0x000000ffff107224 */ /* 0x000fe200078e0000 */
[----:B------:R-:W-:-:S03]  /*4dc0*/  LEA.HI R2, R14, 0x1, RZ, 0x18 ;  /* 0x000000010e027811 */ /* 0x000fc600078fc0ff */
[----:B------:R-:W-:Y:S01]  /*4dd0*/  IMAD.X R4, RZ, RZ, UR4, P0 ;  /* 0x00000004ff047e24 */ /* 0x000fe200080e06ff */
[----:B------:R-:W-:-:S05]  /*4de0*/  LOP3.LUT R2, R2, 0x3, RZ, 0xc0, !PT ;  /* 0x0000000302027812 */ /* 0x000fca00078ec0ff */
[----:B------:R-:W-:Y:S01]  /*4df0*/  IMAD.MOV R12, RZ, RZ, -R2 ;  /* 0x000000ffff0c7224 */ /* 0x000fe200078e0a02 */
[----:B0-----:R-:W-:-:S04]  /*4e00*/  LEA R13, P1, R5, UR12, 0x4 ;  /* 0x0000000c050d7c11 */ /* 0x001fc8000f8220ff */
[----:B------:R-:W-:-:S09]  /*4e10*/  LEA.HI.X R5, R5, UR13, R4, 0x4, P1 ;  /* 0x0000000d05057c11 */ /* 0x000fd200088f2404 */
.L_x_80:
[----:B------:R-:W-:-:S05]  /*4e20*/  IMAD.MOV.U32 R4, RZ, RZ, R13 ;  /* 0x000000ffff047224 */ /* 0x000fca00078e000d */
[----:B------:R-:W2:Y:S04]  /*4e30*/  LDG.E.64.CONSTANT R6, desc[UR10][R4.64] ;  /* 0x0000000a04067981 */ /* 0x000ea8000c1e9b00 */
[----:B------:R-:W3:Y:S01]  /*4e40*/  LDG.E.64.CONSTANT R2, desc[UR10][R4.64+0x8] ;  /* 0x0000080a04027981 */ /* 0x000ee2000c1e9b00 */
[----:B------:R-:W-:Y:S01]  /*4e50*/  VIADD R12, R12, 0x1 ;  /* 0x000000010c0c7836 */ /* 0x000fe20000000000 */
[----:B------:R-:W-:Y:S01]  /*4e60*/  BSSY.RECONVERGENT B3, `(.L_x_78) ;  /* 0x000001b000037945 */ /* 0x000fe20003800200 */
[----:B------:R-:W-:Y:S01]  /*4e70*/  IMAD.MOV.U32 R15, RZ, RZ, R8 ;  /* 0x000000ffff0f7224 */ /* 0x000fe200078e0008 */
        /* <DEDUP_REMOVED lines=25> */
.L_x_79:
[----:B------:R-:W-:Y:S05]  /*5010*/  BSYNC.RECONVERGENT B3 ;  /* 0x0000000000037941 */ /* 0x000fea0003800200 */
.L_x_78:
[----:B------:R-:W-:Y:S02]  /*5020*/  IMAD.X R5, RZ, RZ, R5, P3 ;  /* 0x000000ffff057224 */ /* 0x000fe400018e0605 */
[----:B------:R-:W-:Y:S01]  /*5030*/  VIADD R16, R16, 0x100 ;  /* 0x0000010010107836 */ /* 0x000fe20000000000 */
[----:B------:R-:W-:Y:S06]  /*5040*/  @P2 BRA `(.L_x_80) ;  /* 0xfffffffc00742947 */ /* 0x000fec000383ffff */
.L_x_77:
[----:B------:R-:W-:Y:S05]  /*5050*/  BSYNC.RECONVERGENT B2 ;  /* 0x0000000000027941 */ /* 0x000fea0003800200 */
.L_x_76:
[----:B------:R-:W-:-:S13]  /*5060*/  ISETP.GE.U32.AND P0, PT, R14, 0x300, PT ;  /* 0x000003000e00780c */ /* 0x000fda0003f06070 */
[----:B------:R-:W-:Y:S05]  /*5070*/  @!P0 BRA `(.L_x_75) ;  /* 0x0000000400b08947 */ /* 0x000fea0003800000 */
[----:B------:R-:W0:Y:S01]  /*5080*/  LDCU.64 UR12, c[0x0][0x380] ;  /* 0x00007000ff0c77ac */ /* 0x000e220008000a00 */
[----:B------:R-:W-:-:S05]  /*5090*/  IADD3 R11, P0, PT, R16, UR9, RZ ;  /* 0x00000009100b7c10 */ /* 0x000fca000ff1e0ff */
[----:B------:R-:W-:Y:S01]  /*50a0*/  IMAD.X R2, RZ, RZ, UR4, P0 ;  /* 0x00000004ff027e24 */ /* 0x000fe200080e06ff */
[----:B0-----:R-:W-:-:S04]  /*50b0*/  LEA R10, P1, R11, UR12, 0x4 ;  /* 0x0000000c0b0a7c11 */ /* 0x001fc8000f8220ff */
[----:B------:R-:W-:Y:S02]  /*50c0*/  IADD3 R10, P0, PT, R10, 0x3008, RZ ;  /* 0x000030080a0a7810 */ /* 0x000fe40007f1e0ff */
[----:B------:R-:W-:-:S05]  /*50d0*/  LEA.HI.X R11, R11, UR13, R2, 0x4, P1 ;  /* 0x0000000d0b0b7c11 */ /* 0x000fca00088f2402 */
[----:B------:R-:W-:-:S07]  /*50e0*/  IMAD.X R11, RZ, RZ, R11, P0 ;  /* 0x000000ffff0b7224 */ /* 0x000fce00000e060b */
.L_x_89:
[----:B------:R-:W2:Y:S04]  /*50f0*/  LDG.E.64.CONSTANT R12, desc[UR10][R10.64+-0x3008] ;  /* 0xffcff80a0a0c7981 */ /* 0x000ea8000c1e9b00 */
[----:B------:R-:W3:Y:S04]  /*5100*/  LDG.E.64.CONSTANT R14, desc[UR10][R10.64+-0x3000] ;  /* 0xffd0000a0a0e7981 */ /* 0x000ee8000c1e9b00 */
[----:B------:R0:W5:Y:S04]  /*5110*/  LDG.E.64.CONSTANT R6, desc[UR10][R10.64+-0x2008] ;  /* 0xffdff80a0a067981 */ /* 0x000168000c1e9b00 */
        /* <DEDUP_REMOVED lines=22> */
.L_x_82:
[----:B------:R-:W-:Y:S05]  /*5280*/  BSYNC.RECONVERGENT B2 ;  /* 0x0000000000027941 */ /* 0x000fea0003800200 */
.L_x_81:
        /* <DEDUP_REMOVED lines=25> */
.L_x_84:
[----:B------:R-:W-:Y:S05]  /*5420*/  BSYNC.RECONVERGENT B2 ;  /* 0x0000000000027941 */ /* 0x000fea0003800200 */
.L_x_83:
        /* <DEDUP_REMOVED lines=21> */
.L_x_86:
[----:B------:R-:W-:Y:S05]  /*5580*/  BSYNC.RECONVERGENT B2 ;  /* 0x0000000000027941 */ /* 0x000fea0003800200 */
.L_x_85:
        /* <DEDUP_REMOVED lines=21> */
.L_x_88:
[----:B------:R-:W-:Y:S05]  /*56e0*/  BSYNC.RECONVERGENT B2 ;  /* 0x0000000000027941 */ /* 0x000fea0003800200 */
.L_x_87:
[----:B------:R-:W-:Y:S01]  /*56f0*/  VIADD R16, R16, 0x400 ;  /* 0x0000040010107836 */ /* 0x000fe20000000000 */
[----:B------:R-:W-:-:S04]  /*5700*/  IADD3 R10, P1, PT, R10, 0x4000, RZ ;  /* 0x000040000a0a7810 */ /* 0x000fc80007f3e0ff */
[----:B------:R-:W-:Y:S01]  /*5710*/  ISETP.GE.AND P0, PT, R16, UR5, PT ;  /* 0x0000000510007c0c */ /* 0x000fe2000bf06270 */
[----:B------:R-:W-:-:S12]  /*5720*/  IMAD.X R11, RZ, RZ, R11, P1 ;  /* 0x000000ffff0b7224 */ /* 0x000fd800008e060b */
[----:B------:R-:W-:Y:S05]  /*5730*/  @!P0 BRA `(.L_x_89) ;  /* 0xfffffff8006c8947 */ /* 0x000fea000383ffff */
.L_x_75:
[----:B------:R-:W-:Y:S05]  /*5740*/  BSYNC.RECONVERGENT B1 ;  /* 0x0000000000017941 */ /* 0x000fea0003800200 */
.L_x_74:
[----:B------:R-:W0:Y:S01]  /*5750*/  S2R R10, SR_LANEID ;  /* 0x00000000000a7919 */ /* 0x000e220000000000 */
[----:B------:R-:W-:Y:S01]  /*5760*/  BSSY.RECONVERGENT B1, `(.L_x_90) ;  /* 0x000001f000017945 */ /* 0x000fe20003800200 */
[----:B------:R-:W-:Y:S01]  /*5770*/  IMAD.MOV.U32 R11, RZ, RZ, R8 ;  /* 0x000000ffff0b7224 */ /* 0x000fe200078e0008 */
[----:B------:R1:W2:Y:S01]  /*5780*/  SHFL.DOWN PT, R4, R28, 0x1, 0x1f ;  /* 0x08201f001c047f89 */ /* 0x0002a200000e0000 */
[----:B------:R-:W-:Y:S02]  /*5790*/  IMAD.MOV.U32 R12, RZ, RZ, R9 ;  /* 0x000000ffff0c7224 */ /* 0x000fe400078e0009 */
[----:B------:R-:W-:Y:S01]  /*57a0*/  IMAD.MOV.U32 R2, RZ, RZ, R28 ;  /* 0x000000ffff027224 */ /* 0x000fe200078e001c */
[----:B------:R1:W3:Y:S01]  /*57b0*/  SHFL.DOWN PT, R5, R29, 0x1, 0x1f ;  /* 0x08201f001d057f89 */ /* 0x0002e200000e0000 */
        /* <DEDUP_REMOVED lines=25> */
.L_x_91:
[----:B------:R-:W-:Y:S05]  /*5950*/  BSYNC.RECONVERGENT B1 ;  /* 0x0000000000017941 */ /* 0x000fea0003800200 */
.L_x_90:
        /* <DEDUP_REMOVED lines=31> */
.L_x_93:
[----:B------:R-:W-:Y:S05]  /*5b50*/  BSYNC.RECONVERGENT B1 ;  /* 0x0000000000017941 */ /* 0x000fea0003800200 */
.L_x_92:
[----:B------:R-:W-:Y:S01]  /*5b60*/  ISETP.GT.AND P0, PT, R10, 0x1b, PT ;  /* 0x0000001b0a00780c */ /* 0x000fe20003f04270 */
[----:B-1----:R1:W1:Y:S01]  /*5b70*/  SHFL.DOWN PT, R6, R4, 0x4, 0x1f ;  /* 0x08801f0004067f89 */ /* 0x00226200000e0000 */
[----:B------:R-:W-:Y:S01]  /*5b80*/  BSSY.RECONVERGENT B1, `(.L_x_94) ;  /* 0x000001d000017945 */ /* 0x000fe20003800200 */
[----:B0-----:R-:W-:Y:S02]  /*5b90*/  IMAD.MOV.U32 R11, RZ, RZ, R8 ;  /* 0x000000ffff0b7224 */ /* 0x001fe400078e0008 */
[----:B--2---:R0:W2:Y:S01]  /*5ba0*/  SHFL.DOWN PT, R7, R5, 0x4, 0x1f ;  /* 0x08801f0005077f89 */ /* 0x0040a200000e0000 */
[----:B------:R-:W-:Y:S02]  /*5bb0*/  IMAD.MOV.U32 R12, RZ, RZ, R9 ;  /* 0x000000ffff0c7224 */ /* 0x000fe400078e0009 */
[----:B------:R-:W-:Y:S01]  /*5bc0*/  IMAD.MOV.U32 R2, RZ, RZ, R4 ;  /* 0x000000ffff027224 */ /* 0x000fe200078e0004 */
[----:B----4-:R0:W4:Y:S01]  /*5bd0*/  SHFL.DOWN PT, R13, R8, 0x4, 0x1f ;  /* 0x08801f00080d7f89 */ /* 0x01012200000e0000 */
[----:B------:R-:W-:-:S03]  /*5be0*/  IMAD.MOV.U32 R3, RZ, RZ, R5 ;  /* 0x000000ffff037224 */ /* 0x000fc600078e0005 */
[----:B---3--:R0:W3:Y:S01]  /*5bf0*/  SHFL.DOWN PT, R14, R9, 0x4, 0x1f ;  /* 0x08801f00090e7f89 */ /* 0x0080e200000e0000 */
[----:B------:R-:W-:Y:S05]  /*5c00*/  @P0 BRA `(.L_x_95) ;  /* 0x0000000000500947 */ /* 0x000fea0003800000 */
[----:B-12---:R-:W-:Y:S01]  /*5c10*/  DSETP.GEU.AND P0, PT, R4, R6, PT ;  /* 0x000000060400722a */ /* 0x006fe20003f0e000 */
[----:B----4-:R-:W-:Y:S02]  /*5c20*/  IMAD.MOV.U32 R11, RZ, RZ, R13 ;  /* 0x000000ffff0b7224 */ /* 0x010fe400078e000d */
        /* <DEDUP_REMOVED lines=18> */
.L_x_95:
[----:B------:R-:W-:Y:S05]  /*5d50*/  BSYNC.RECONVERGENT B1 ;  /* 0x0000000000017941 */ /* 0x000fea0003800200 */
.L_x_94:
[----:B------:R-:W-:Y:S01]  /*5d60*/  ISETP.GT.AND P0, PT, R10, 0x17, PT ;  /* 0x000000170a00780c */ /* 0x000fe20003f04270 */
[----:B-1----:R1:W1:Y:S01]  /*5d70*/  SHFL.DOWN PT, R6, R2, 0x8, 0x1f ;  /* 0x09001f0002067f89 */ /* 0x00226200000e0000 */
[----:B------:R-:W-:Y:S01]  /*5d80*/  BSSY.RECONVERGENT B1, `(.L_x_96) ;  /* 0x000001d000017945 */ /* 0x000fe20003800200 */
[----:B0-----:R-:W-:Y:S02]  /*5d90*/  IMAD.MOV.U32 R8, RZ, RZ, R11 ;  /* 0x000000ffff087224 */ /* 0x001fe400078e000b */
[----:B--2---:R0:W2:Y:S01]  /*5da0*/  SHFL.DOWN PT, R7, R3, 0x8, 0x1f ;  /* 0x09001f0003077f89 */ /* 0x0040a200000e0000 */
[----:B------:R-:W-:Y:S02]  /*5db0*/  IMAD.MOV.U32 R9, RZ, RZ, R12 ;  /* 0x000000ffff097224 */ /* 0x000fe400078e000c */
[----:B------:R-:W-:Y:S01]  /*5dc0*/  IMAD.MOV.U32 R4, RZ, RZ, R2 ;  /* 0x000000ffff047224 */ /* 0x000fe200078e0002 */
[----:B---3--:R0:W3:Y:S01]  /*5dd0*/  SHFL.DOWN PT, R14, R11, 0x8, 0x1f ;  /* 0x09001f000b0e7f89 */ /* 0x0080e200000e0000 */
[----:B------:R-:W-:-:S03]  /*5de0*/  IMAD.MOV.U32 R5, RZ, RZ, R3 ;  /* 0x000000ffff057224 */ /* 0x000fc600078e0003 */
[----:B----4-:R0:W4:Y:S01]  /*5df0*/  SHFL.DOWN PT, R13, R12, 0x8, 0x1f ;  /* 0x09001f000c0d7f89 */ /* 0x01012200000e0000 */
        /* <DEDUP_REMOVED lines=21> */
.L_x_97:
[----:B------:R-:W-:Y:S05]  /*5f50*/  BSYNC.RECONVERGENT B1 ;  /* 0x0000000000017941 */ /* 0x000fea0003800200 */
.L_x_96:
[----:B------:R-:W-:Y:S01]  /*5f60*/  ISETP.GT.AND P0, PT, R10, 0xf, PT ;  /* 0x0000000f0a00780c */ /* 0x000fe20003f04270 */
[----:B-1----:R1:W1:Y:S01]  /*5f70*/  SHFL.DOWN PT, R2, R4, 0x10, 0x1f ;  /* 0x0a001f0004027f89 */ /* 0x00226200000e0000 */
[----:B------:R-:W-:Y:S01]  /*5f80*/  BSSY.RECONVERGENT B1, `(.L_x_98) ;  /* 0x000001d000017945 */ /* 0x000fe20003800200 */
[----:B---3--:R-:W-:Y:S02]  /*5f90*/  IMAD.MOV.U32 R14, RZ, RZ, R8 ;  /* 0x000000ffff0e7224 */ /* 0x008fe400078e0008 */
[----:B0-----:R0:W3:Y:S01]  /*5fa0*/  SHFL.DOWN PT, R3, R5, 0x10, 0x1f ;  /* 0x0a001f0005037f89 */ /* 0x0010e200000e0000 */
[----:B------:R-:W-:Y:S02]  /*5fb0*/  IMAD.MOV.U32 R15, RZ, RZ, R9 ;  /* 0x000000ffff0f7224 */ /* 0x000fe400078e0009 */
[----:B------:R-:W-:Y:S01]  /*5fc0*/  IMAD.MOV.U32 R12, RZ, RZ, R4 ;  /* 0x000000ffff0c7224 */ /* 0x000fe200078e0004 */
[----:B--2---:R0:W2:Y:S01]  /*5fd0*/  SHFL.DOWN PT, R7, R8, 0x10, 0x1f ;  /* 0x0a001f0008077f89 */ /* 0x0040a200000e0000 */
[----:B----4-:R-:W-:-:S03]  /*5fe0*/  IMAD.MOV.U32 R13, RZ, RZ, R5 ;  /* 0x000000ffff0d7224 */ /* 0x010fc600078e0005 */
[----:B------:R0:W4:Y:S01]  /*5ff0*/  SHFL.DOWN PT, R6, R9, 0x10, 0x1f ;  /* 0x0a001f0009067f89 */ /* 0x00012200000e0000 */
[----:B------:R-:W-:Y:S05]  /*6000*/  @P0 BRA `(.L_x_99) ;  /* 0x0000000000500947 */ /* 0x000fea0003800000 */
[----:B-1-3--:R-:W-:Y:S01]  /*6010*/  DSETP.GEU.AND P0, PT, R4, R2, PT ;  /* 0x000000020400722a */ /* 0x00afe20003f0e000 */
[----:B--2---:R-:W-:Y:S02]  /*6020*/  IMAD.MOV.U32 R14, RZ, RZ, R7 ;  /* 0x000000ffff0e7224 */ /* 0x004fe400078e0007 */
        /* <DEDUP_REMOVED lines=18> */
.L_x_99:
[----:B------:R-:W-:Y:S05]  /*6150*/  BSYNC.RECONVERGENT B1 ;  /* 0x0000000000017941 */ /* 0x000fea0003800200 */
.L_x_98:
[----:B------:R-:W-:Y:S01]  /*6160*/  ISETP.NE.AND P0, PT, R10, RZ, PT ;  /* 0x000000ff0a00720c */ /* 0x000fe20003f05270 */
[----:B------:R-:W-:-:S12]  /*6170*/  BSSY.RECONVERGENT B1, `(.L_x_100) ;  /* 0x000000a000017945 */ /* 0x000fd80003800200 */
[----:B------:R-:W-:Y:S05]  /*6180*/  @P0 BRA `(.L_x_101) ;  /* 0x0000000000200947 */ /* 0x000fea0003800000 */
[----:B-1----:R-:W1:Y:S01]  /*6190*/  S2R R4, SR_CgaCtaId ;  /* 0x0000000000047919 */ /* 0x002e620000008800 */
[----:B---3--:R-:W-:Y:S02]  /*61a0*/  MOV R3, 0x400 ;  /* 0x0000040000037802 */ /* 0x008fe40000000f00 */
[----:B------:R-:W-:-:S04]  /*61b0*/  SHF.R.U32.HI R2, RZ, 0x1, R0 ;  /* 0x00000001ff027819 */ /* 0x000fc80000011600 */
[----:B------:R-:W-:Y:S02]  /*61c0*/  LOP3.LUT R2, R2, 0x1f0, RZ, 0xc0, !PT ;  /* 0x000001f002027812 */ /* 0x000fe400078ec0ff */
[----:B-1----:R-:W-:-:S05]  /*61d0*/  LEA R3, R4, R3, 0x18 ;  /* 0x0000000304037211 */ /* 0x002fca00078ec0ff */
[----:B------:R-:W-:-:S05]  /*61e0*/  IMAD.IADD R3, R2, 0x1, R3 ;  /* 0x0000000102037824 */ /* 0x000fca00078e0203 */
[----:B------:R1:W-:Y:S04]  /*61f0*/  STS.64 [R3+0x10], R14 ;  /* 0x0000100e03007388 */ /* 0x0003e80000000a00 */
[----:B------:R1:W-:Y:S02]  /*6200*/  STS.64 [R3+0x8], R12 ;  /* 0x0000080c03007388 */ /* 0x0003e40000000a00 */
.L_x_101:
[----:B------:R-:W-:Y:S05]  /*6210*/  BSYNC.RECONVERGENT B1 ;  /* 0x0000000000017941 */ /* 0x000fea0003800200 */
.L_x_100:
[----:B------:R-:W-:Y:S01]  /*6220*/  BAR.SYNC.DEFER_BLOCKING 0x0 ;  /* 0x0000000000007b1d */ /* 0x000fe20000010000 */
[----:B------:R-:W-:-:S13]  /*6230*/  ISETP.NE.AND P1, PT, R0, RZ, PT ;  /* 0x000000ff0000720c */ /* 0x000fda0003f25270 */
[----:B------:R-:W-:Y:S05]  /*6240*/  @P1 BRA `(.L_x_34) ;  /* 0x00000008008c1947 */ /* 0x000fea0003800000 */
[----:B-1-3--:R-:W1:Y:S01]  /*6250*/  S2R R3, SR_CgaCtaId ;  /* 0x0000000000037919 */ /* 0x00ae620000008800 */
[----:B------:R-:W-:Y:S01]  /*6260*/  MOV R0, 0x400 ;  /* 0x0000040000007802 */ /* 0x000fe20000000f00 */
[----:B------:R-:W-:Y:S03]  /*6270*/  BSSY.RECONVERGENT B1, `(.L_x_102) ;  /* 0x000001a000017945 */ /* 0x000fe60003800200 */
[----:B-1----:R-:W-:-:S05]  /*6280*/  LEA R0, R3, R0, 0x18 ;  /* 0x0000000003007211 */ /* 0x002fca00078ec0ff */
[----:B------:R-:W1:Y:S04]  /*6290*/  LDS.64 R16, [R0+0x18] ;  /* 0x0000180000107984 */ /* 0x000e680000000a00 */
[----:B0-2-4-:R-:W0:Y:S04]  /*62a0*/  LDS.128 R4, [R0+0x20] ;  /* 0x0000200000047984 */ /* 0x015e280000000c00 */
[----:B------:R2:W3:Y:S04]  /*62b0*/  LDS.64 R2, [R0+0x80] ;  /* 0x0000800000027984 */ /* 0x0004e80000000a00 */
[----:B------:R2:W4:Y:S01]  /*62c0*/  LDS.128 R8, [R0+0x30] ;  /* 0x0000300000087984 */ /* 0x0005220000000c00 */
[----:B-1----:R-:W-:Y:S01]  /*62d0*/  DSETP.GEU.AND P0, PT, R12, R16, PT ;  /* 0x000000100c00722a */ /* 0x002fe20003f0e000 */
[----:B------:R-:W-:-:S02]  /*62e0*/  IMAD.MOV.U32 R20, RZ, RZ, R16 ;  /* 0x000000ffff147224 */ /* 0x000fc400078e0010 */
[----:B------:R-:W-:Y:S02]  /*62f0*/  IMAD.MOV.U32 R21, RZ, RZ, R17 ;  /* 0x000000ffff157224 */ /* 0x000fe400078e0011 */
[----:B0-----:R-:W-:Y:S02]  /*6300*/  IMAD.MOV.U32 R23, RZ, RZ, R4 ;  /* 0x000000ffff177224 */ /* 0x001fe400078e0004 */
        /* <DEDUP_REMOVED lines=16> */
.L_x_103:
[----:B------:R-:W-:Y:S05]  /*6410*/  BSYNC.RECONVERGENT B1 ;  /* 0x0000000000017941 */ /* 0x000fea0003800200 */
.L_x_102:
        /* <DEDUP_REMOVED lines=23> */
.L_x_105:
[----:B------:R-:W-:Y:S05]  /*6590*/  BSYNC.RECONVERGENT B1 ;  /* 0x0000000000017941 */ /* 0x000fea0003800200 */
.L_x_104:
        /* <DEDUP_REMOVED lines=21> */
.L_x_107:
[----:B------:R-:W-:Y:S05]  /*66f0*/  BSYNC.RECONVERGENT B1 ;  /* 0x0000000000017941 */ /* 0x000fea0003800200 */
.L_x_106:
        /* <DEDUP_REMOVED lines=23> */
.L_x_109:
[----:B------:R-:W-:Y:S05]  /*6870*/  BSYNC.RECONVERGENT B1 ;  /* 0x0000000000017941 */ /* 0x000fea0003800200 */
.L_x_108:
        /* <DEDUP_REMOVED lines=21> */
.L_x_111:
[----:B------:R-:W-:Y:S05]  /*69d0*/  BSYNC.RECONVERGENT B1 ;  /* 0x0000000000017941 */ /* 0x000fea0003800200 */
.L_x_110:
        /* <DEDUP_REMOVED lines=21> */
.L_x_113:
[----:B------:R-:W-:Y:S05]  /*6b30*/  BSYNC.RECONVERGENT B1 ;  /* 0x0000000000017941 */ /* 0x000fea0003800200 */
.L_x_112:
        /* <DEDUP_REMOVED lines=20> */
.L_x_34:
[----:B------:R-:W-:Y:S05]  /*6c80*/  BSYNC.RECONVERGENT B0 ;  /* 0x0000000000007941 */ /* 0x000fea0003800200 */
.L_x_1:
[----:B------:R-:W-:Y:S05]  /*6c90*/  @P1 EXIT ;  /* 0x000000000000194d */ /* 0x000fea0003800000 */
[----:B0123--:R-:W0:Y:S02]  /*6ca0*/  LDC.64 R2, c[0x0][0x388] ;  /* 0x0000e200ff027b82 */ /* 0x00fe240000000a00 */
[----:B0-----:R-:W-:Y:S04]  /*6cb0*/  STG.E.64 desc[UR10][R2.64], R12 ;  /* 0x0000000c02007986 */ /* 0x001fe8000c101b0a */
[----:B------:R-:W-:Y:S01]  /*6cc0*/  STG.E.64 desc[UR10][R2.64+0x8], R14 ;  /* 0x0000080e02007986 */ /* 0x000fe2000c101b0a */
[----:B------:R-:W-:Y:S05]  /*6cd0*/  EXIT ;  /* 0x000000000000794d */ /* 0x000fea0003800000 */
.L_x_114:
        /* <DEDUP_REMOVED lines=10> */
.L_x_778:


//--------------------- .text._ZN6thrust24THRUST_300001_SM_1000_NS8cuda_cub4core6detail13_kernel_agentINS1_8__reduce10DrainAgentIlEEJN3cub18CUB_300001_SM_10009GridQueueIyEElEEEvDpT0_ --------------------------
	.section	.text._ZN6thrust24THRUST_300001_SM_1000_NS8cuda_cub4core6detail13_kernel_agentINS1_8__reduce10DrainAgentIlEEJN3cub18CUB_300001_SM_10009GridQueueIyEElEEEvDpT0_,"ax",@progbits
	.align	128
        .global         _ZN6thrust24THRUST_300001_SM_1000_NS8cuda_cub4core6detail13_kernel_agentINS1_8__reduce10DrainAgentIlEEJN3cub18CUB_300001_SM_10009GridQueueIyEElEEEvDpT0_
        .type           _ZN6thrust24THRUST_300001_SM_1000_NS8cuda_cub4core6detail13_kernel_agentINS1_8__reduce10DrainAgentIlEEJN3cub18CUB_300001_SM_10009GridQueueIyEElEEEvDpT0_,@function
        .size           _ZN6thrust24THRUST_300001_SM_1000_NS8cuda_cub4core6detail13_kernel_agentINS1_8__reduce10DrainAgentIlEEJN3cub18CUB_300001_SM_10009GridQueueIyEElEEEvDpT0_,(.L_x_779 - _ZN6thrust24THRUST_300001_SM_1000_NS8cuda_cub4core6detail13_kernel_agentINS1_8__reduce10DrainAgentIlEEJN3cub18CUB_300001_SM_10009GridQueueIyEElEEEvDpT0_)
        .other          _ZN6thrust24THRUST_300001_SM_1000_NS8cuda_cub4core6detail13_kernel_agentINS1_8__reduce10DrainAgentIlEEJN3cub18CUB_300001_SM_10009GridQueueIyEElEEEvDpT0_,@"STO_CUDA_ENTRY STV_DEFAULT"
_ZN6thrust24THRUST_300001_SM_1000_NS8cuda_cub4core6detail13_kernel_agentINS1_8__reduce10DrainAgentIlEEJN3cub18CUB_300001_SM_10009GridQueueIyEElEEEvDpT0_:
.text._ZN6thrust24THRUST_300001_SM_1000_NS8cuda_cub4core6detail13_kernel_agentINS1_8__reduce10DrainAgentIlEEJN3cub18CUB_300001_SM_10009GridQueueIyEElEEEvDpT0_:
[----:B------:R-:W-:Y:S08]  /*0000*/  LDC R1, c[0x0][0x37c] ;  /* 0x0000df00ff017b82 */ /* 0x000ff00000000800 */
[----:B------:R-:W0:Y:S01]  /*0010*/  LDC.64 R2, c[0x0][0x380] ;  /* 0x0000e000ff027b82 */ /* 0x000e220000000a00 */
[----:B------:R-:W0:Y:S07]  /*0020*/  LDCU.64 UR4, c[0x0][0x358] ;  /* 0x00006b00ff0477ac */ /* 0x000e2e0008000a00 */
[----:B------:R-:W1:Y:S01]  /*0030*/  LDC.64 R4, c[0x0][0x388] ;  /* 0x0000e200ff047b82 */ /* 0x000e620000000a00 */
[----:B0-----:R-:W-:Y:S04]  /*0040*/  STG.E.64 desc[UR4][R2.64+0x8], RZ ;  /* 0x000008ff02007986 */ /* 0x001fe8000c101b04 */
[----:B-1----:R-:W-:Y:S01]  /*0050*/  STG.E.64 desc[UR4][R2.64], R4 ;  /* 0x0000000402007986 */ /* 0x002fe2000c101b04 */
[----:B------:R-:W-:Y:S05]  /*0060*/  EXIT ;  /* 0x000000000000794d */ /* 0x000fea0003800000 */
.L_x_115:
        /* <DEDUP_REMOVED lines=9> */
.L_x_779:


//--------------------- .text._ZN6thrust24THRUST_300001_SM_1000_NS8cuda_cub4core6detail13_kernel_agentINS1_8__reduce11ReduceAgentINS0_12zip_iteratorIN4cuda3std3__45tupleIJPdNS0_17counting_iteratorIlNS0_11use_defaultESE_SE_EEEEEEEPNSB_IJdlEEESI_lNS1_9__extrema9arg_max_fIdlNSA_4lessIdEEEEEEJSH_SJ_lN3cub18CUB_300001_SM_100013GridEvenShareIlEENSR_9GridQueueIyEESO_EEEvDpT0_ --------------------------
	.section	.text._ZN6thrust24THRUST_300001_SM_1000_NS8cuda_cub4core6detail13_kernel_agentINS1_8__reduce11ReduceAgentINS0_12zip_iteratorIN4cuda3std3__45tupleIJPdNS0_17counting_iteratorIlNS0_11use_defaultESE_SE_EEEEEEEPNSB_IJdlEEESI_lNS1_9__extrema9arg_max_fIdlNSA_4lessIdEEEEEEJSH_SJ_lN3cub18CUB_300001_SM_100013GridEvenShareIlEENSR_9GridQueueIyEESO_EEEvDpT0_,"ax",@progbits
	.align	128
        .global         _ZN6thrust24THRUST_300001_SM_1000_NS8cuda_cub4core6detail13_kernel_agentINS1_8__reduce11ReduceAgentINS0_12zip_iteratorIN4cuda3std3__45tupleIJPdNS0_17counting_iteratorIlNS0_11use_defaultESE_SE_EEEEEEEPNSB_IJdlEEESI_lNS1_9__extrema9arg_max_fIdlNSA_4lessIdEEEEEEJSH_SJ_lN3cub18CUB_300001_SM_100013GridEvenShareIlEENSR_9GridQueueIyEESO_EEEvDpT0_
        .type           _ZN6thrust24THRUST_300001_SM_1000_NS8cuda_cub4core6detail13_kernel_agentINS1_8__reduce11ReduceAgentINS0_12zip_iteratorIN4cuda3std3__45tupleIJPdNS0_17counting_iteratorIlNS0_11use_defaultESE_SE_EEEEEEEPNSB_IJdlEEESI_lNS1_9__extrema9arg_max_fIdlNSA_4lessIdEEEEEEJSH_SJ_lN3cub18CUB_300001_SM_100013GridEvenShareIlEENSR_9GridQueueIyEESO_EEEvDpT0_,@function
        .size           _ZN6thrust24THRUST_300001_SM_1000_NS8cuda_cub4core6detail13_kernel_agentINS1_8__reduce11ReduceAgentINS0_12zip_iteratorIN4cuda3std3__45tupleIJPdNS0_17counting_iteratorIlNS0_11use_defaultESE_SE_EEEEEEEPNSB_IJdlEEESI_lNS1_9__extrema9arg_max_fIdlNSA_4lessIdEEEEEEJSH_SJ_lN3cub18CUB_300001_SM_100013GridEvenShareIlEENSR_9GridQueueIyEESO_EEEvDpT0_,(.L_x_780 - _ZN6thrust24THRUST_300001_SM_1000_NS8cuda_cub4core6detail13_kernel_agentINS1_8__reduce11ReduceAgentINS0_12zip_iteratorIN4cuda3std3__45tupleIJPdNS0_17counting_iteratorIlNS0_11use_defaultESE_SE_EEEEEEEPNSB_IJdlEEESI_lNS1_9__extrema9arg_max_fIdlNSA_4lessIdEEEEEEJSH_SJ_lN3cub18CUB_300001_SM_100013GridEvenShareIlEENSR_9GridQueueIyEESO_EEEvDpT0_)
        .other          _ZN6thrust24THRUST_300001_SM_1000_NS8cuda_cub4core6detail13_kernel_agentINS1_8__reduce11ReduceAgentINS0_12zip_iteratorIN4cuda3std3__45tupleIJPdNS0_17counting_iteratorIlNS0_11use_defaultESE_SE_EEEEEEEPNSB_IJdlEEESI_lNS1_9__extrema9arg_max_fIdlNSA_4lessIdEEEEEEJSH_SJ_lN3cub18CUB_300001_SM_100013GridEvenShareIlEENSR_9GridQueueIyEESO_EEEvDpT0_,@"STO_CUDA_ENTRY STV_DEFAULT"
_ZN6thrust24THRUST_300001_SM_1000_NS8cuda_cub4core6detail13_kernel_agentINS1_8__reduce11ReduceAgentINS0_12zip_iteratorIN4cuda3std3__45tupleIJPdNS0_17counting_iteratorIlNS0_11use_defaultESE_SE_EEEEEEEPNSB_IJdlEEESI_lNS1_9__extrema9arg_max_fIdlNSA_4lessIdEEEEEEJSH_SJ_lN3cub18CUB_300001_SM_100013GridEvenShareIlEENSR_9GridQueueIyEESO_EEEvDpT0_:
.text._ZN6thrust24THRUST_300001_SM_1000_NS8cuda_cub4core6detail13_kernel_agentINS1_8__reduce11ReduceAgentINS0_12zip_iteratorIN4cuda3std3__45tupleIJPdNS0_17counting_iteratorIlNS0_11use_defaultESE_SE_EEEEEEEPNSB_IJdlEEESI_lNS1_9__extrema9arg_max_fIdlNSA_4lessIdEEEEEEJSH_SJ_lN3cub18CUB_300001_SM_100013GridEvenShareIlEENSR_9GridQueueIyEESO_EEEvDpT0_:
[----:B------:R-:W-:Y:S01]  /*0000*/  LDC R1, c[0x0][0x37c] ;  /* 0x0000df00ff017b82 */ /* 0x000fe20000000800 */
[----:B------:R-:W0:Y:S01]  /*0010*/  S2R R0, SR_CTAID.X ;  /* 0x0000000000007919 */ /* 0x000e220000002500 */
[----:B------:R-:W1:Y:S01]  /*0020*/  LDCU.64 UR4, c[0x0][0x398] ;  /* 0x00007300ff0477ac */ /* 0x000e620008000a00 */
[----:B------:R-:W-:Y:S01]  /*0030*/  BSSY.RECONVERGENT B0, `(.L_x_116) ;  /* 0x0000689000007945 */ /* 0x000fe20003800200 */
[----:B------:R-:W2:Y:S01]  /*0040*/  LDCU UR6, c[0x0][0x370] ;  /* 0x00006e00ff0677ac */ /* 0x000ea20008000800 */
[----:B------:R-:W3:Y:S01]  /*0050*/  LDCU.64 UR10, c[0x0][0x358] ;  /* 0x00006b00ff0a77ac */ /* 0x000ee20008000a00 */
[----:B-1----:R-:W-:Y:S02]  /*0060*/  IMAD.U32 R25, RZ, RZ, UR4 ;  /* 0x00000004ff197e24 */ /* 0x002fe4000f8e00ff */
[----:B------:R-:W-:Y:S01]  /*0070*/  IMAD.U32 R16, RZ, RZ, UR5 ;  /* 0x00000005ff107e24 */ /* 0x000fe2000f8e00ff */
[----:B--2---:R-:W-:Y:S01]  /*0080*/  UIMAD UR6, UR6, 0x500, URZ ;  /* 0x00000500060678a4 */ /* 0x004fe2000f8e02ff */
[----:B0-----:R-:W-:-:S05]  /*0090*/  IMAD R8, R0, 0x500, RZ ;  /* 0x0000050000087824 */ /* 0x001fca00078e02ff */
[----:B------:R-:W-:-:S04]  /*00a0*/  IADD3 R2, P1, PT, R8, 0x500, RZ ;  /* 0x0000050008027810 */ /* 0x000fc80007f3e0ff */
[----:B------:R-:W-:Y:S01]  /*00b0*/  ISETP.GT.U32.AND P0, PT, R2, R25, PT ;  /* 0x000000190200720c */ /* 0x000fe20003f04070 */
[----:B------:R-:W-:-:S05]  /*00c0*/  IMAD.X R3, RZ, RZ, RZ, P1 ;  /* 0x000000ffff037224 */ /* 0x000fca00008e06ff */
[----:B------:R-:W-:-:S13]  /*00d0*/  ISETP.GT.AND.EX P0, PT, R3, R16, PT, P0 ;  /* 0x000000100300720c */ /* 0x000fda0003f04300 */
[----:B---3--:R-:W-:Y:S05]  /*00e0*/  @!P0 BRA `(.L_x_117) ;  /* 0x0000003800e48947 */ /* 0x008fea0003800000 */
[----:B------:R-:W0:Y:S01]  /*00f0*/  S2R R10, SR_TID.X ;  /* 0x00000000000a7919 */ /* 0x000e220000002100 */
[----:B------:R-:W-:Y:S01]  /*0100*/  IMAD.IADD R9, R25, 0x1, -R8 ;  /* 0x0000000119097824 */ /* 0x000fe200078e0a08 */
[----:B------:R-:W-:Y:S01]  /*0110*/  BSSY.RECONVERGENT B1, `(.L_x_118) ;  /* 0x000000f000017945 */ /* 0x000fe20003800200 */
[----:B------:R-:W-:Y:S02]  /*0120*/  CS2R R20, SRZ ;  /* 0x0000000000147805 */ /* 0x000fe4000001ff00 */
[----:B------:R-:W-:Y:S02]  /*0130*/  CS2R R14, SRZ ;  /* 0x00000000000e7805 */ /* 0x000fe4000001ff00 */
[----:B0-----:R-:W-:Y:S01]  /*0140*/  ISETP.GE.AND P0, PT, R10, R9, PT ;  /* 0x000000090a00720c */ /* 0x001fe20003f06270 */
[----:B------:R-:W-:-:S12]  /*0150*/  IMAD.MOV.U32 R6, RZ, RZ, R10 ;  /* 0x000000ffff067224 */ /* 0x000fd800078e000a */
[----:B------:R-:W-:Y:S05]  /*0160*/  @P0 BRA `(.L_x_119) ;  /* 0x0000000000240947 */ /* 0x000fea0003800000 */
[----:B------:R-:W0:Y:S01]  /*0170*/  LDCU.128 UR4, c[0x0][0x380] ;  /* 0x00007000ff0477ac */ /* 0x000e220008000c00 */
[----:B------:R-:W-:-:S05]  /*0180*/  IADD3 R21, P0, PT, R8, R10, RZ ;  /* 0x0000000a08157210 */ /* 0x000fca0007f1e0ff */
[----:B------:R-:W-:Y:S01]  /*0190*/  IMAD.X R20, RZ, RZ, RZ, P0 ;  /* 0x000000ffff147224 */ /* 0x000fe200000e06ff */
[----:B0-----:R-:W-:-:S04]  /*01a0*/  LEA R14, P1, R21, UR4, 0x3 ;  /* 0x00000004150e7c11 */ /* 0x001fc8000f8218ff */
[----:B------:R-:W-:-:S06]  /*01b0*/  LEA.HI.X R15, R21, UR5, R20, 0x3, P1 ;  /* 0x00000005150f7c11 */ /* 0x000fcc00088f1c14 */
[----:B------:R-:W5:Y:S01]  /*01c0*/  LDG.E.64 R14, desc[UR10][R14.64] ;  /* 0x0000000a0e0e7981 */ /* 0x000f62000c1e1b00 */
[----:B------:R-:W-:Y:S01]  /*01d0*/  IADD3 R21, P0, PT, R21, UR6, RZ ;  /* 0x0000000615157c10 */ /* 0x000fe2000ff1e0ff */
[----:B------:R-:W-:-:S03]  /*01e0*/  VIADD R6, R10, 0x100 ;  /* 0x000001000a067836 */ /* 0x000fc60000000000 */
[----:B------:R-:W-:-:S09]  /*01f0*/  IADD3.X R20, PT, PT, R20, UR7, RZ, P0, !PT ;  /* 0x0000000714147c10 */ /* 0x000fd200087fe4ff */
.L_x_119:
[----:B------:R-:W-:Y:S05]  /*0200*/  BSYNC.RECONVERGENT B1 ;  /* 0x0000000000017941 */ /* 0x000fea0003800200 */
.L_x_118:
[----:B------:R-:W-:Y:S01]  /*0210*/  ISETP.GE.AND P0, PT, R6, R9, PT ;  /* 0x000000090600720c */ /* 0x000fe20003f06270 */
[----:B------:R-:W-:-:S12]  /*0220*/  BSSY.RECONVERGENT B1, `(.L_x_120) ;  /* 0x00000af000017945 */ /* 0x000fd80003800200 */
[----:B------:R-:W-:Y:S05]  /*0230*/  @P0 BRA `(.L_x_121) ;  /* 0x0000000800b40947 */ /* 0x000fea0003800000 */
[----:B------:R-:W-:Y:S01]  /*0240*/  LOP3.LUT R2, RZ, R6, RZ, 0x33, !PT ;  /* 0x00000006ff027212 */ /* 0x000fe200078e33ff */
[----:B------:R-:W-:Y:S03]  /*0250*/  BSSY.RECONVERGENT B2, `(.L_x_122) ;  /* 0x0000034000027945 */ /* 0x000fe60003800200 */
[----:B------:R-:W-:-:S04]  /*0260*/  IADD3 R25, PT, PT, -R8, R25, R2 ;  /* 0x0000001908197210 */ /* 0x000fc80007ffe102 */
[----:B------:R-:W-:-:S04]  /*0270*/  LOP3.LUT R2, R25, 0x300, RZ, 0xc0, !PT ;  /* 0x0000030019027812 */ /* 0x000fc800078ec0ff */
[----:B------:R-:W-:-:S13]  /*0280*/  ISETP.NE.AND P0, PT, R2, 0x300, PT ;  /* 0x000003000200780c */ /* 0x000fda0003f05270 */
[----:B------:R-:W-:Y:S05]  /*0290*/  @!P0 BRA `(.L_x_123) ;  /* 0x0000000000bc8947 */ /* 0x000fea0003800000 */
[----:B------:R-:W0:Y:S01]  /*02a0*/  LDCU.128 UR4, c[0x0][0x380] ;  /* 0x00007000ff0477ac */ /* 0x000e220008000c00 */
[----:B------:R-:W-:Y:S02]  /*02b0*/  IADD3 R12, P0, PT, R8, R6, RZ ;  /* 0x00000006080c7210 */ /* 0x000fe40007f1e0ff */
[----:B------:R-:W-:-:S03]  /*02c0*/  LEA.HI R2, R25, 0x1, RZ, 0x18 ;  /* 0x0000000119027811 */ /* 0x000fc600078fc0ff */
[----:B------:R-:W-:Y:S01]  /*02d0*/  IMAD.X R3, RZ, RZ, RZ, P0 ;  /* 0x000000ffff037224 */ /* 0x000fe200000e06ff */
[----:B------:R-:W-:-:S05]  /*02e0*/  LOP3.LUT R2, R2, 0x3, RZ, 0xc0, !PT ;  /* 0x0000000302027812 */ /* 0x000fca00078ec0ff */
[----:B------:R-:W-:Y:S01]  /*02f0*/  IMAD.MOV R7, RZ, RZ, -R2 ;  /* 0x000000ffff077224 */ /* 0x000fe200078e0a02 */
[C---:B0-----:R-:W-:Y:S02]  /*0300*/  IADD3 R13, P1, PT, R12.reuse, UR6, RZ ;  /* 0x000000060c0d7c10 */ /* 0x041fe4000ff3e0ff */
[C---:B------:R-:W-:Y:S02]  /*0310*/  LEA R11, P2, R12.reuse, UR4, 0x3 ;  /* 0x000000040c0b7c11 */ /* 0x040fe4000f8418ff */
[----:B------:R-:W-:Y:S02]  /*0320*/  IADD3.X R16, PT, PT, R3, UR7, RZ, P1, !PT ;  /* 0x0000000703107c10 */ /* 0x000fe40008ffe4ff */
[----:B------:R-:W-:-:S09]  /*0330*/  LEA.HI.X R12, R12, UR5, R3, 0x3, P2 ;  /* 0x000000050c0c7c11 */ /* 0x000fd200090f1c03 */
.L_x_126:
[----:B------:R-:W-:Y:S02]  /*0340*/  IMAD.MOV.U32 R2, RZ, RZ, R11 ;  /* 0x000000ffff027224 */ /* 0x000fe400078e000b */
[----:B------:R-:W-:-:S06]  /*0350*/  IMAD.MOV.U32 R3, RZ, RZ, R12 ;  /* 0x000000ffff037224 */ /* 0x000fcc00078e000c */
[----:B------:R-:W2:Y:S01]  /*0360*/  LDG.E.64 R2, desc[UR10][R2.64] ;  /* 0x0000000a02027981 */ /* 0x000ea2000c1e1b00 */
[----:B------:R-:W-:Y:S01]  /*0370*/  VIADD R7, R7, 0x1 ;  /* 0x0000000107077836 */ /* 0x000fe20000000000 */
[----:B------:R-:W-:Y:S01]  /*0380*/  BSSY.RECONVERGENT B3, `(.L_x_124) ;  /* 0x000001b000037945 */ /* 0x000fe20003800200 */
[----:B------:R-:W-:Y:S01]  /*0390*/  IMAD.MOV.U32 R18, RZ, RZ, R21 ;  /* 0x000000ffff127224 */ /* 0x000fe200078e0015 */
[----:B------:R-:W-:Y:S01]  /*03a0*/  IADD3 R11, P3, PT, R11, 0x800, RZ ;  /* 0x000008000b0b7810 */ /* 0x000fe20007f7e0ff */
[----:B------:R-:W-:Y:S01]  /*03b0*/  IMAD.MOV.U32 R17, RZ, RZ, R20 ;  /* 0x000000ffff117224 */ /* 0x000fe200078e0014 */
[----:B------:R-:W-:Y:S01]  /*03c0*/  ISETP.NE.AND P2, PT, R7, RZ, PT ;  /* 0x000000ff0700720c */ /* 0x000fe20003f45270 */
[----:B-----5:R-:W-:Y:S02]  /*03d0*/  IMAD.MOV.U32 R4, RZ, RZ, R14 ;  /* 0x000000ffff047224 */ /* 0x020fe400078e000e */
[----:B------:R-:W-:Y:S02]  /*03e0*/  IMAD.MOV.U32 R5, RZ, RZ, R15 ;  /* 0x000000ffff057224 */ /* 0x000fe400078e000f */
[----:B------:R-:W-:-:S02]  /*03f0*/  IMAD.MOV.U32 R21, RZ, RZ, R13 ;  /* 0x000000ffff157224 */ /* 0x000fc400078e000d */
[----:B------:R-:W-:Y:S01]  /*0400*/  IMAD.MOV.U32 R20, RZ, RZ, R16 ;  /* 0x000000ffff147224 */ /* 0x000fe200078e0010 */
[----:B--2---:R-:W-:Y:S01]  /*0410*/  DSETP.GEU.AND P0, PT, R14, R2, PT ;  /* 0x000000020e00722a */ /* 0x004fe20003f0e000 */
[----:B------:R-:W-:Y:S02]  /*0420*/  IMAD.MOV.U32 R14, RZ, RZ, R2 ;  /* 0x000000ffff0e7224 */ /* 0x000fe400078e0002 */
[----:B------:R-:W-:-:S11]  /*0430*/  IMAD.MOV.U32 R15, RZ, RZ, R3 ;  /* 0x000000ffff0f7224 */ /* 0x000fd600078e0003 */
        /* <DEDUP_REMOVED lines=15> */
.L_x_125:
[----:B------:R-:W-:Y:S05]  /*0530*/  BSYNC.RECONVERGENT B3 ;  /* 0x0000000000037941 */ /* 0x000fea0003800200 */
.L_x_124:
[----:B------:R-:W-:Y:S01]  /*0540*/  IADD3 R13, P0, PT, R13, 0x100, RZ ;  /* 0x000001000d0d7810 */ /* 0x000fe20007f1e0ff */
[----:B------:R-:W-:Y:S02]  /*0550*/  VIADD R6, R6, 0x100 ;  /* 0x0000010006067836 */ /* 0x000fe40000000000 */
[----:B------:R-:W-:Y:S02]  /*0560*/  IMAD.X R12, RZ, RZ, R12, P3 ;  /* 0x000000ffff0c7224 */ /* 0x000fe400018e060c */
[----:B------:R-:W-:Y:S01]  /*0570*/  IMAD.X R16, RZ, RZ, R16, P0 ;  /* 0x000000ffff107224 */ /* 0x000fe200000e0610 */
[----:B------:R-:W-:Y:S07]  /*0580*/  @P2 BRA `(.L_x_126) ;  /* 0xfffffffc006c2947 */ /* 0x000fee000383ffff */
.L_x_123:
[----:B------:R-:W-:Y:S05]  /*0590*/  BSYNC.RECONVERGENT B2 ;  /* 0x0000000000027941 */ /* 0x000fea0003800200 */
.L_x_122:
[----:B------:R-:W-:-:S13]  /*05a0*/  ISETP.GE.U32.AND P0, PT, R25, 0x300, PT ;  /* 0x000003001900780c */ /* 0x000fda0003f06070 */
[----:B------:R-:W-:Y:S05]  /*05b0*/  @!P0 BRA `(.L_x_121) ;  /* 0x0000000400d48947 */ /* 0x000fea0003800000 */
[----:B------:R-:W0:Y:S01]  /*05c0*/  LDC.64 R4, c[0x0][0x380] ;  /* 0x0000e000ff047b82 */ /* 0x000e220000000a00 */
[----:B------:R-:W-:-:S07]  /*05d0*/  VIADD R11, R6, 0x200 ;  /* 0x00000200060b7836 */ /* 0x000fce0000000000 */
[----:B------:R-:W1:Y:S02]  /*05e0*/  LDC.64 R2, c[0x0][0x388] ;  /* 0x0000e200ff027b82 */ /* 0x000e640000000a00 */
.L_x_135:
[----:B------:R-:W-:-:S05]  /*05f0*/  VIADD R7, R11, 0xfffffe00 ;  /* 0xfffffe000b077836 */ /* 0x000fca0000000000 */
[----:B------:R-:W-:-:S04]  /*0600*/  IADD3 R13, P0, PT, R8, R7, RZ ;  /* 0x00000007080d7210 */ /* 0x000fc80007f1e0ff */
[----:B------:R-:W-:Y:S02]  /*0610*/  LEA.HI.X.SX32 R12, R7, RZ, 0x1, P0 ;  /* 0x000000ff070c7211 */ /* 0x000fe400000f0eff */
[----:B0-----:R-:W-:-:S04]  /*0620*/  LEA R16, P0, R13, R4, 0x3 ;  /* 0x000000040d107211 */ /* 0x001fc800078018ff */
[----:B------:R-:W-:-:S05]  /*0630*/  LEA.HI.X R17, R13, R5, R12, 0x3, P0 ;  /* 0x000000050d117211 */ /* 0x000fca00000f1c0c */
[----:B------:R-:W2:Y:S04]  /*0640*/  LDG.E.64 R18, desc[UR10][R16.64] ;  /* 0x0000000a10127981 */ /* 0x000ea8000c1e1b00 */
[----:B-----5:R0:W5:Y:S01]  /*0650*/  LDG.E.64 R6, desc[UR10][R16.64+0x800] ;  /* 0x0008000a10067981 */ /* 0x020162000c1e1b00 */
[----:B-1----:R-:W-:Y:S01]  /*0660*/  IADD3 R24, P1, PT, R13, R2, RZ ;  /* 0x000000020d187210 */ /* 0x002fe20007f3e0ff */
[----:B------:R-:W-:Y:S04]  /*0670*/  BSSY.RECONVERGENT B2, `(.L_x_127) ;  /* 0x0000016000027945 */ /* 0x000fe80003800200 */
[----:B------:R-:W-:-:S02]  /*0680*/  IMAD.X R25, R12, 0x1, R3, P1 ;  /* 0x000000010c197824 */ /* 0x000fc400008e0603 */
[----:B------:R-:W-:Y:S02]  /*0690*/  IMAD.MOV.U32 R23, RZ, RZ, R24 ;  /* 0x000000ffff177224 */ /* 0x000fe400078e0018 */
[----:B------:R-:W-:Y:S01]  /*06a0*/  IMAD.MOV.U32 R22, RZ, RZ, R25 ;  /* 0x000000ffff167224 */ /* 0x000fe200078e0019 */
[----:B--2---:R-:W-:Y:S01]  /*06b0*/  DSETP.GEU.AND P0, PT, R14, R18, PT ;  /* 0x000000120e00722a */ /* 0x004fe20003f0e000 */
[----:B------:R-:W-:Y:S02]  /*06c0*/  IMAD.MOV.U32 R12, RZ, RZ, R18 ;  /* 0x000000ffff0c7224 */ /* 0x000fe400078e0012 */
[----:B------:R-:W-:-:S11]  /*06d0*/  IMAD.MOV.U32 R13, RZ, RZ, R19 ;  /* 0x000000ffff0d7224 */ /* 0x000fd600078e0013 */
        /* <DEDUP_REMOVED lines=15> */
.L_x_128:
[----:B------:R-:W-:Y:S05]  /*07d0*/  BSYNC.RECONVERGENT B2 ;  /* 0x0000000000027941 */ /* 0x000fea0003800200 */
.L_x_127:
[----:B------:R0:W5:Y:S04]  /*07e0*/  LDG.E.64 R14, desc[UR10][R16.64+0x1000] ;  /* 0x0010000a100e7981 */ /* 0x000168000c1e1b00 */
[----:B------:R0:W5:Y:S02]  /*07f0*/  LDG.E.64 R18, desc[UR10][R16.64+0x1800] ;  /* 0x0018000a10127981 */ /* 0x000164000c1e1b00 */
[----:B-----5:R-:W-:Y:S01]  /*0800*/  DSETP.GEU.AND P0, PT, R12, R6, PT ;  /* 0x000000060c00722a */ /* 0x020fe20003f0e000 */
[----:B------:R-:W-:Y:S01]  /*0810*/  VIADD R21, R11, 0xffffff00 ;  /* 0xffffff000b157836 */ /* 0x000fe20000000000 */
[----:B------:R-:W-:Y:S04]  /*0820*/  BSSY.RECONVERGENT B2, `(.L_x_129) ;  /* 0x0000017000027945 */ /* 0x000fe80003800200 */
[----:B------:R-:W-:-:S02]  /*0830*/  SHF.R.S32.HI R20, RZ, 0x1f, R21 ;  /* 0x0000001fff147819 */ /* 0x000fc40000011415 */
[----:B------:R-:W-:Y:S01]  /*0840*/  IADD3 R26, P1, P2, R21, R2, R8 ;  /* 0x00000002151a7210 */ /* 0x000fe20007a3e008 */
[----:B------:R-:W-:-:S03]  /*0850*/  IMAD.MOV.U32 R21, RZ, RZ, R7 ;  /* 0x000000ffff157224 */ /* 0x000fc600078e0007 */
[----:B------:R-:W-:Y:S01]  /*0860*/  IADD3.X R27, PT, PT, R20, R3, RZ, P1, P2 ;  /* 0x00000003141b7210 */ /* 0x000fe20000fe44ff */
[----:B------:R-:W-:Y:S02]  /*0870*/  IMAD.MOV.U32 R24, RZ, RZ, R26 ;  /* 0x000000ffff187224 */ /* 0x000fe400078e001a */
[----:B------:R-:W-:Y:S02]  /*0880*/  IMAD.MOV.U32 R20, RZ, RZ, R6 ;  /* 0x000000ffff147224 */ /* 0x000fe400078e0006 */
[----:B------:R-:W-:Y:S01]  /*0890*/  IMAD.MOV.U32 R25, RZ, RZ, R27 ;  /* 0x000000ffff197224 */ /* 0x000fe200078e001b */
[----:B0-----:R-:W-:Y:S06]  /*08a0*/  @!P0 BRA `(.L_x_130) ;  /* 0x0000000000388947 */ /* 0x001fec0003800000 */
        /* <DEDUP_REMOVED lines=14> */
.L_x_130:
[----:B------:R-:W-:Y:S05]  /*0990*/  BSYNC.RECONVERGENT B2 ;  /* 0x0000000000027941 */ /* 0x000fea0003800200 */
.L_x_129:
[----:B------:R-:W-:Y:S01]  /*09a0*/  DSETP.GEU.AND P0, PT, R20, R14, PT ;  /* 0x0000000e1400722a */ /* 0x000fe20003f0e000 */
[----:B------:R-:W-:Y:S01]  /*09b0*/  SHF.R.S32.HI R6, RZ, 0x1f, R11 ;  /* 0x0000001fff067819 */ /* 0x000fe2000001140b */
[----:B------:R-:W-:Y:S01]  /*09c0*/  BSSY.RECONVERGENT B2, `(.L_x_131) ;  /* 0x0000017000027945 */ /* 0x000fe20003800200 */
[C---:B------:R-:W-:Y:S01]  /*09d0*/  IADD3 R23, P1, P2, R11.reuse, R2, R8 ;  /* 0x000000020b177210 */ /* 0x040fe20007a3e008 */
[----:B------:R-:W-:Y:S02]  /*09e0*/  VIADD R17, R11, 0x100 ;  /* 0x000001000b117836 */ /* 0x000fe40000000000 */
[----:B------:R-:W-:Y:S01]  /*09f0*/  IMAD.MOV.U32 R7, RZ, RZ, R15 ;  /* 0x000000ffff077224 */ /* 0x000fe200078e000f */
[----:B------:R-:W-:Y:S01]  /*0a00*/  IADD3.X R16, PT, PT, R6, R3, RZ, P1, P2 ;  /* 0x0000000306107210 */ /* 0x000fe20000fe44ff */
[----:B------:R-:W-:Y:S02]  /*0a10*/  IMAD.MOV.U32 R12, RZ, RZ, R23 ;  /* 0x000000ffff0c7224 */ /* 0x000fe400078e0017 */
[----:B------:R-:W-:-:S02]  /*0a20*/  IMAD.MOV.U32 R6, RZ, RZ, R14 ;  /* 0x000000ffff067224 */ /* 0x000fc400078e000e */
[----:B------:R-:W-:Y:S02]  /*0a30*/  IMAD.MOV.U32 R13, RZ, RZ, R16 ;  /* 0x000000ffff0d7224 */ /* 0x000fe400078e0010 */
        /* <DEDUP_REMOVED lines=15> */
.L_x_132:
[----:B------:R-:W-:Y:S05]  /*0b30*/  BSYNC.RECONVERGENT B2 ;  /* 0x0000000000027941 */ /* 0x000fea0003800200 */
.L_x_131:
[----:B------:R-:W-:Y:S01]  /*0b40*/  DSETP.GEU.AND P0, PT, R6, R18, PT ;  /* 0x000000120600722a */ /* 0x000fe20003f0e000 */
[----:B------:R-:W-:Y:S01]  /*0b50*/  SHF.R.S32.HI R14, RZ, 0x1f, R17 ;  /* 0x0000001fff0e7819 */ /* 0x000fe20000011411 */
[----:B------:R-:W-:Y:S01]  /*0b60*/  BSSY.RECONVERGENT B2, `(.L_x_133) ;  /* 0x0000016000027945 */ /* 0x000fe20003800200 */
[----:B------:R-:W-:Y:S01]  /*0b70*/  IADD3 R17, P1, P2, R17, R2, R8 ;  /* 0x0000000211117210 */ /* 0x000fe20007a3e008 */
[----:B------:R-:W-:-:S03]  /*0b80*/  IMAD.MOV.U32 R15, RZ, RZ, R19 ;  /* 0x000000ffff0f7224 */ /* 0x000fc600078e0013 */
[----:B------:R-:W-:Y:S01]  /*0b90*/  IADD3.X R16, PT, PT, R14, R3, RZ, P1, P2 ;  /* 0x000000030e107210 */ /* 0x000fe20000fe44ff */
[----:B------:R-:W-:Y:S02]  /*0ba0*/  IMAD.MOV.U32 R21, RZ, RZ, R17 ;  /* 0x000000ffff157224 */ /* 0x000fe400078e0011 */
[----:B------:R-:W-:Y:S02]  /*0bb0*/  IMAD.MOV.U32 R14, RZ, RZ, R18 ;  /* 0x000000ffff0e7224 */ /* 0x000fe400078e0012 */
        /* <DEDUP_REMOVED lines=16> */
.L_x_134:
[----:B------:R-:W-:Y:S05]  /*0cc0*/  BSYNC.RECONVERGENT B2 ;  /* 0x0000000000027941 */ /* 0x000fea0003800200 */
.L_x_133:
[C---:B------:R-:W-:Y:S02]  /*0cd0*/  VIADD R6, R11.reuse, 0x200 ;  /* 0x000002000b067836 */ /* 0x040fe40000000000 */
[----:B------:R-:W-:-:S03]  /*0ce0*/  VIADD R11, R11, 0x400 ;  /* 0x000004000b0b7836 */ /* 0x000fc60000000000 */
[----:B------:R-:W-:-:S13]  /*0cf0*/  ISETP.GE.AND P0, PT, R6, R9, PT ;  /* 0x000000090600720c */ /* 0x000fda0003f06270 */
[----:B------:R-:W-:Y:S05]  /*0d00*/  @!P0 BRA `(.L_x_135) ;  /* 0xfffffff800388947 */ /* 0x000fea000383ffff */
.L_x_121:
[----:B------:R-:W-:Y:S05]  /*0d10*/  BSYNC.RECONVERGENT B1 ;  /* 0x0000000000017941 */ /* 0x000fea0003800200 */
.L_x_120:
[----:B------:R-:W-:-:S13]  /*0d20*/  ISETP.GE.AND P0, PT, R9, 0x100, PT ;  /* 0x000001000900780c */ /* 0x000fda0003f06270 */
[----:B------:R-:W-:Y:S05]  /*0d30*/  @!P0 BRA `(.L_x_136) ;  /* 0x0000001400508947 */ /* 0x000fea0003800000 */
[----:B------:R-:W0:Y:S01]  /*0d40*/  S2R R11, SR_LANEID ;  /* 0x00000000000b7919 */ /* 0x000e220000000000 */
[----:B------:R-:W-:Y:S01]  /*0d50*/  BSSY.RECONVERGENT B1, `(.L_x_137) ;  /* 0x000001f000017945 */ /* 0x000fe20003800200 */
[----:B------:R-:W-:Y:S01]  /*0d60*/  IMAD.MOV.U32 R12, RZ, RZ, R21 ;  /* 0x000000ffff0c7224 */ /* 0x000fe200078e0015 */
[----:B-----5:R1:W2:Y:S01]  /*0d70*/  SHFL.DOWN PT, R4, R14, 0x1, 0x1f ;  /* 0x08201f000e047f89 */ /* 0x0202a200000e0000 */
        /* <DEDUP_REMOVED lines=9> */
[----:B------:R-:W-:Y:S01]  /*0e10*/  IMAD.MOV.U32 R12, RZ, RZ, R6 ;  /* 0x000000ffff0c7224 */ /* 0x000fe200078e0006 */
[----:B------:R-:W-:Y:S01]  /*0e20*/  MOV R13, R7 ;  /* 0x00000007000d7202 */ /* 0x000fe20000000f00 */
[----:B------:R-:W-:Y:S02]  /*0e30*/  IMAD.MOV.U32 R2, RZ, RZ, R4 ;  /* 0x000000ffff027224 */ /* 0x000fe400078e0004 */
[----:B------:R-:W-:-:S09]  /*0e40*/  IMAD.MOV.U32 R3, RZ, RZ, R5 ;  /* 0x000000ffff037224 */ /* 0x000fd200078e0005 */
        /* <DEDUP_REMOVED lines=15> */
.L_x_138:
[----:B------:R-:W-:Y:S05]  /*0f40*/  BSYNC.RECONVERGENT B1 ;  /* 0x0000000000017941 */ /* 0x000fea0003800200 */
.L_x_137:
        /* <DEDUP_REMOVED lines=31> */
.L_x_140:
[----:B------:R-:W-:Y:S05]  /*1140*/  BSYNC.RECONVERGENT B1 ;  /* 0x0000000000017941 */ /* 0x000fea0003800200 */
.L_x_139:
[----:B------:R-:W-:Y:S01]  /*1150*/  ISETP.GT.AND P0, PT, R11, 0x1b, PT ;  /* 0x0000001b0b00780c */ /* 0x000fe20003f04270 */
[----:B-1----:R1:W1:Y:S01]  /*1160*/  SHFL.DOWN PT, R6, R4, 0x4, 0x1f ;  /* 0x08801f0004067f89 */ /* 0x00226200000e0000 */
[----:B------:R-:W-:Y:S01]  /*1170*/  BSSY.RECONVERGENT B1, `(.L_x_141) ;  /* 0x000001d000017945 */ /* 0x000fe20003800200 */
[----:B----4-:R-:W-:Y:S02]  /*1180*/  IMAD.MOV.U32 R14, RZ, RZ, R8 ;  /* 0x000000ffff0e7224 */ /* 0x010fe400078e0008 */
[----:B--2---:R2:W4:Y:S01]  /*1190*/  SHFL.DOWN PT, R7, R5, 0x4, 0x1f ;  /* 0x08801f0005077f89 */ /* 0x00452200000e0000 */
[----:B---3--:R-:W-:Y:S02]  /*11a0*/  IMAD.MOV.U32 R15, RZ, RZ, R9 ;  /* 0x000000ffff0f7224 */ /* 0x008fe400078e0009 */
[----:B0-----:R-:W-:Y:S01]  /*11b0*/  IMAD.MOV.U32 R2, RZ, RZ, R4 ;  /* 0x000000ffff027224 */ /* 0x001fe200078e0004 */
[----:B------:R2:W0:Y:S01]  /*11c0*/  SHFL.DOWN PT, R13, R8, 0x4, 0x1f ;  /* 0x08801f00080d7f89 */ /* 0x00042200000e0000 */
[----:B------:R-:W-:-:S03]  /*11d0*/  IMAD.MOV.U32 R3, RZ, RZ, R5 ;  /* 0x000000ffff037224 */ /* 0x000fc600078e0005 */
[----:B------:R2:W3:Y:S01]  /*11e0*/  SHFL.DOWN PT, R12, R9, 0x4, 0x1f ;  /* 0x08801f00090c7f89 */ /* 0x0004e200000e0000 */
[----:B------:R-:W-:Y:S05]  /*11f0*/  @P0 BRA `(.L_x_142) ;  /* 0x0000000000500947 */ /* 0x000fea0003800000 */
[----:B-1--4-:R-:W-:Y:S01]  /*1200*/  DSETP.GEU.AND P0, PT, R4, R6, PT ;  /* 0x000000060400722a */ /* 0x012fe20003f0e000 */
[----:B0-----:R-:W-:Y:S02]  /*1210*/  IMAD.MOV.U32 R14, RZ, RZ, R13 ;  /* 0x000000ffff0e7224 */ /* 0x001fe400078e000d */
        /* <DEDUP_REMOVED lines=18> */
.L_x_142:
[----:B------:R-:W-:Y:S05]  /*1340*/  BSYNC.RECONVERGENT B1 ;  /* 0x0000000000017941 */ /* 0x000fea0003800200 */
.L_x_141:
[----:B------:R-:W-:Y:S01]  /*1350*/  ISETP.GT.AND P0, PT, R11, 0x17, PT ;  /* 0x000000170b00780c */ /* 0x000fe20003f04270 */
[----:B-1----:R1:W1:Y:S01]  /*1360*/  SHFL.DOWN PT, R4, R2, 0x8, 0x1f ;  /* 0x09001f0002047f89 */ /* 0x00226200000e0000 */
[----:B------:R-:W-:Y:S01]  /*1370*/  BSSY.RECONVERGENT B1, `(.L_x_143) ;  /* 0x000001d000017945 */ /* 0x000fe20003800200 */
[----:B---3--:R-:W-:Y:S02]  /*1380*/  IMAD.MOV.U32 R12, RZ, RZ, R14 ;  /* 0x000000ffff0c7224 */ /* 0x008fe400078e000e */
[----:B--2---:R2:W3:Y:S01]  /*1390*/  SHFL.DOWN PT, R5, R3, 0x8, 0x1f ;  /* 0x09001f0003057f89 */ /* 0x0044e200000e0000 */
[----:B0-----:R-:W-:Y:S02]  /*13a0*/  IMAD.MOV.U32 R13, RZ, RZ, R15 ;  /* 0x000000ffff0d7224 */ /* 0x001fe400078e000f */
[----:B------:R-:W-:Y:S01]  /*13b0*/  IMAD.MOV.U32 R8, RZ, RZ, R2 ;  /* 0x000000ffff087224 */ /* 0x000fe200078e0002 */
[----:B----4-:R2:W0:Y:S01]  /*13c0*/  SHFL.DOWN PT, R7, R14, 0x8, 0x1f ;  /* 0x09001f000e077f89 */ /* 0x01042200000e0000 */
[----:B------:R-:W-:-:S03]  /*13d0*/  IMAD.MOV.U32 R9, RZ, RZ, R3 ;  /* 0x000000ffff097224 */ /* 0x000fc600078e0003 */
[----:B------:R2:W4:Y:S01]  /*13e0*/  SHFL.DOWN PT, R6, R15, 0x8, 0x1f ;  /* 0x09001f000f067f89 */ /* 0x00052200000e0000 */
[----:B------:R-:W-:Y:S05]  /*13f0*/  @P0 BRA `(.L_x_144) ;  /* 0x0000000000500947 */ /* 0x000fea0003800000 */
[----:B-1-3--:R-:W-:Y:S01]  /*1400*/  DSETP.GEU.AND P0, PT, R2, R4, PT ;  /* 0x000000040200722a */ /* 0x00afe20003f0e000 */
        /* <DEDUP_REMOVED lines=19> */
.L_x_144:
[----:B------:R-:W-:Y:S05]  /*1540*/  BSYNC.RECONVERGENT B1 ;  /* 0x0000000000017941 */ /* 0x000fea0003800200 */
.L_x_143:
[----:B------:R-:W-:Y:S01]  /*1550*/  ISETP.GT.AND P0, PT, R11, 0xf, PT ;  /* 0x0000000f0b00780c */ /* 0x000fe20003f04270 */
[----:B-1----:R1:W1:Y:S01]  /*1560*/  SHFL.DOWN PT, R2, R8, 0x10, 0x1f ;  /* 0x0a001f0008027f89 */ /* 0x00226200000e0000 */
[----:B------:R-:W-:Y:S01]  /*1570*/  BSSY.RECONVERGENT B1, `(.L_x_145) ;  /* 0x000001d000017945 */ /* 0x000fe20003800200 */
[----:B------:R-:W-:Y:S02]  /*1580*/  IMAD.MOV.U32 R4, RZ, RZ, R12 ;  /* 0x000000ffff047224 */ /* 0x000fe400078e000c */
[----:B--2---:R2:W1:Y:S01]  /*1590*/  SHFL.DOWN PT, R3, R9, 0x10, 0x1f ;  /* 0x0a001f0009037f89 */ /* 0x00446200000e0000 */
[----:B---3--:R-:W-:Y:S02]  /*15a0*/  IMAD.MOV.U32 R5, RZ, RZ, R13 ;  /* 0x000000ffff057224 */ /* 0x008fe400078e000d */
[----:B----4-:R-:W-:Y:S01]  /*15b0*/  IMAD.MOV.U32 R6, RZ, RZ, R8 ;  /* 0x000000ffff067224 */ /* 0x010fe200078e0008 */
[----:B------:R2:W3:Y:S01]  /*15c0*/  SHFL.DOWN PT, R15, R12, 0x10, 0x1f ;  /* 0x0a001f000c0f7f89 */ /* 0x0004e200000e0000 */
[----:B0-----:R-:W-:-:S03]  /*15d0*/  IMAD.MOV.U32 R7, RZ, RZ, R9 ;  /* 0x000000ffff077224 */ /* 0x001fc600078e0009 */
[----:B------:R2:W0:Y:S01]  /*15e0*/  SHFL.DOWN PT, R14, R13, 0x10, 0x1f ;  /* 0x0a001f000d0e7f89 */ /* 0x00042200000e0000 */
[----:B------:R-:W-:Y:S05]  /*15f0*/  @P0 BRA `(.L_x_146) ;  /* 0x0000000000500947 */ /* 0x000fea0003800000 */
[----:B-1----:R-:W-:Y:S01]  /*1600*/  DSETP.GEU.AND P0, PT, R8, R2, PT ;  /* 0x000000020800722a */ /* 0x002fe20003f0e000 */
[----:B---3--:R-:W-:Y:S02]  /*1610*/  IMAD.MOV.U32 R4, RZ, RZ, R15 ;  /* 0x000000ffff047224 */ /* 0x008fe400078e000f */
[----:B0-----:R-:W-:Y:S02]  /*1620*/  IMAD.MOV.U32 R5, RZ, RZ, R14 ;  /* 0x000000ffff057224 */ /* 0x001fe400078e000e */
        /* <DEDUP_REMOVED lines=17> */
.L_x_146:
[----:B------:R-:W-:Y:S05]  /*1740*/  BSYNC.RECONVERGENT B1 ;  /* 0x0000000000017941 */ /* 0x000fea0003800200 */
.L_x_145:
[----:B------:R-:W-:Y:S01]  /*1750*/  ISETP.NE.AND P0, PT, R11, RZ, PT ;  /* 0x000000ff0b00720c */ /* 0x000fe20003f05270 */
[----:B------:R-:W-:-:S12]  /*1760*/  BSSY.RECONVERGENT B1, `(.L_x_147) ;  /* 0x000000a000017945 */ /* 0x000fd80003800200 */
[----:B------:R-:W-:Y:S05]  /*1770*/  @P0 BRA `(.L_x_148) ;  /* 0x0000000000200947 */ /* 0x000fea0003800000 */
[----:B-1----:R-:W1:Y:S01]  /*1780*/  S2R R8, SR_CgaCtaId ;  /* 0x0000000000087919 */ /* 0x002e620000008800 */
[----:B------:R-:W-:Y:S02]  /*1790*/  MOV R3, 0x400 ;  /* 0x0000040000037802 */ /* 0x000fe40000000f00 */
[----:B------:R-:W-:-:S04]  /*17a0*/  SHF.R.U32.HI R2, RZ, 0x1, R10 ;  /* 0x00000001ff027819 */ /* 0x000fc8000001160a */
[----:B------:R-:W-:Y:S02]  /*17b0*/  LOP3.LUT R2, R2, 0x1f0, RZ, 0xc0, !PT ;  /* 0x000001f002027812 */ /* 0x000fe400078ec0ff */
[----:B-1----:R-:W-:-:S05]  /*17c0*/  LEA R3, R8, R3, 0x18 ;  /* 0x0000000308037211 */ /* 0x002fca00078ec0ff */
[----:B------:R-:W-:-:S05]  /*17d0*/  IMAD.IADD R3, R2, 0x1, R3 ;  /* 0x0000000102037824 */ /* 0x000fca00078e0203 */
[----:B------:R4:W-:Y:S04]  /*17e0*/  STS.64 [R3+0x10], R4 ;  /* 0x0000100403007388 */ /* 0x0009e80000000a00 */
[----:B------:R4:W-:Y:S02]  /*17f0*/  STS.64 [R3+0x8], R6 ;  /* 0x0000080603007388 */ /* 0x0009e40000000a00 */
.L_x_148:
[----:B------:R-:W-:Y:S05]  /*1800*/  BSYNC.RECONVERGENT B1 ;  /* 0x0000000000017941 */ /* 0x000fea0003800200 */
.L_x_147:
[----:B------:R-:W-:Y:S01]  /*1810*/  BAR.SYNC.DEFER_BLOCKING 0x0 ;  /* 0x0000000000007b1d */ /* 0x000fe20000010000 */
[----:B------:R-:W-:-:S13]  /*1820*/  ISETP.NE.AND P1, PT, R10, RZ, PT ;  /* 0x000000ff0a00720c */ /* 0x000fda0003f25270 */
[----:B------:R-:W-:Y:S05]  /*1830*/  @P1 BRA `(.L_x_149) ;  /* 0x0000005000201947 */ /* 0x000fea0003800000 */
[----:B-1--4-:R-:W1:Y:S01]  /*1840*/  S2R R3, SR_CgaCtaId ;  /* 0x0000000000037919 */ /* 0x012e620000008800 */
[----:B------:R-:W-:Y:S01]  /*1850*/  MOV R20, 0x400 ;  /* 0x0000040000147802 */ /* 0x000fe20000000f00 */
[----:B------:R-:W-:Y:S03]  /*1860*/  BSSY.RECONVERGENT B1, `(.L_x_150) ;  /* 0x000001a000017945 */ /* 0x000fe60003800200 */
[----:B-1----:R-:W-:-:S05]  /*1870*/  LEA R20, R3, R20, 0x18 ;  /* 0x0000001403147211 */ /* 0x002fca00078ec0ff */
[----:B------:R-:W1:Y:S04]  /*1880*/  LDS.64 R16, [R20+0x18] ;  /* 0x0000180014107984 */ /* 0x000e680000000a00 */
[----:B--2---:R-:W2:Y:S04]  /*1890*/  LDS.128 R8, [R20+0x20] ;  /* 0x0000200014087984 */ /* 0x004ea80000000c00 */
[----:B------:R4:W4:Y:S04]  /*18a0*/  LDS.64 R2, [R20+0x80] ;  /* 0x0000800014027984 */ /* 0x0009280000000a00 */
[----:B0--3--:R0:W3:Y:S01]  /*18b0*/  LDS.128 R12, [R20+0x30] ;  /* 0x00003000140c7984 */ /* 0x0090e20000000c00 */
[----:B-1----:R-:W-:Y:S01]  /*18c0*/  DSETP.GEU.AND P0, PT, R6, R16, PT ;  /* 0x000000100600722a */ /* 0x002fe20003f0e000 */
[----:B------:R-:W-:-:S02]  /*18d0*/  IMAD.MOV.U32 R22, RZ, RZ, R16 ;  /* 0x000000ffff167224 */ /* 0x000fc400078e0010 */
[----:B------:R-:W-:Y:S02]  /*18e0*/  IMAD.MOV.U32 R23, RZ, RZ, R17 ;  /* 0x000000ffff177224 */ /* 0x000fe400078e0011 */
[----:B--2---:R-:W-:Y:S02]  /*18f0*/  IMAD.MOV.U32 R24, RZ, RZ, R8 ;  /* 0x000000ffff187224 */ /* 0x004fe400078e0008 */
[----:B------:R-:W-:-:S07]  /*1900*/  IMAD.MOV.U32 R25, RZ, RZ, R9 ;  /* 0x000000ffff197224 */ /* 0x000fce00078e0009 */
[----:B0--34-:R-:W-:Y:S05]  /*1910*/  @!P0 BRA `(.L_x_151) ;  /* 0x0000000000388947 */ /* 0x019fea0003800000 */
[----:B------:R-:W-:Y:S01]  /*1920*/  DSETP.GEU.AND P0, PT, R16, R6, PT ;  /* 0x000000061000722a */ /* 0x000fe20003f0e000 */
[----:B------:R-:W-:Y:S01]  /*1930*/  IMAD.MOV.U32 R22, RZ, RZ, R6 ;  /* 0x000000ffff167224 */ /* 0x000fe200078e0006 */
[----:B------:R-:W-:Y:S01]  /*1940*/  MOV R25, R5 ;  /* 0x0000000500197202 */ /* 0x000fe20000000f00 */
[----:B------:R-:W-:Y:S02]  /*1950*/  IMAD.MOV.U32 R23, RZ, RZ, R7 ;  /* 0x000000ffff177224 */ /* 0x000fe400078e0007 */
[----:B------:R-:W-:-:S09]  /*1960*/  IMAD.MOV.U32 R24, RZ, RZ, R4 ;  /* 0x000000ffff187224 */ /* 0x000fd200078e0004 */
        /* <DEDUP_REMOVED lines=9> */
.L_x_151:
[----:B------:R-:W-:Y:S05]  /*1a00*/  BSYNC.RECONVERGENT B1 ;  /* 0x0000000000017941 */ /* 0x000fea0003800200 */
.L_x_150:
        /* <DEDUP_REMOVED lines=23> */
.L_x_153:
[----:B------:R-:W-:Y:S05]  /*1b80*/  BSYNC.RECONVERGENT B1 ;  /* 0x0000000000017941 */ /* 0x000fea0003800200 */
.L_x_152:
        /* <DEDUP_REMOVED lines=21> */
.L_x_155:
[----:B------:R-:W-:Y:S05]  /*1ce0*/  BSYNC.RECONVERGENT B1 ;  /* 0x0000000000017941 */ /* 0x000fea0003800200 */
.L_x_154:
        /* <DEDUP_REMOVED lines=23> */
.L_x_157:
[----:B------:R-:W-:Y:S05]  /*1e60*/  BSYNC.RECONVERGENT B1 ;  /* 0x0000000000017941 */ /* 0x000fea0003800200 */
.L_x_156:
        /* <DEDUP_REMOVED lines=21> */
.L_x_159:
[----:B------:R-:W-:Y:S05]  /*1fc0*/  BSYNC.RECONVERGENT B1 ;  /* 0x0000000000017941 */ /* 0x000fea0003800200 */
.L_x_158:
        /* <DEDUP_REMOVED lines=21> */
.L_x_161:
[----:B------:R-:W-:Y:S05]  /*2120*/  BSYNC.RECONVERGENT B1 ;  /* 0x0000000000017941 */ /* 0x000fea0003800200 */
.L_x_160:
        /* <DEDUP_REMOVED lines=21> */
.L_x_136:
[----:B------:R-:W0:Y:S01]  /*2280*/  S2R R2, SR_LANEID ;  /* 0x0000000000027919 */ /* 0x000e220000000000 */
[----:B------:R-:W-:Y:S01]  /*2290*/  LOP3.LUT R3, R10, 0x3e0, RZ, 0xc0, !PT ;  /* 0x000003e00a037812 */ /* 0x000fe200078ec0ff */
[----:B------:R-:W-:Y:S01]  /*22a0*/  BSSY.RECONVERGENT B1, `(.L_x_162) ;  /* 0x0000024000017945 */ /* 0x000fe20003800200 */
[----:B------:R-:W-:Y:S02]  /*22b0*/  IMAD.MOV.U32 R18, RZ, RZ, R21 ;  /* 0x000000ffff127224 */ /* 0x000fe400078e0015 */
[----:B------:R-:W-:Y:S01]  /*22c0*/  LOP3.LUT R6, RZ, R3, RZ, 0x33, !PT ;  /* 0x00000003ff067212 */ /* 0x000fe200078e33ff */
[----:B------:R-:W-:Y:S02]  /*22d0*/  VIADD R4, R3, 0x20 ;  /* 0x0000002003047836 */ /* 0x000fe40000000000 */
[----:B------:R-:W-:Y:S02]  /*22e0*/  IMAD.MOV.U32 R22, RZ, RZ, R20 ;  /* 0x000000ffff167224 */ /* 0x000fe400078e0014 */
[----:B------:R-:W-:Y:S01]  /*22f0*/  IMAD.IADD R3, R9, 0x1, R6 ;  /* 0x0000000109037824 */ /* 0x000fe200078e0206 */
[----:B------:R-:W-:Y:S01]  /*2300*/  ISETP.GT.AND P0, PT, R4, R9, PT ;  /* 0x000000090400720c */ /* 0x000fe20003f04270 */
[----:B-----5:R-:W-:-:S02]  /*2310*/  IMAD.MOV.U32 R4, RZ, RZ, R14 ;  /* 0x000000ffff047224 */ /* 0x020fc400078e000e */
[----:B------:R-:W-:Y:S01]  /*2320*/  IMAD.MOV.U32 R5, RZ, RZ, R15 ;  /* 0x000000ffff057224 */ /* 0x000fe200078e000f */
[----:B------:R-:W-:-:S05]  /*2330*/  SEL R3, R3, 0x1f, P0 ;  /* 0x0000001f03037807 */ /* 0x000fca0000000000 */
[----:B------:R1:W2:Y:S04]  /*2340*/  SHFL.DOWN PT, R6, R14, 0x1, R3 ;  /* 0x082000000e067989 */ /* 0x0002a800000e0003 */
[----:B------:R1:W3:Y:S04]  /*2350*/  SHFL.DOWN PT, R7, R15, 0x1, R3 ;  /* 0x082000000f077989 */ /* 0x0002e800000e0003 */
[----:B------:R1:W4:Y:S01]  /*2360*/  SHFL.DOWN PT, R8, R21, 0x1, R3 ;  /* 0x0820000015087989 */ /* 0x00032200000e0003 */
[----:B0-----:R-:W-:-:S03]  /*2370*/  ISETP.GE.AND P0, PT, R2, R3, PT ;  /* 0x000000030200720c */ /* 0x001fc60003f06270 */
[----:B------:R1:W0:Y:S10]  /*2380*/  SHFL.DOWN PT, R11, R20, 0x1, R3 ;  /* 0x08200000140b7989 */ /* 0x00023400000e0003 */
[----:B-12---:R-:W-:Y:S05]  /*2390*/  @P0 BRA `(.L_x_163) ;  /* 0x0000000000500947 */ /* 0x006fea0003800000 */
[----:B---3--:R-:W-:Y:S01]  /*23a0*/  DSETP.GEU.AND P0, PT, R14, R6, PT ;  /* 0x000000060e00722a */ /* 0x008fe20003f0e000 */
[----:B----4-:R-:W-:Y:S02]  /*23b0*/  IMAD.MOV.U32 R18, RZ, RZ, R8 ;  /* 0x000000ffff127224 */ /* 0x010fe400078e0008 */
        /* <DEDUP_REMOVED lines=18> */
.L_x_163:
[----:B------:R-:W-:Y:S05]  /*24e0*/  BSYNC.RECONVERGENT B1 ;  /* 0x0000000000017941 */ /* 0x000fea0003800200 */
.L_x_162:
[----:B------:R-:W-:Y:S01]  /*24f0*/  IADD3 R6, PT, PT, R2, 0x2, RZ ;  /* 0x0000000202067810 */ /* 0x000fe20007ffe0ff */
[----:B------:R1:W2:Y:S01]  /*2500*/  SHFL.DOWN PT, R12, R4, 0x2, R3 ;  /* 0x08400000040c7989 */ /* 0x0002a200000e0003 */
[----:B------:R-:W-:Y:S01]  /*2510*/  BSSY.RECONVERGENT B1, `(.L_x_164) ;  /* 0x000001e000017945 */ /* 0x000fe20003800200 */
[----:B----4-:R-:W-:Y:S01]  /*2520*/  IMAD.MOV.U32 R8, RZ, RZ, R18 ;  /* 0x000000ffff087224 */ /* 0x010fe200078e0012 */
[----:B------:R-:W-:Y:S01]  /*2530*/  ISETP.GT.AND P0, PT, R6, R3, PT ;  /* 0x000000030600720c */ /* 0x000fe20003f04270 */
[----:B------:R1:W4:Y:S01]  /*2540*/  SHFL.DOWN PT, R13, R5, 0x2, R3 ;  /* 0x08400000050d7989 */ /* 0x00032200000e0003 */
[----:B------:R-:W-:Y:S02]  /*2550*/  IMAD.MOV.U32 R16, RZ, RZ, R22 ;  /* 0x000000ffff107224 */ /* 0x000fe400078e0016 */
[----:B------:R-:W-:Y:S01]  /*2560*/  IMAD.MOV.U32 R6, RZ, RZ, R4 ;  /* 0x000000ffff067224 */ /* 0x000fe200078e0004 */
[----:B0-----:R1:W0:Y:S01]  /*2570*/  SHFL.DOWN PT, R11, R18, 0x2, R3 ;  /* 0x08400000120b7989 */ /* 0x00122200000e0003 */
[----:B---3--:R-:W-:-:S03]  /*2580*/  IMAD.MOV.U32 R7, RZ, RZ, R5 ;  /* 0x000000ffff077224 */ /* 0x008fc600078e0005 */
[----:B------:R1:W3:Y:S04]  /*2590*/  SHFL.DOWN PT, R15, R22, 0x2, R3 ;  /* 0x08400000160f7989 */ /* 0x0002e800000e0003 */
[----:B------:R-:W-:Y:S05]  /*25a0*/  @P0 BRA `(.L_x_165) ;  /* 0x0000000000500947 */ /* 0x000fea0003800000 */
[----:B--2-4-:R-:W-:Y:S01]  /*25b0*/  DSETP.GEU.AND P0, PT, R4, R12, PT ;  /* 0x0000000c0400722a */ /* 0x014fe20003f0e000 */
        /* <DEDUP_REMOVED lines=19> */
.L_x_165:
[----:B------:R-:W-:Y:S05]  /*26f0*/  BSYNC.RECONVERGENT B1 ;  /* 0x0000000000017941 */ /* 0x000fea0003800200 */
.L_x_164:
[----:B-1----:R-:W-:Y:S01]  /*2700*/  VIADD R4, R2, 0x4 ;  /* 0x0000000402047836 */ /* 0x002fe20000000000 */
[----:B--2---:R1:W2:Y:S01]  /*2710*/  SHFL.DOWN PT, R12, R6, 0x4, R3 ;  /* 0x08800000060c7989 */ /* 0x0042a200000e0003 */
[----:B------:R-:W-:Y:S01]  /*2720*/  BSSY.RECONVERGENT B1, `(.L_x_166) ;  /* 0x000001e000017945 */ /* 0x000fe20003800200 */
[----:B------:R-:W-:Y:S02]  /*2730*/  IMAD.MOV.U32 R14, RZ, RZ, R8 ;  /* 0x000000ffff0e7224 */ /* 0x000fe400078e0008 */
[----:B------:R-:W-:Y:S01]  /*2740*/  ISETP.GT.AND P0, PT, R4, R3, PT ;  /* 0x000000030400720c */ /* 0x000fe20003f04270 */
[----:B----4-:R1:W4:Y:S01]  /*2750*/  SHFL.DOWN PT, R13, R7, 0x4, R3 ;  /* 0x08800000070d7989 */ /* 0x01032200000e0003 */
[----:B------:R-:W-:Y:S02]  /*2760*/  IMAD.MOV.U32 R18, RZ, RZ, R16 ;  /* 0x000000ffff127224 */ /* 0x000fe400078e0010 */
[----:B------:R-:W-:Y:S01]  /*2770*/  IMAD.MOV.U32 R4, RZ, RZ, R6 ;  /* 0x000000ffff047224 */ /* 0x000fe200078e0006 */
[----:B0-----:R1:W0:Y:S01]  /*2780*/  SHFL.DOWN PT, R11, R8, 0x4, R3 ;  /* 0x08800000080b7989 */ /* 0x00122200000e0003 */
[----:B------:R-:W-:-:S03]  /*2790*/  IMAD.MOV.U32 R5, RZ, RZ, R7 ;  /* 0x000000ffff057224 */ /* 0x000fc600078e0007 */
[----:B---3--:R1:W3:Y:S04]  /*27a0*/  SHFL.DOWN PT, R15, R16, 0x4, R3 ;  /* 0x08800000100f7989 */ /* 0x0082e800000e0003 */
        /* <DEDUP_REMOVED lines=21> */
.L_x_167:
[----:B------:R-:W-:Y:S05]  /*2900*/  BSYNC.RECONVERGENT B1 ;  /* 0x0000000000017941 */ /* 0x000fea0003800200 */
.L_x_166:
[----:B-1----:R-:W-:Y:S01]  /*2910*/  VIADD R8, R2, 0x8 ;  /* 0x0000000802087836 */ /* 0x002fe20000000000 */
[----:B------:R1:W1:Y:S01]  /*2920*/  SHFL.DOWN PT, R6, R4, 0x8, R3 ;  /* 0x0900000004067989 */ /* 0x00026200000e0003 */
[----:B------:R-:W-:Y:S01]  /*2930*/  BSSY.RECONVERGENT B1, `(.L_x_168) ;  /* 0x000001e000017945 */ /* 0x000fe20003800200 */
[----:B------:R-:W-:Y:S02]  /*2940*/  IMAD.MOV.U32 R16, RZ, RZ, R18 ;  /* 0x000000ffff107224 */ /* 0x000fe400078e0012 */
[----:B------:R-:W-:Y:S01]  /*2950*/  ISETP.GT.AND P0, PT, R8, R3, PT ;  /* 0x000000030800720c */ /* 0x000fe20003f04270 */
[----:B------:R1:W1:Y:S01]  /*2960*/  SHFL.DOWN PT, R7, R5, 0x8, R3 ;  /* 0x0900000005077989 */ /* 0x00026200000e0003 */
[----:B------:R-:W-:Y:S02]  /*2970*/  IMAD.MOV.U32 R8, RZ, RZ, R14 ;  /* 0x000000ffff087224 */ /* 0x000fe400078e000e */
[----:B--2---:R-:W-:Y:S01]  /*2980*/  IMAD.MOV.U32 R12, RZ, RZ, R4 ;  /* 0x000000ffff0c7224 */ /* 0x004fe200078e0004 */
[----:B0-----:R0:W2:Y:S01]  /*2990*/  SHFL.DOWN PT, R11, R14, 0x8, R3 ;  /* 0x090000000e0b7989 */ /* 0x0010a200000e0003 */
[----:B----4-:R-:W-:-:S03]  /*29a0*/  IMAD.MOV.U32 R13, RZ, RZ, R5 ;  /* 0x000000ffff0d7224 */ /* 0x010fc600078e0005 */
[----:B---3--:R0:W3:Y:S04]  /*29b0*/  SHFL.DOWN PT, R15, R18, 0x8, R3 ;  /* 0x09000000120f7989 */ /* 0x0080e800000e0003 */
[----:B------:R-:W-:Y:S05]  /*29c0*/  @P0 BRA `(.L_x_169) ;  /* 0x0000000000500947 */ /* 0x000fea0003800000 */
[----:B-1----:R-:W-:Y:S01]  /*29d0*/  DSETP.GEU.AND P0, PT, R4, R6, PT ;  /* 0x000000060400722a */ /* 0x002fe20003f0e000 */
[----:B--2---:R-:W-:Y:S02]  /*29e0*/  IMAD.MOV.U32 R8, RZ, RZ, R11 ;  /* 0x000000ffff087224 */ /* 0x004fe400078e000b */
        /* <DEDUP_REMOVED lines=18> */
.L_x_169:
[----:B------:R-:W-:Y:S05]  /*2b10*/  BSYNC.RECONVERGENT B1 ;  /* 0x0000000000017941 */ /* 0x000fea0003800200 */
.L_x_168:
[----:B-1----:R-:W-:Y:S01]  /*2b20*/  VIADD R4, R2, 0x10 ;  /* 0x0000001002047836 */ /* 0x002fe20000000000 */
[----:B0-----:R0:W1:Y:S01]  /*2b30*/  SHFL.DOWN PT, R14, R12, 0x10, R3 ;  /* 0x0a0000000c0e7989 */ /* 0x00106200000e0003 */
[----:B------:R-:W-:Y:S01]  /*2b40*/  BSSY.RECONVERGENT B1, `(.L_x_170) ;  /* 0x000001e000017945 */ /* 0x000fe20003800200 */
[----:B------:R-:W-:Y:S02]  /*2b50*/  IMAD.MOV.U32 R5, RZ, RZ, R16 ;  /* 0x000000ffff057224 */ /* 0x000fe400078e0010 */
[----:B------:R-:W-:Y:S01]  /*2b60*/  ISETP.GT.AND P0, PT, R4, R3, PT ;  /* 0x000000030400720c */ /* 0x000fe20003f04270 */
[----:B---3--:R0:W3:Y:S01]  /*2b70*/  SHFL.DOWN PT, R15, R13, 0x10, R3 ;  /* 0x0a0000000d0f7989 */ /* 0x0080e200000e0003 */
[----:B------:R-:W-:Y:S02]  /*2b80*/  IMAD.MOV.U32 R4, RZ, RZ, R8 ;  /* 0x000000ffff047224 */ /* 0x000fe400078e0008 */
[----:B------:R-:W-:Y:S01]  /*2b90*/  IMAD.MOV.U32 R6, RZ, RZ, R12 ;  /* 0x000000ffff067224 */ /* 0x000fe200078e000c */
[----:B--2---:R0:W2:Y:S01]  /*2ba0*/  SHFL.DOWN PT, R11, R8, 0x10, R3 ;  /* 0x0a000000080b7989 */ /* 0x0040a200000e0003 */
[----:B------:R-:W-:-:S03]  /*2bb0*/  IMAD.MOV.U32 R7, RZ, RZ, R13 ;  /* 0x000000ffff077224 */ /* 0x000fc600078e000d */
[----:B------:R0:W4:Y:S04]  /*2bc0*/  SHFL.DOWN PT, R17, R16, 0x10, R3 ;  /* 0x0a00000010117989 */ /* 0x00012800000e0003 */
        /* <DEDUP_REMOVED lines=21> */
.L_x_171:
[----:B------:R-:W-:Y:S05]  /*2d20*/  BSYNC.RECONVERGENT B1 ;  /* 0x0000000000017941 */ /* 0x000fea0003800200 */
.L_x_170:
[----:B------:R-:W-:Y:S01]  /*2d30*/  ISETP.NE.AND P0, PT, R2, RZ, PT ;  /* 0x000000ff0200720c */ /* 0x000fe20003f05270 */
[----:B------:R-:W-:-:S12]  /*2d40*/  BSSY.RECONVERGENT B1, `(.L_x_172) ;  /* 0x000000a000017945 */ /* 0x000fd80003800200 */
[----:B------:R-:W-:Y:S05]  /*2d50*/  @P0 BRA `(.L_x_173) ;  /* 0x0000000000200947 */ /* 0x000fea0003800000 */
[----:B0-----:R-:W0:Y:S01]  /*2d60*/  S2R R8, SR_CgaCtaId ;  /* 0x0000000000087919 */ /* 0x001e220000008800 */
[----:B------:R-:W-:Y:S02]  /*2d70*/  MOV R3, 0x400 ;  /* 0x0000040000037802 */ /* 0x000fe40000000f00 */
[----:B------:R-:W-:-:S04]  /*2d80*/  SHF.R.U32.HI R2, RZ, 0x1, R10 ;  /* 0x00000001ff027819 */ /* 0x000fc8000001160a */
[----:B------:R-:W-:Y:S02]  /*2d90*/  LOP3.LUT R2, R2, 0x1f0, RZ, 0xc0, !PT ;  /* 0x000001f002027812 */ /* 0x000fe400078ec0ff */
[----:B0-----:R-:W-:-:S05]  /*2da0*/  LEA R3, R8, R3, 0x18 ;  /* 0x0000000308037211 */ /* 0x001fca00078ec0ff */
[----:B------:R-:W-:-:S05]  /*2db0*/  IMAD.IADD R3, R2, 0x1, R3 ;  /* 0x0000000102037824 */ /* 0x000fca00078e0203 */
[----:B------:R0:W-:Y:S04]  /*2dc0*/  STS.64 [R3+0x10], R4 ;  /* 0x0000100403007388 */ /* 0x0001e80000000a00 */
[----:B------:R0:W-:Y:S02]  /*2dd0*/  STS.64 [R3+0x8], R6 ;  /* 0x0000080603007388 */ /* 0x0001e40000000a00 */
.L_x_173:
[----:B------:R-:W-:Y:S05]  /*2de0*/  BSYNC.RECONVERGENT B1 ;  /* 0x0000000000017941 */ /* 0x000fea0003800200 */
.L_x_172:
[----:B------:R-:W-:Y:S01]  /*2df0*/  BAR.SYNC.DEFER_BLOCKING 0x0 ;  /* 0x0000000000007b1d */ /* 0x000fe20000010000 */
[----:B------:R-:W-:-:S13]  /*2e00*/  ISETP.NE.AND P1, PT, R10, RZ, PT ;  /* 0x000000ff0a00720c */ /* 0x000fda0003f25270 */
[----:B------:R-:W-:Y:S05]  /*2e10*/  @P1 BRA `(.L_x_149) ;  /* 0x0000003800a81947 */ /* 0x000fea0003800000 */
[----:B------:R-:W-:Y:S01]  /*2e20*/  ISETP.GE.AND P0, PT, R9, 0x21, PT ;  /* 0x000000210900780c */ /* 0x000fe20003f06270 */
[----:B0-----:R-:W-:Y:S02]  /*2e30*/  IMAD.MOV.U32 R13, RZ, RZ, R4 ;  /* 0x000000ffff0d7224 */ /* 0x001fe400078e0004 */
[----:B------:R-:W-:Y:S02]  /*2e40*/  IMAD.MOV.U32 R8, RZ, RZ, R5 ;  /* 0x000000ffff087224 */ /* 0x000fe400078e0005 */
[----:B------:R-:W-:Y:S02]  /*2e50*/  IMAD.MOV.U32 R2, RZ, RZ, R6 ;  /* 0x000000ffff027224 */ /* 0x000fe400078e0006 */
[----:B------:R-:W-:-:S06]  /*2e60*/  IMAD.MOV.U32 R3, RZ, RZ, R7 ;  /* 0x000000ffff037224 */ /* 0x000fcc00078e0007 */
[----:B------:R-:W-:Y:S05]  /*2e70*/  @!P0 BRA `(.L_x_174) ;  /* 0x00000000006c8947 */ /* 0x000fea0003800000 */
[----:B------:R-:W0:Y:S01]  /*2e80*/  S2UR UR5, SR_CgaCtaId ;  /* 0x00000000000579c3 */ /* 0x000e220000008800 */
[----:B------:R-:W-:Y:S01]  /*2e90*/  UMOV UR4, 0x400 ;  /* 0x0000040000047882 */ /* 0x000fe20000000000 */
[----:B------:R-:W-:Y:S01]  /*2ea0*/  BSSY.RECONVERGENT B1, `(.L_x_174) ;  /* 0x0000018000017945 */ /* 0x000fe20003800200 */
[----:B0-----:R-:W-:-:S09]  /*2eb0*/  ULEA UR4, UR5, UR4, 0x18 ;  /* 0x0000000405047291 */ /* 0x001fd2000f8ec0ff */
[----:B--2---:R-:W0:Y:S04]  /*2ec0*/  LDS.64 R10, [UR4+0x18] ;  /* 0x00001804ff0a7984 */ /* 0x004e280008000a00 */
[----:B-1-3--:R-:W1:Y:S01]  /*2ed0*/  LDS.64 R14, [UR4+0x20] ;  /* 0x00002004ff0e7984 */ /* 0x00ae620008000a00 */
[----:B0-----:R-:W-:Y:S01]  /*2ee0*/  DSETP.GEU.AND P0, PT, R6, R10, PT ;  /* 0x0000000a0600722a */ /* 0x001fe20003f0e000 */
[----:B------:R-:W-:Y:S02]  /*2ef0*/  IMAD.MOV.U32 R2, RZ, RZ, R10 ;  /* 0x000000ffff027224 */ /* 0x000fe400078e000a */
[----:B------:R-:W-:Y:S02]  /*2f00*/  IMAD.MOV.U32 R3, RZ, RZ, R11 ;  /* 0x000000ffff037224 */ /* 0x000fe400078e000b */
[----:B-1----:R-:W-:-:S02]  /*2f10*/  IMAD.MOV.U32 R13, RZ, RZ, R14 ;  /* 0x000000ffff0d7224 */ /* 0x002fc400078e000e */
[----:B------:R-:W-:-:S07]  /*2f20*/  IMAD.MOV.U32 R8, RZ, RZ, R15 ;  /* 0x000000ffff087224 */ /* 0x000fce00078e000f */
[----:B------:R-:W-:Y:S05]  /*2f30*/  @!P0 BRA `(.L_x_175) ;  /* 0x0000000000388947 */ /* 0x000fea0003800000 */
        /* <DEDUP_REMOVED lines=14> */
.L_x_175:
[----:B------:R-:W-:Y:S05]  /*3020*/  BSYNC.RECONVERGENT B1 ;  /* 0x0000000000017941 */ /* 0x000fea0003800200 */
.L_x_174:
[----:B------:R-:W-:Y:S01]  /*3030*/  ISETP.GE.AND P0, PT, R9, 0x41, PT ;  /* 0x000000410900780c */ /* 0x000fe20003f06270 */
[----:B--2---:R-:W-:Y:S02]  /*3040*/  IMAD.MOV.U32 R11, RZ, RZ, R13 ;  /* 0x000000ffff0b7224 */ /* 0x004fe400078e000d */
        /* <DEDUP_REMOVED lines=8> */
[----:B------:R-:W0:Y:S04]  /*30d0*/  LDS.64 R6, [UR4+0x28] ;  /* 0x00002804ff067984 */ /* 0x000e280008000a00 */
        /* <DEDUP_REMOVED lines=21> */
.L_x_177:
[----:B------:R-:W-:Y:S05]  /*3230*/  BSYNC.RECONVERGENT B1 ;  /* 0x0000000000017941 */ /* 0x000fea0003800200 */
.L_x_176:
[----:B------:R-:W-:Y:S01]  /*3240*/  ISETP.GE.AND P0, PT, R9, 0x61, PT ;  /* 0x000000610900780c */ /* 0x000fe20003f06270 */
[----:B------:R-:W-:Y:S02]  /*3250*/  IMAD.MOV.U32 R13, RZ, RZ, R11 ;  /* 0x000000ffff0d7224 */ /* 0x000fe400078e000b */
        /* <DEDUP_REMOVED lines=30> */
.L_x_179:
[----:B------:R-:W-:Y:S05]  /*3440*/  BSYNC.RECONVERGENT B1 ;  /* 0x0000000000017941 */ /* 0x000fea0003800200 */
.L_x_178:
        /* <DEDUP_REMOVED lines=32> */
.L_x_181:
[----:B------:R-:W-:Y:S05]  /*3650*/  BSYNC.RECONVERGENT B1 ;  /* 0x0000000000017941 */ /* 0x000fea0003800200 */
.L_x_180:
        /* <DEDUP_REMOVED lines=32> */
.L_x_183:
[----:B------:R-:W-:Y:S05]  /*3860*/  BSYNC.RECONVERGENT B1 ;  /* 0x0000000000017941 */ /* 0x000fea0003800200 */
.L_x_182:
        /* <DEDUP_REMOVED lines=32> */
.L_x_185:
[----:B------:R-:W-:Y:S05]  /*3a70*/  BSYNC.RECONVERGENT B1 ;  /* 0x0000000000017941 */ /* 0x000fea0003800200 */
.L_x_184:
[----:B------:R-:W-:Y:S01]  /*3a80*/  ISETP.GE.AND P0, PT, R9, 0xe1, PT ;  /* 0x000000e10900780c */ /* 0x000fe20003f06270 */
[----:B------:R-:W-:Y:S01]  /*3a90*/  IMAD.MOV.U32 R5, RZ, RZ, R10 ;  /* 0x000000ffff057224 */ /* 0x000fe200078e000a */
[----:B------:R-:W-:Y:S01]  /*3aa0*/  MOV R4, R11 ;  /* 0x0000000b00047202 */ /* 0x000fe20000000f00 */
[----:B------:R-:W-:Y:S02]  /*3ab0*/  IMAD.MOV.U32 R6, RZ, RZ, R2 ;  /* 0x000000ffff067224 */ /* 0x000fe400078e0002 */
[----:B------:R-:W-:-:S08]  /*3ac0*/  IMAD.MOV.U32 R7, RZ, RZ, R3 ;  /* 0x000000ffff077224 */ /* 0x000fd000078e0003 */
[----:B------:R-:W-:Y:S05]  /*3ad0*/  @!P0 BRA `(.L_x_149) ;  /* 0x0000002c00788947 */ /* 0x000fea0003800000 */
[----:B------:R-:W0:Y:S01]  /*3ae0*/  S2UR UR5, SR_CgaCtaId ;  /* 0x00000000000579c3 */ /* 0x000e220000008800 */
[----:B------:R-:W-:Y:S02]  /*3af0*/  UMOV UR4, 0x400 ;  /* 0x0000040000047882 */ /* 0x000fe40000000000 */
[----:B0-----:R-:W-:-:S09]  /*3b00*/  ULEA UR4, UR5, UR4, 0x18 ;  /* 0x0000000405047291 */ /* 0x001fd2000f8ec0ff */
[----:B------:R-:W0:Y:S04]  /*3b10*/  LDS.64 R8, [UR4+0x78] ;  /* 0x00007804ff087984 */ /* 0x000e280008000a00 */
[----:B------:R-:W2:Y:S01]  /*3b20*/  LDS.64 R12, [UR4+0x80] ;  /* 0x00008004ff0c7984 */ /* 0x000ea20008000a00 */
[----:B0-----:R-:W-:Y:S01]  /*3b30*/  DSETP.GEU.AND P0, PT, R2, R8, PT ;  /* 0x000000080200722a */ /* 0x001fe20003f0e000 */
[----:B------:R-:W-:Y:S02]  /*3b40*/  IMAD.MOV.U32 R6, RZ, RZ, R8 ;  /* 0x000000ffff067224 */ /* 0x000fe400078e0008 */
[----:B------:R-:W-:Y:S02]  /*3b50*/  IMAD.MOV.U32 R7, RZ, RZ, R9 ;  /* 0x000000ffff077224 */ /* 0x000fe400078e0009 */
[----:B--2---:R-:W-:-:S02]  /*3b60*/  IMAD.MOV.U32 R4, RZ, RZ, R12 ;  /* 0x000000ffff047224 */ /* 0x004fc400078e000c */
        /* <DEDUP_REMOVED lines=17> */
.L_x_117:
[----:B------:R-:W0:Y:S01]  /*3c80*/  S2R R3, SR_TID.X ;  /* 0x0000000000037919 */ /* 0x000e220000002100 */
[----:B------:R-:W1:Y:S02]  /*3c90*/  LDCU.128 UR12, c[0x0][0x380] ;  /* 0x00007000ff0c77ac */ /* 0x000e640008000c00 */
[----:B-1----:R-:W-:Y:S02]  /*3ca0*/  IMAD.U32 R2, RZ, RZ, UR12 ;  /* 0x0000000cff027e24 */ /* 0x002fe4000f8e00ff */
[----:B------:R-:W-:Y:S01]  /*3cb0*/  IMAD.U32 R4, RZ, RZ, UR13 ;  /* 0x0000000dff047e24 */ /* 0x000fe2000f8e00ff */
[----:B0-----:R-:W-:-:S05]  /*3cc0*/  IADD3 R5, P0, PT, R8, R3, RZ ;  /* 0x0000000308057210 */ /* 0x001fca0007f1e0ff */
[----:B------:R-:W-:Y:S01]  /*3cd0*/  IMAD.X R6, RZ, RZ, RZ, P0 ;  /* 0x000000ffff067224 */ /* 0x000fe200000e06ff */
[----:B------:R-:W-:-:S04]  /*3ce0*/  LEA R20, P0, R5, R2, 0x3 ;  /* 0x0000000205147211 */ /* 0x000fc800078018ff */
[----:B------:R-:W-:-:S05]  /*3cf0*/  LEA.HI.X R21, R5, R4, R6, 0x3, P0 ;  /* 0x0000000405157211 */ /* 0x000fca00000f1c06 */
[----:B------:R-:W2:Y:S04]  /*3d00*/  LDG.E.64 R6, desc[UR10][R20.64] ;  /* 0x0000000a14067981 */ /* 0x000ea8000c1e1b00 */
[----:B------:R-:W2:Y:S04]  /*3d10*/  LDG.E.64 R14, desc[UR10][R20.64+0x800] ;  /* 0x0008000a140e7981 */ /* 0x000ea8000c1e1b00 */
[----:B------:R-:W3:Y:S04]  /*3d20*/  LDG.E.64 R18, desc[UR10][R20.64+0x1000] ;  /* 0x0010000a14127981 */ /* 0x000ee8000c1e1b00 */
[----:B------:R-:W4:Y:S04]  /*3d30*/  LDG.E.64 R12, desc[UR10][R20.64+0x1800] ;  /* 0x0018000a140c7981 */ /* 0x000f28000c1e1b00 */
[----:B------:R-:W5:Y:S01]  /*3d40*/  LDG.E.64 R10, desc[UR10][R20.64+0x2000] ;  /* 0x0020000a140a7981 */ /* 0x000f62000c1e1b00 */
[----:B------:R-:W-:Y:S01]  /*3d50*/  IMAD.U32 R5, RZ, RZ, UR14 ;  /* 0x0000000eff057e24 */ /* 0x000fe2000f8e00ff */
[----:B------:R-:W-:Y:S01]  /*3d60*/  LOP3.LUT R9, R3, 0x400, RZ, 0xfc, !PT ;  /* 0x0000040003097812 */ /* 0x000fe200078efcff */
[----:B------:R-:W-:Y:S01]  /*3d70*/  BSSY.RECONVERGENT B1, `(.L_x_186) ;  /* 0x0000020000017945 */ /* 0x000fe20003800200 */
[----:B------:R-:W-:-:S04]  /*3d80*/  ISETP.LE.U32.AND P0, PT, R25, UR6, PT ;  /* 0x0000000619007c0c */ /* 0x000fc8000bf03070 */
[----:B------:R-:W-:Y:S01]  /*3d90*/  ISETP.GE.U32.AND.EX P0, PT, RZ, R16, PT, P0 ;  /* 0x00000010ff00720c */ /* 0x000fe20003f06100 */
[----:B--2---:R-:W-:-:S06]  /*3da0*/  DSETP.GEU.AND P3, PT, R6, R14, PT ;  /* 0x0000000e0600722a */ /* 0x004fcc0003f6e000 */
[----:B------:R-:W-:Y:S02]  /*3db0*/  FSEL R6, R6, R14, P3 ;  /* 0x0000000e06067208 */ /* 0x000fe40001800000 */
[----:B------:R-:W-:-:S06]  /*3dc0*/  FSEL R7, R7, R15, P3 ;  /* 0x0000000f07077208 */ /* 0x000fcc0001800000 */
[----:B---3--:R-:W-:-:S06]  /*3dd0*/  DSETP.GEU.AND P4, PT, R6, R18, PT ;  /* 0x000000120600722a */ /* 0x008fcc0003f8e000 */
[----:B------:R-:W-:Y:S01]  /*3de0*/  FSEL R14, R6, R18, P4 ;  /* 0x00000012060e7208 */ /* 0x000fe20002000000 */
[----:B------:R-:W-:Y:S01]  /*3df0*/  IMAD.U32 R6, RZ, RZ, UR15 ;  /* 0x0000000fff067e24 */ /* 0x000fe2000f8e00ff */
[----:B------:R-:W-:Y:S01]  /*3e00*/  FSEL R15, R7, R19, P4 ;  /* 0x00000013070f7208 */ /* 0x000fe20002000000 */
[----:B------:R-:W-:-:S05]  /*3e10*/  VIADD R18, R3, 0x100 ;  /* 0x0000010003127836 */ /* 0x000fca0000000000 */
[----:B----4-:R-:W-:-:S06]  /*3e20*/  DSETP.GEU.AND P2, PT, R14, R12, PT ;  /* 0x0000000c0e00722a */ /* 0x010fcc0003f4e000 */
[----:B------:R-:W-:Y:S01]  /*3e30*/  FSEL R12, R14, R12, P2 ;  /* 0x0000000c0e0c7208 */ /* 0x000fe20001000000 */
[----:B------:R-:W-:Y:S01]  /*3e40*/  VIADD R14, R3, 0x200 ;  /* 0x00000200030e7836 */ /* 0x000fe20000000000 */
[----:B------:R-:W-:Y:S02]  /*3e50*/  FSEL R13, R15, R13, P2 ;  /* 0x0000000d0f0d7208 */ /* 0x000fe40001000000 */
[----:B------:R-:W-:Y:S02]  /*3e60*/  IADD3 R15, P5, PT, R8, R5, RZ ;  /* 0x00000005080f7210 */ /* 0x000fe40007fbe0ff */
[----:B------:R-:W-:Y:S02]  /*3e70*/  @P4 SEL R14, R3, R18, P3 ;  /* 0x00000012030e4207 */ /* 0x000fe40001800000 */
[----:B-----5:R-:W-:Y:S01]  /*3e80*/  DSETP.GEU.AND P1, PT, R12, R10, PT ;  /* 0x0000000a0c00722a */ /* 0x020fe20003f2e000 */
[----:B------:R-:W-:Y:S01]  /*3e90*/  IMAD.X R17, RZ, RZ, R6, P5 ;  /* 0x000000ffff117224 */ /* 0x000fe200028e0606 */
[----:B------:R-:W-:Y:S01]  /*3ea0*/  IADD3 R7, P5, PT, R9, R15, RZ ;  /* 0x0000000f09077210 */ /* 0x000fe20007fbe0ff */
[----:B------:R-:W-:-:S04]  /*3eb0*/  @!P2 VIADD R14, R3, 0x300 ;  /* 0x00000300030ea836 */ /* 0x000fc80000000000 */
[----:B------:R-:W-:-:S07]  /*3ec0*/  IMAD.X R8, RZ, RZ, R17, P5 ;  /* 0x000000ffff087224 */ /* 0x000fce00028e0611 */
[----:B------:R-:W-:Y:S05]  /*3ed0*/  @!P1 BRA `(.L_x_187) ;  /* 0x0000000000249947 */ /* 0x000fea0003800000 */
[C---:B------:R-:W-:Y:S02]  /*3ee0*/  ISETP.GE.U32.AND P1, PT, R14.reuse, R9, PT ;  /* 0x000000090e00720c */ /* 0x040fe40003f26070 */
[----:B------:R-:W-:Y:S02]  /*3ef0*/  IADD3 R14, P2, PT, R14, R15, RZ ;  /* 0x0000000f0e0e7210 */ /* 0x000fe40007f5e0ff */
[----:B------:R-:W-:-:S03]  /*3f00*/  ISETP.GE.U32.AND.EX P1, PT, RZ, RZ, PT, P1 ;  /* 0x000000ffff00720c */ /* 0x000fc60003f26110 */
[----:B------:R-:W-:-:S10]  /*3f10*/  IMAD.X R9, RZ, RZ, R17, P2 ;  /* 0x000000ffff097224 */ /* 0x000fd400010e0611 */
[----:B------:R-:W-:-:S06]  /*3f20*/  DSETP.LT.OR P1, PT, R10, R12, !P1 ;  /* 0x0000000c0a00722a */ /* 0x000fcc0004f21400 */
[----:B------:R-:W-:Y:S02]  /*3f30*/  FSEL R10, R12, R10, P1 ;  /* 0x0000000a0c0a7208 */ /* 0x000fe40000800000 */
[----:B------:R-:W-:Y:S02]  /*3f40*/  FSEL R11, R13, R11, P1 ;  /* 0x0000000b0d0b7208 */ /* 0x000fe40000800000 */
[----:B------:R-:W-:Y:S02]  /*3f50*/  SEL R7, R14, R7, P1 ;  /* 0x000000070e077207 */ /* 0x000fe40000800000 */
[----:B------:R-:W-:-:S07]  /*3f60*/  SEL R8, R9, R8, P1 ;  /* 0x0000000809087207 */ /* 0x000fce0000800000 */
.L_x_187:
[----:B------:R-:W-:Y:S05]  /*3f70*/  BSYNC.RECONVERGENT B1 ;  /* 0x0000000000017941 */ /* 0x000fea0003800200 */
.L_x_186:
[----:B------:R-:W-:Y:S05]  /*3f80*/  @P0 BRA `(.L_x_188) ;  /* 0x0000001400000947 */ /* 0x000fea0003800000 */
[----:B------:R-:W0:Y:S01]  /*3f90*/  LDCU.64 UR8, c[0x0][0x3e8] ;  /* 0x00007d00ff0877ac */ /* 0x000e220008000a00 */
[----:B------:R-:W-:Y:S01]  /*3fa0*/  ISETP.NE.AND P0, PT, R3, RZ, PT ;  /* 0x000000ff0300720c */ /* 0x000fe20003f05270 */
[----:B------:R-:W-:Y:S01]  /*3fb0*/  BSSY.RECONVERGENT B1, `(.L_x_189) ;  /* 0x0000012000017945 */ /* 0x000fe20003800200 */
[----:B------:R-:W-:Y:S01]  /*3fc0*/  UMOV UR4, 0x8 ;  /* 0x0000000800047882 */ /* 0x000fe20000000000 */
[----:B------:R-:W-:Y:S02]  /*3fd0*/  UMOV UR5, 0x0 ;  /* 0x0000000000057882 */ /* 0x000fe40000000000 */
[----:B0-----:R-:W-:-:S04]  /*3fe0*/  UIMAD.WIDE.U32 UR4, UR8, 0x1, UR4 ;  /* 0x00000001080478a5 */ /* 0x001fc8000f8e0004 */
[----:B------:R-:W-:Y:S02]  /*3ff0*/  UIADD3 UR7, UPT, UPT, UR5, UR9, URZ ;  /* 0x0000000905077290 */ /* 0x000fe4000fffe0ff */
[----:B------:R-:W-:Y:S02]  /*4000*/  IMAD.U32 R13, RZ, RZ, UR5 ;  /* 0x00000005ff0d7e24 */ /* 0x000fe4000f8e00ff */
[----:B------:R-:W-:Y:S02]  /*4010*/  IMAD.U32 R12, RZ, RZ, UR4 ;  /* 0x00000004ff0c7e24 */ /* 0x000fe4000f8e00ff */
[----:B------:R-:W-:Y:S01]  /*4020*/  IMAD.U32 R13, RZ, RZ, UR7 ;  /* 0x00000007ff0d7e24 */ /* 0x000fe2000f8e00ff */
[----:B------:R-:W-:Y:S06]  /*4030*/  @P0 BRA `(.L_x_190) ;  /* 0x0000000000240947 */ /* 0x000fec0003800000 */
[----:B------:R-:W-:Y:S02]  /*4040*/  IMAD.MOV.U32 R18, RZ, RZ, 0x500 ;  /* 0x00000500ff127424 */ /* 0x000fe400078e00ff */
[----:B------:R-:W-:-:S05]  /*4050*/  IMAD.MOV.U32 R19, RZ, RZ, 0x0 ;  /* 0x00000000ff137424 */ /* 0x000fca00078e00ff */
[----:B------:R-:W2:Y:S01]  /*4060*/  ATOMG.E.ADD.64.STRONG.GPU PT, R14, desc[UR10][R12.64], R18 ;  /* 0x800000120c0e79a8 */ /* 0x000ea200081ef50a */
[----:B------:R-:W0:Y:S01]  /*4070*/  S2UR UR5, SR_CgaCtaId ;  /* 0x00000000000579c3 */ /* 0x000e220000008800 */
[----:B------:R-:W-:Y:S02]  /*4080*/  UMOV UR4, 0x400 ;  /* 0x0000040000047882 */ /* 0x000fe40000000000 */
[----:B0-----:R-:W-:Y:S01]  /*4090*/  ULEA UR4, UR5, UR4, 0x18 ;  /* 0x0000000405047291 */ /* 0x001fe2000f8ec0ff */
[----:B--2---:R-:W-:-:S05]  /*40a0*/  IADD3 R14, P0, PT, R14, UR6, RZ ;  /* 0x000000060e0e7c10 */ /* 0x004fca000ff1e0ff */
[----:B------:R-:W-:-:S05]  /*40b0*/  IMAD.X R15, RZ, RZ, R15, P0 ;  /* 0x000000ffff0f7224 */ /* 0x000fca00000e060f */
[----:B------:R0:W-:Y:S03]  /*40c0*/  STS.64 [UR4+0x98], R14 ;  /* 0x0000980eff007988 */ /* 0x0001e60008000a04 */
.L_x_190:
[----:B------:R-:W-:Y:S05]  /*40d0*/  BSYNC.RECONVERGENT B1 ;  /* 0x0000000000017941 */ /* 0x000fea0003800200 */
.L_x_189:
[----:B------:R-:W1:Y:S08]  /*40e0*/  S2UR UR5, SR_CgaCtaId ;  /* 0x00000000000579c3 */ /* 0x000e700000008800 */
[----:B------:R-:W-:Y:S06]  /*40f0*/  BAR.SYNC.DEFER_BLOCKING 0x0 ;  /* 0x0000000000007b1d */ /* 0x000fec0000010000 */
[----:B------:R-:W-:-:S02]  /*4100*/  UMOV UR4, 0x400 ;  /* 0x0000040000047882 */ /* 0x000fc40000000000 */
[----:B-1----:R-:W-:-:S06]  /*4110*/  ULEA UR4, UR5, UR4, 0x18 ;  /* 0x0000000405047291 */ /* 0x002fcc000f8ec0ff */
[----:B------:R-:W-:-:S05]  /*4120*/  IMAD.U32 R9, RZ, RZ, UR4 ;  /* 0x00000004ff097e24 */ /* 0x000fca000f8e00ff */
[----:B------:R-:W0:Y:S02]  /*4130*/  LDS.64 R18, [R9+0x98] ;  /* 0x0000980009127984 */ /* 0x000e240000000a00 */
[----:B0-----:R-:W-:-:S04]  /*4140*/  IADD3 R14, P1, PT, R18, 0x500, RZ ;  /* 0x00000500120e7810 */ /* 0x001fc80007f3e0ff */
[----:B------:R-:W-:Y:S01]  /*4150*/  ISETP.GT.U32.AND P0, PT, R14, R25, PT ;  /* 0x000000190e00720c */ /* 0x000fe20003f04070 */
[----:B------:R-:W-:-:S05]  /*4160*/  IMAD.X R15, RZ, RZ, R19, P1 ;  /* 0x000000ffff0f7224 */ /* 0x000fca00008e0613 */
[----:B------:R-:W-:-:S13]  /*4170*/  ISETP.GT.AND.EX P0, PT, R15, R16, PT, P0 ;  /* 0x000000100f00720c */ /* 0x000fda0003f04300 */
[----:B------:R-:W-:Y:S05]  /*4180*/  @P0 BRA `(.L_x_191) ;  /* 0x0000000400b40947 */ /* 0x000fea0003800000 */
[----:B------:R-:W-:Y:S01]  /*4190*/  BSSY.RECONVERGENT B1, `(.L_x_191) ;  /* 0x000006c000017945 */ /* 0x000fe20003800200 */
[----:B------:R-:W-:Y:S01]  /*41a0*/  IMAD.MOV.U32 R20, RZ, RZ, R10 ;  /* 0x000000ffff147224 */ /* 0x000fe200078e000a */
[----:B------:R-:W0:Y:S01]  /*41b0*/  LDCU.64 UR8, c[0x0][0x398] ;  /* 0x00007300ff0877ac */ /* 0x000e220008000a00 */
[----:B------:R-:W-:Y:S02]  /*41c0*/  IMAD.MOV.U32 R21, RZ, RZ, R11 ;  /* 0x000000ffff157224 */ /* 0x000fe400078e000b */
[----:B------:R-:W-:Y:S01]  /*41d0*/  IMAD.MOV.U32 R15, RZ, RZ, R7 ;  /* 0x000000ffff0f7224 */ /* 0x000fe200078e0007 */
[----:B------:R-:W1:Y:S01]  /*41e0*/  LDCU.128 UR12, c[0x0][0x380] ;  /* 0x00007000ff0c77ac */ /* 0x000e620008000c00 */
[----:B------:R-:W-:-:S07]  /*41f0*/  IMAD.MOV.U32 R14, RZ, RZ, R8 ;  /* 0x000000ffff0e7224 */ /* 0x000fce00078e0008 */
.L_x_194:
[----:B------:R-:W-:Y:S01]  /*4200*/  IADD3 R7, P0, PT, R3, R18, RZ ;  /* 0x0000001203077210 */ /* 0x000fe20007f1e0ff */
[----:B-1----:R-:W-:Y:S02]  /*4210*/  IMAD.U32 R2, RZ, RZ, UR12 ;  /* 0x0000000cff027e24 */ /* 0x002fe4000f8e00ff */
[----:B------:R-:W-:Y:S02]  /*4220*/  IMAD.U32 R4, RZ, RZ, UR13 ;  /* 0x0000000dff047e24 */ /* 0x000fe4000f8e00ff */
[----:B------:R-:W-:Y:S01]  /*4230*/  IMAD.X R25, RZ, RZ, R19, P0 ;  /* 0x000000ffff197224 */ /* 0x000fe200000e0613 */
[----:B------:R-:W-:-:S04]  /*4240*/  LEA R10, P0, R7, R2, 0x3 ;  /* 0x00000002070a7211 */ /* 0x000fc800078018ff */
[----:B------:R-:W-:-:S05]  /*4250*/  LEA.HI.X R11, R7, R4, R25, 0x3, P0 ;  /* 0x00000004070b7211 */ /* 0x000fca00000f1c19 */
[----:B------:R-:W2:Y:S04]  /*4260*/  LDG.E.64 R16, desc[UR10][R10.64] ;  /* 0x0000000a0a107981 */ /* 0x000ea8000c1e1b00 */
[----:B------:R-:W3:Y:S01]  /*4270*/  LDG.E.64 R18, desc[UR10][R10.64+0x800] ;  /* 0x0008000a0a127981 */ /* 0x000ee2000c1e1b00 */
[----:B------:R-:W-:Y:S02]  /*4280*/  IMAD.U32 R5, RZ, RZ, UR14 ;  /* 0x0000000eff057e24 */ /* 0x000fe4000f8e00ff */
[----:B------:R-:W-:-:S03]  /*4290*/  IMAD.U32 R6, RZ, RZ, UR15 ;  /* 0x0000000fff067e24 */ /* 0x000fc6000f8e00ff */
[----:B------:R-:W-:-:S04]  /*42a0*/  IADD3 R24, P0, PT, R7, R5, RZ ;  /* 0x0000000507187210 */ /* 0x000fc80007f1e0ff */
[----:B------:R-:W-:Y:S01]  /*42b0*/  IADD3 R27, P3, PT, R24, 0x100, RZ ;  /* 0x00000100181b7810 */ /* 0x000fe20007f7e0ff */
[----:B------:R-:W-:-:S04]  /*42c0*/  IMAD.X R25, R25, 0x1, R6, P0 ;  /* 0x0000000119197824 */ /* 0x000fc800000e0606 */
[----:B------:R-:W-:Y:S01]  /*42d0*/  IMAD.X R26, RZ, RZ, R25, P3 ;  /* 0x000000ffff1a7224 */ /* 0x000fe200018e0619 */
[----:B--2---:R-:W-:-:S14]  /*42e0*/  DSETP.GEU.AND P2, PT, R20, R16, PT ;  /* 0x000000101400722a */ /* 0x004fdc0003f4e000 */
[----:B------:R-:W-:-:S04]  /*42f0*/  @P2 ISETP.GE.U32.AND P0, PT, R15, R24, PT ;  /* 0x000000180f00220c */ /* 0x000fc80003f06070 */
[----:B------:R-:W-:-:S13]  /*4300*/  @P2 ISETP.GE.AND.EX P0, PT, R14, R25, PT, P0 ;  /* 0x000000190e00220c */ /* 0x000fda0003f06300 */
[----:B------:R-:W-:-:S06]  /*4310*/  @P2 DSETP.LT.OR P0, PT, R16, R20, !P0 ;  /* 0x000000141000222a */ /* 0x000fcc0004701400 */
[----:B------:R-:W-:Y:S02]  /*4320*/  @P2 FSEL R7, R20, R16, P0 ;  /* 0x0000001014072208 */ /* 0x000fe40000000000 */
[----:B------:R-:W-:Y:S02]  /*4330*/  @P2 FSEL R20, R21, R17, P0 ;  /* 0x0000001115142208 */ /* 0x000fe40000000000 */
[C---:B------:R-:W-:Y:S01]  /*4340*/  IADD3 R21, P5, PT, R24.reuse, 0x300, RZ ;  /* 0x0000030018157810 */ /* 0x040fe20007fbe0ff */
[----:B------:R-:W-:Y:S01]  /*4350*/  @P2 IMAD.MOV.U32 R16, RZ, RZ, R7 ;  /* 0x000000ffff102224 */ /* 0x000fe200078e0007 */
[C---:B------:R-:W-:Y:S01]  /*4360*/  IADD3 R7, P6, PT, R24.reuse, 0x400, RZ ;  /* 0x0000040018077810 */ /* 0x040fe20007fde0ff */
[----:B------:R-:W-:Y:S01]  /*4370*/  @P2 IMAD.MOV.U32 R17, RZ, RZ, R20 ;  /* 0x000000ffff112224 */ /* 0x000fe200078e0014 */
[----:B------:R-:W-:Y:S01]  /*4380*/  IADD3 R20, P4, PT, R24, 0x200, RZ ;  /* 0x0000020018147810 */ /* 0x000fe20007f9e0ff */
[--C-:B------:R-:W-:Y:S01]  /*4390*/  IMAD.X R23, RZ, RZ, R25.reuse, P5 ;  /* 0x000000ffff177224 */ /* 0x100fe200028e0619 */
[----:B------:R-:W-:Y:S01]  /*43a0*/  @P2 SEL R24, R15, R24, P0 ;  /* 0x000000180f182207 */ /* 0x000fe20000000000 */
[----:B------:R-:W-:-:S02]  /*43b0*/  IMAD.X R8, RZ, RZ, R25, P6 ;  /* 0x000000ffff087224 */ /* 0x000fc400030e0619 */
[----:B------:R-:W-:Y:S01]  /*43c0*/  IMAD.X R22, RZ, RZ, R25, P4 ;  /* 0x000000ffff167224 */ /* 0x000fe200020e0619 */
[----:B------:R-:W-:Y:S01]  /*43d0*/  @P2 SEL R25, R14, R25, P0 ;  /* 0x000000190e192207 */ /* 0x000fe20000000000 */
[----:B---3--:R-:W-:Y:S01]  /*43e0*/  DSETP.GEU.AND P1, PT, R16, R18, PT ;  /* 0x000000121000722a */ /* 0x008fe20003f2e000 */
[----:B------:R-:W2:-:S13]  /*43f0*/  LDG.E.64 R14, desc[UR10][R10.64+0x1000] ;  /* 0x0010000a0a0e7981 */ /* 0x000e9a000c1e1b00 */
[----:B------:R-:W-:-:S04]  /*4400*/  @P1 ISETP.GE.U32.AND P0, PT, R24, R27, PT ;  /* 0x0000001b1800120c */ /* 0x000fc80003f06070 */
[----:B------:R-:W-:-:S13]  /*4410*/  @P1 ISETP.GE.AND.EX P0, PT, R25, R26, PT, P0 ;  /* 0x0000001a1900120c */ /* 0x000fda0003f06300 */
[----:B------:R-:W-:-:S06]  /*4420*/  @P1 DSETP.LT.OR P0, PT, R18, R16, !P0 ;  /* 0x000000101200122a */ /* 0x000fcc0004701400 */
[----:B------:R-:W-:Y:S02]  /*4430*/  @P1 FSEL R28, R16, R18, P0 ;  /* 0x00000012101c1208 */ /* 0x000fe40000000000 */
[----:B------:R-:W-:Y:S02]  /*4440*/  @P1 FSEL R29, R17, R19, P0 ;  /* 0x00000013111d1208 */ /* 0x000fe40000000000 */
[----:B------:R-:W3:Y:S01]  /*4450*/  LDG.E.64 R16, desc[UR10][R10.64+0x1800] ;  /* 0x0018000a0a107981 */ /* 0x000ee2000c1e1b00 */
[----:B------:R-:W-:Y:S02]  /*4460*/  @P1 IMAD.MOV.U32 R18, RZ, RZ, R28 ;  /* 0x000000ffff121224 */ /* 0x000fe400078e001c */
[----:B------:R-:W-:Y:S01]  /*4470*/  @P1 IMAD.MOV.U32 R19, RZ, RZ, R29 ;  /* 0x000000ffff131224 */ /* 0x000fe200078e001d */
[----:B------:R-:W-:Y:S02]  /*4480*/  @P1 SEL R27, R24, R27, P0 ;  /* 0x0000001b181b1207 */ /* 0x000fe40000000000 */
[----:B------:R-:W-:Y:S01]  /*4490*/  @P1 SEL R26, R25, R26, P0 ;  /* 0x0000001a191a1207 */ /* 0x000fe20000000000 */
[----:B------:R-:W-:Y:S01]  /*44a0*/  BSSY.RECONVERGENT B2, `(.L_x_192) ;  /* 0x000001d000027945 */ /* 0x000fe20003800200 */
[----:B------:R-:W5:Y:S01]  /*44b0*/  LDG.E.64 R10, desc[UR10][R10.64+0x2000] ;  /* 0x0020000a0a0a7981 */ /* 0x000f62000c1e1b00 */
[----:B------:R-:W-:Y:S06]  /*44c0*/  BAR.SYNC.DEFER_BLOCKING 0x0 ;  /* 0x0000000000007b1d */ /* 0x000fec0000010000 */
[----:B--2---:R-:W-:-:S14]  /*44d0*/  DSETP.GEU.AND P2, PT, R18, R14, PT ;  /* 0x0000000e1200722a */ /* 0x004fdc0003f4e000 */
[----:B------:R-:W-:-:S04]  /*44e0*/  @P2 ISETP.GE.U32.AND P0, PT, R27, R20, PT ;  /* 0x000000141b00220c */ /* 0x000fc80003f06070 */
[----:B------:R-:W-:-:S13]  /*44f0*/  @P2 ISETP.GE.AND.EX P0, PT, R26, R22, PT, P0 ;  /* 0x000000161a00220c */ /* 0x000fda0003f06300 */
[----:B------:R-:W-:-:S06]  /*4500*/  @P2 DSETP.LT.OR P0, PT, R14, R18, !P0 ;  /* 0x000000120e00222a */ /* 0x000fcc0004701400 */
[----:B------:R-:W-:Y:S02]  /*4510*/  @P2 FSEL R18, R18, R14, P0 ;  /* 0x0000000e12122208 */ /* 0x000fe40000000000 */
[----:B------:R-:W-:-:S03]  /*4520*/  @P2 FSEL R19, R19, R15, P0 ;  /* 0x0000000f13132208 */ /* 0x000fc60000000000 */
[----:B------:R-:W-:Y:S02]  /*4530*/  @P2 IMAD.MOV.U32 R14, RZ, RZ, R18 ;  /* 0x000000ffff0e2224 */ /* 0x000fe400078e0012 */
[----:B------:R-:W-:-:S06]  /*4540*/  @P2 IMAD.MOV.U32 R15, RZ, RZ, R19 ;  /* 0x000000ffff0f2224 */ /* 0x000fcc00078e0013 */
[----:B---3--:R-:W-:Y:S01]  /*4550*/  DSETP.GEU.AND P1, PT, R14, R16, PT ;  /* 0x000000100e00722a */ /* 0x008fe20003f2e000 */
[----:B------:R-:W-:Y:S02]  /*4560*/  @P2 SEL R20, R27, R20, P0 ;  /* 0x000000141b142207 */ /* 0x000fe40000000000 */
[----:B------:R-:W-:Y:S02]  /*4570*/  @P2 SEL R22, R26, R22, P0 ;  /* 0x000000161a162207 */ /* 0x000fe40000000000 */
[----:B------:R-:W-:-:S09]  /*4580*/  ISETP.NE.AND P2, PT, R3, RZ, PT ;  /* 0x000000ff0300720c */ /* 0x000fd20003f45270 */
[----:B------:R-:W-:-:S04]  /*4590*/  @P1 ISETP.GE.U32.AND P0, PT, R20, R21, PT ;  /* 0x000000151400120c */ /* 0x000fc80003f06070 */
[----:B------:R-:W-:-:S13]  /*45a0*/  @P1 ISETP.GE.AND.EX P0, PT, R22, R23, PT, P0 ;  /* 0x000000171600120c */ /* 0x000fda0003f06300 */
[----:B------:R-:W-:Y:S01]  /*45b0*/  @P1 DSETP.LT.OR P0, PT, R16, R14, !P0 ;  /* 0x0000000e1000122a */ /* 0x000fe20004701400 */
[----:B------:R-:W-:-:S13]  /*45c0*/  @P2 BRA `(.L_x_193) ;  /* 0x0000000000282947 */ /* 0x000fda0003800000 */
[----:B------:R-:W-:Y:S02]  /*45d0*/  IMAD.MOV.U32 R24, RZ, RZ, 0x500 ;  /* 0x00000500ff187424 */ /* 0x000fe400078e00ff */
[----:B------:R-:W-:-:S06]  /*45e0*/  IMAD.MOV.U32 R25, RZ, RZ, 0x0 ;  /* 0x00000000ff197424 */ /* 0x000fcc00078e00ff */
[----:B------:R-:W2:Y:S01]  /*45f0*/  ATOMG.E.ADD.64.STRONG.GPU PT, R24, desc[UR10][R12.64], R24 ;  /* 0x800000180c1879a8 */ /* 0x000ea200081ef50a */
[----:B------:R-:W1:Y:S01]  /*4600*/  S2UR UR5, SR_CgaCtaId ;  /* 0x00000000000579c3 */ /* 0x000e620000008800 */
[----:B------:R-:W-:Y:S02]  /*4610*/  UMOV UR4, 0x400 ;  /* 0x0000040000047882 */ /* 0x000fe40000000000 */
[----:B-1----:R-:W-:-:S06]  /*4620*/  ULEA UR4, UR5, UR4, 0x18 ;  /* 0x0000000405047291 */ /* 0x002fcc000f8ec0ff */
[----:B------:R-:W-:Y:S01]  /*4630*/  IMAD.U32 R9, RZ, RZ, UR4 ;  /* 0x00000004ff097e24 */ /* 0x000fe2000f8e00ff */
[----:B--2---:R-:W-:-:S05]  /*4640*/  IADD3 R18, P2, PT, R24, UR6, RZ ;  /* 0x0000000618127c10 */ /* 0x004fca000ff5e0ff */
[----:B------:R-:W-:-:S05]  /*4650*/  IMAD.X R19, RZ, RZ, R25, P2 ;  /* 0x000000ffff137224 */ /* 0x000fca00010e0619 */
[----:B------:R1:W-:Y:S03]  /*4660*/  STS.64 [R9+0x98], R18 ;  /* 0x0000981209007388 */ /* 0x0003e60000000a00 */
.L_x_193:
[----:B0-----:R-:W-:Y:S05]  /*4670*/  BSYNC.RECONVERGENT B2 ;  /* 0x0000000000027941 */ /* 0x001fea0003800200 */
.L_x_192:
[----:B------:R-:W-:Y:S01]  /*4680*/  BAR.SYNC.DEFER_BLOCKING 0x0 ;  /* 0x0000000000007b1d */ /* 0x000fe20000010000 */
[----:B------:R-:W-:Y:S01]  /*4690*/  @P1 FSEL R14, R14, R16, P0 ;  /* 0x000000100e0e1208 */ /* 0x000fe20000000000 */
[----:B------:R-:W-:Y:S01]  /*46a0*/  IMAD.U32 R25, RZ, RZ, UR8 ;  /* 0x00000008ff197e24 */ /* 0x000fe2000f8e00ff */
[----:B------:R-:W-:Y:S02]  /*46b0*/  @P1 FSEL R15, R15, R17, P0 ;  /* 0x000000110f0f1208 */ /* 0x000fe40000000000 */
[----:B------:R-:W-:Y:S01]  /*46c0*/  @P1 SEL R21, R20, R21, P0 ;  /* 0x0000001514151207 */ /* 0x000fe20000000000 */
[----:B------:R-:W-:Y:S01]  /*46d0*/  @P1 IMAD.MOV.U32 R16, RZ, RZ, R14 ;  /* 0x000000ffff101224 */ /* 0x000fe200078e000e */
[----:B------:R-:W-:Y:S01]  /*46e0*/  @P1 SEL R23, R22, R23, P0 ;  /* 0x0000001716171207 */ /* 0x000fe20000000000 */
[----:B------:R-:W-:-:S06]  /*46f0*/  @P1 IMAD.MOV.U32 R17, RZ, RZ, R15 ;  /* 0x000000ffff111224 */ /* 0x000fcc00078e000f */
[----:B-----5:R-:W-:Y:S01]  /*4700*/  DSETP.GEU.AND P2, PT, R16, R10, PT ;  /* 0x0000000a1000722a */ /* 0x020fe20003f4e000 */
[----:B-1----:R-:W0:-:S13]  /*4710*/  LDS.64 R18, [R9+0x98] ;  /* 0x0000980009127984 */ /* 0x002e1a0000000a00 */
[----:B------:R-:W-:-:S04]  /*4720*/  @P2 ISETP.GE.U32.AND P0, PT, R21, R7, PT ;  /* 0x000000071500220c */ /* 0x000fc80003f06070 */
[----:B------:R-:W-:-:S13]  /*4730*/  @P2 ISETP.GE.AND.EX P0, PT, R23, R8, PT, P0 ;  /* 0x000000081700220c */ /* 0x000fda0003f06300 */
[----:B------:R-:W-:-:S06]  /*4740*/  @P2 DSETP.LT.OR P0, PT, R10, R16, !P0 ;  /* 0x000000100a00222a */ /* 0x000fcc0004701400 */
[----:B------:R-:W-:Y:S02]  /*4750*/  @P2 FSEL R17, R17, R11, P0 ;  /* 0x0000000b11112208 */ /* 0x000fe40000000000 */
[----:B------:R-:W-:Y:S02]  /*4760*/  @P2 SEL R7, R21, R7, P0 ;  /* 0x0000000715072207 */ /* 0x000fe40000000000 */
[----:B------:R-:W-:Y:S01]  /*4770*/  @P2 SEL R8, R23, R8, P0 ;  /* 0x0000000817082207 */ /* 0x000fe20000000000 */
[----:B------:R-:W-:-:S04]  /*4780*/  @P2 IMAD.MOV.U32 R11, RZ, RZ, R17 ;  /* 0x000000ffff0b2224 */ /* 0x000fc800078e0011 */
[----:B------:R-:W-:Y:S01]  /*4790*/  IMAD.MOV.U32 R21, RZ, RZ, R11 ;  /* 0x000000ffff157224 */ /* 0x000fe200078e000b */
[----:B0-----:R-:W-:-:S04]  /*47a0*/  IADD3 R14, P3, PT, R18, 0x500, RZ ;  /* 0x00000500120e7810 */ /* 0x001fc80007f7e0ff */
[----:B------:R-:W-:Y:S01]  /*47b0*/  ISETP.GT.U32.AND P1, PT, R14, R25, PT ;  /* 0x000000190e00720c */ /* 0x000fe20003f24070 */
[----:B------:R-:W-:Y:S01]  /*47c0*/  IMAD.X R15, RZ, RZ, R19, P3 ;  /* 0x000000ffff0f7224 */ /* 0x000fe200018e0613 */
[----:B------:R-:W-:Y:S01]  /*47d0*/  @P2 FSEL R14, R16, R10, P0 ;  /* 0x0000000a100e2208 */ /* 0x000fe20000000000 */
[----:B------:R-:W-:-:S04]  /*47e0*/  IMAD.U32 R16, RZ, RZ, UR9 ;  /* 0x00000009ff107e24 */ /* 0x000fc8000f8e00ff */
[----:B------:R-:W-:Y:S01]  /*47f0*/  @P2 IMAD.MOV.U32 R10, RZ, RZ, R14 ;  /* 0x000000ffff0a2224 */ /* 0x000fe200078e000e */
[----:B------:R-:W-:Y:S01]  /*4800*/  ISETP.GT.AND.EX P0, PT, R15, R16, PT, P1 ;  /* 0x000000100f00720c */ /* 0x000fe20003f04310 */
[----:B------:R-:W-:Y:S01]  /*4810*/  IMAD.MOV.U32 R14, RZ, RZ, R8 ;  /* 0x000000ffff0e7224 */ /* 0x000fe200078e0008 */
[----:B------:R-:W-:Y:S01]  /*4820*/  MOV R15, R7 ;  /* 0x00000007000f7202 */ /* 0x000fe20000000f00 */
[----:B------:R-:W-:-:S10]  /*4830*/  IMAD.MOV.U32 R20, RZ, RZ, R10 ;  /* 0x000000ffff147224 */ /* 0x000fd400078e000a */
[----:B------:R-:W-:Y:S05]  /*4840*/  @!P0 BRA `(.L_x_194) ;  /* 0xfffffff8006c8947 */ /* 0x000fea000383ffff */
[----:B------:R-:W-:Y:S05]  /*4850*/  BSYNC.RECONVERGENT B1 ;  /* 0x0000000000017941 */ /* 0x000fea0003800200 */
.L_x_191:
[----:B------:R-:W-:Y:S01]  /*4860*/  ISETP.GE.U32.AND P0, PT, R18, R25, PT ;  /* 0x000000191200720c */ /* 0x000fe20003f06070 */
[----:B------:R-:W-:Y:S03]  /*4870*/  BSSY.RECONVERGENT B1, `(.L_x_188) ;  /* 0x00000b1000017945 */ /* 0x000fe60003800200 */
[----:B------:R-:W-:-:S13]  /*4880*/  ISETP.GE.AND.EX P0, PT, R19, R16, PT, P0 ;  /* 0x000000101300720c */ /* 0x000fda0003f06300 */
[----:B------:R-:W-:Y:S05]  /*4890*/  @P0 BRA `(.L_x_195) ;  /* 0x0000000800b80947 */ /* 0x000fea0003800000 */
[----:B------:R-:W-:-:S05]  /*48a0*/  IMAD.IADD R20, R25, 0x1, -R18 ;  /* 0x0000000119147824 */ /* 0x000fca00078e0a12 */
[----:B------:R-:W-:-:S13]  /*48b0*/  ISETP.GE.AND P0, PT, R3, R20, PT ;  /* 0x000000140300720c */ /* 0x000fda0003f06270 */
[----:B------:R-:W-:Y:S05]  /*48c0*/  @P0 BRA `(.L_x_195) ;  /* 0x0000000800ac0947 */ /* 0x000fea0003800000 */
[----:B------:R-:W-:Y:S01]  /*48d0*/  LOP3.LUT R9, RZ, R3, RZ, 0x33, !PT ;  /* 0x00000003ff097212 */ /* 0x000fe200078e33ff */
[----:B------:R-:W-:Y:S03]  /*48e0*/  BSSY.RECONVERGENT B2, `(.L_x_196) ;  /* 0x0000035000027945 */ /* 0x000fe60003800200 */
[----:B------:R-:W-:-:S04]  /*48f0*/  IADD3 R25, PT, PT, -R18, R25, R9 ;  /* 0x0000001912197210 */ /* 0x000fc80007ffe109 */
[----:B------:R-:W-:-:S04]  /*4900*/  LOP3.LUT R9, R25, 0x300, RZ, 0xc0, !PT ;  /* 0x0000030019097812 */ /* 0x000fc800078ec0ff */
[----:B------:R-:W-:Y:S01]  /*4910*/  ISETP.NE.AND P0, PT, R9, 0x300, PT ;  /* 0x000003000900780c */ /* 0x000fe20003f05270 */
[----:B------:R-:W-:-:S12]  /*4920*/  IMAD.MOV.U32 R9, RZ, RZ, R3 ;  /* 0x000000ffff097224 */ /* 0x000fd800078e0003 */
[----:B------:R-:W-:Y:S05]  /*4930*/  @!P0 BRA `(.L_x_197) ;  /* 0x0000000000bc8947 */ /* 0x000fea0003800000 */
[----:B------:R-:W-:Y:S02]  /*4940*/  IADD3 R15, P0, PT, R3, R18, RZ ;  /* 0x00000012030f7210 */ /* 0x000fe40007f1e0ff */
[----:B------:R-:W-:Y:S02]  /*4950*/  LEA.HI R9, R25, 0x1, RZ, 0x18 ;  /* 0x0000000119097811 */ /* 0x000fe400078fc0ff */
[C---:B------:R-:W-:Y:S01]  /*4960*/  LEA R2, P1, R15.reuse, R2, 0x3 ;  /* 0x000000020f027211 */ /* 0x040fe200078218ff */
[----:B------:R-:W-:Y:S01]  /*4970*/  IMAD.X R13, RZ, RZ, R19, P0 ;  /* 0x000000ffff0d7224 */ /* 0x000fe200000e0613 */
[----:B------:R-:W-:Y:S02]  /*4980*/  IADD3 R14, P0, PT, R15, R5, RZ ;  /* 0x000000050f0e7210 */ /* 0x000fe40007f1e0ff */
[----:B------:R-:W-:Y:S01]  /*4990*/  LOP3.LUT R5, R9, 0x3, RZ, 0xc0, !PT ;  /* 0x0000000309057812 */ /* 0x000fe200078ec0ff */
[----:B------:R-:W-:Y:S01]  /*49a0*/  IMAD.MOV.U32 R9, RZ, RZ, R3 ;  /* 0x000000ffff097224 */ /* 0x000fe200078e0003 */
[----:B------:R-:W-:Y:S01]  /*49b0*/  LEA.HI.X R15, R15, R4, R13, 0x3, P1 ;  /* 0x000000040f0f7211 */ /* 0x000fe200008f1c0d */
[----:B------:R-:W-:-:S02]  /*49c0*/  IMAD.X R16, R13, 0x1, R6, P0 ;  /* 0x000000010d107824 */ /* 0x000fc400000e0606 */
[----:B------:R-:W-:-:S07]  /*49d0*/  IMAD.MOV R6, RZ, RZ, -R5 ;  /* 0x000000ffff067224 */ /* 0x000fce00078e0a05 */
.L_x_200:
        /* <DEDUP_REMOVED lines=9> */
[----:B------:R-:W-:Y:S02]  /*4a70*/  IMAD.MOV.U32 R4, RZ, RZ, R10 ;  /* 0x000000ffff047224 */ /* 0x000fe400078e000a */
        /* <DEDUP_REMOVED lines=21> */
.L_x_199:
[----:B------:R-:W-:Y:S05]  /*4bd0*/  BSYNC.RECONVERGENT B3 ;  /* 0x0000000000037941 */ /* 0x000fea0003800200 */
.L_x_198:
[----:B------:R-:W-:Y:S01]  /*4be0*/  IADD3 R14, P0, PT, R14, 0x100, RZ ;  /* 0x000001000e0e7810 */ /* 0x000fe20007f1e0ff */
[----:B------:R-:W-:Y:S02]  /*4bf0*/  VIADD R9, R9, 0x100 ;  /* 0x0000010009097836 */ /* 0x000fe40000000000 */
[----:B------:R-:W-:Y:S02]  /*4c00*/  IMAD.X R15, RZ, RZ, R15, P3 ;  /* 0x000000ffff0f7224 */ /* 0x000fe400018e060f */
[----:B------:R-:W-:Y:S01]  /*4c10*/  IMAD.X R16, RZ, RZ, R16, P0 ;  /* 0x000000ffff107224 */ /* 0x000fe200000e0610 */
[----:B------:R-:W-:Y:S07]  /*4c20*/  @P2 BRA `(.L_x_200) ;  /* 0xfffffffc006c2947 */ /* 0x000fee000383ffff */
.L_x_197:
[----:B------:R-:W-:Y:S05]  /*4c30*/  BSYNC.RECONVERGENT B2 ;  /* 0x0000000000027941 */ /* 0x000fea0003800200 */
.L_x_196:
[----:B------:R-:W-:-:S13]  /*4c40*/  ISETP.GE.U32.AND P0, PT, R25, 0x300, PT ;  /* 0x000003001900780c */ /* 0x000fda0003f06070 */
[----:B------:R-:W-:Y:S05]  /*4c50*/  @!P0 BRA `(.L_x_195) ;  /* 0x0000000400c88947 */ /* 0x000fea0003800000 */
[----:B------:R-:W0:Y:S01]  /*4c60*/  LDC.64 R16, c[0x0][0x380] ;  /* 0x0000e000ff107b82 */ /* 0x000e220000000a00 */
[----:B------:R-:W-:-:S07]  /*4c70*/  VIADD R21, R9, 0x200 ;  /* 0x0000020009157836 */ /* 0x000fce0000000000 */
[----:B------:R-:W1:Y:S02]  /*4c80*/  LDC.64 R14, c[0x0][0x388] ;  /* 0x0000e200ff0e7b82 */ /* 0x000e640000000a00 */
.L_x_209:
[----:B------:R-:W-:-:S05]  /*4c90*/  VIADD R5, R21, 0xfffffe00 ;  /* 0xfffffe0015057836 */ /* 0x000fca0000000000 */
[----:B------:R-:W-:-:S05]  /*4ca0*/  IADD3 R5, P0, PT, R5, R18, RZ ;  /* 0x0000001205057210 */ /* 0x000fca0007f1e0ff */
[----:B------:R-:W-:Y:S01]  /*4cb0*/  IMAD.X R2, RZ, RZ, R19, P0 ;  /* 0x000000ffff027224 */ /* 0x000fe200000e0613 */
[----:B0-----:R-:W-:-:S04]  /*4cc0*/  LEA R22, P0, R5, R16, 0x3 ;  /* 0x0000001005167211 */ /* 0x001fc800078018ff */
[----:B------:R-:W-:-:S05]  /*4cd0*/  LEA.HI.X R23, R5, R17, R2, 0x3, P0 ;  /* 0x0000001105177211 */ /* 0x000fca00000f1c02 */
[----:B------:R-:W2:Y:S04]  /*4ce0*/  LDG.E.64 R24, desc[UR10][R22.64] ;  /* 0x0000000a16187981 */ /* 0x000ea8000c1e1b00 */
[----:B------:R0:W5:Y:S01]  /*4cf0*/  LDG.E.64 R12, desc[UR10][R22.64+0x800] ;  /* 0x0008000a160c7981 */ /* 0x000162000c1e1b00 */
        /* <DEDUP_REMOVED lines=23> */
.L_x_202:
[----:B------:R-:W-:Y:S05]  /*4e70*/  BSYNC.RECONVERGENT B2 ;  /* 0x0000000000027941 */ /* 0x000fea0003800200 */
.L_x_201:
[----:B------:R0:W5:Y:S04]  /*4e80*/  LDG.E.64 R6, desc[UR10][R22.64+0x1000] ;  /* 0x0010000a16067981 */ /* 0x000168000c1e1b00 */
[----:B------:R0:W5:Y:S02]  /*4e90*/  LDG.E.64 R24, desc[UR10][R22.64+0x1800] ;  /* 0x0018000a16187981 */ /* 0x000164000c1e1b00 */
[----:B-----5:R-:W-:Y:S01]  /*4ea0*/  DSETP.GEU.AND P0, PT, R4, R12, PT ;  /* 0x0000000c0400722a */ /* 0x020fe20003f0e000 */
[----:B------:R-:W-:Y:S01]  /*4eb0*/  VIADD R11, R21, 0xffffff00 ;  /* 0xffffff00150b7836 */ /* 0x000fe20000000000 */
[----:B------:R-:W-:Y:S01]  /*4ec0*/  BSSY.RECONVERGENT B2, `(.L_x_203) ;  /* 0x0000016000027945 */ /* 0x000fe20003800200 */
[----:B------:R-:W-:-:S03]  /*4ed0*/  IMAD.MOV.U32 R10, RZ, RZ, R12 ;  /* 0x000000ffff0a7224 */ /* 0x000fc600078e000c */
[----:B------:R-:W-:Y:S01]  /*4ee0*/  IADD3 R28, P1, P2, R18, R14, R11 ;  /* 0x0000000e121c7210 */ /* 0x000fe20007a3e00b */
[----:B------:R-:W-:-:S03]  /*4ef0*/  IMAD.MOV.U32 R11, RZ, RZ, R13 ;  /* 0x000000ffff0b7224 */ /* 0x000fc600078e000d */
[----:B------:R-:W-:Y:S01]  /*4f00*/  IADD3.X R27, PT, PT, R19, R15, RZ, P1, P2 ;  /* 0x0000000f131b7210 */ /* 0x000fe20000fe44ff */
[----:B------:R-:W-:-:S04]  /*4f10*/  IMAD.MOV.U32 R8, RZ, RZ, R28 ;  /* 0x000000ffff087224 */ /* 0x000fc800078e001c */
        /* <DEDUP_REMOVED lines=16> */
.L_x_204:
[----:B------:R-:W-:Y:S05]  /*5020*/  BSYNC.RECONVERGENT B2 ;  /* 0x0000000000027941 */ /* 0x000fea0003800200 */
.L_x_203:
[----:B------:R-:W-:Y:S01]  /*5030*/  DSETP.GEU.AND P0, PT, R10, R6, PT ;  /* 0x000000060a00722a */ /* 0x000fe20003f0e000 */
[----:B------:R-:W-:Y:S01]  /*5040*/  IADD3 R23, P1, P2, R18, R14, R21 ;  /* 0x0000000e12177210 */ /* 0x000fe20007a3e015 */
[----:B------:R-:W-:Y:S01]  /*5050*/  BSSY.RECONVERGENT B2, `(.L_x_205) ;  /* 0x0000016000027945 */ /* 0x000fe20003800200 */
[----:B------:R-:W-:Y:S02]  /*5060*/  VIADD R13, R21, 0x100 ;  /* 0x00000100150d7836 */ /* 0x000fe40000000000 */
[----:B------:R-:W-:Y:S01]  /*5070*/  IADD3.X R27, PT, PT, R19, R15, RZ, P1, P2 ;  /* 0x0000000f131b7210 */ /* 0x000fe20000fe44ff */
[----:B------:R-:W-:Y:S02]  /*5080*/  IMAD.MOV.U32 R2, RZ, RZ, R23 ;  /* 0x000000ffff027224 */ /* 0x000fe400078e0017 */
        /* <DEDUP_REMOVED lines=18> */
.L_x_206:
[----:B------:R-:W-:Y:S05]  /*51b0*/  BSYNC.RECONVERGENT B2 ;  /* 0x0000000000027941 */ /* 0x000fea0003800200 */
.L_x_205:
[----:B------:R-:W-:Y:S01]  /*51c0*/  DSETP.GEU.AND P0, PT, R4, R24, PT ;  /* 0x000000180400722a */ /* 0x000fe20003f0e000 */
[----:B------:R-:W-:Y:S01]  /*51d0*/  IADD3 R13, P1, P2, R18, R14, R13 ;  /* 0x0000000e120d7210 */ /* 0x000fe20007a3e00d */
[----:B------:R-:W-:Y:S01]  /*51e0*/  BSSY.RECONVERGENT B2, `(.L_x_207) ;  /* 0x0000015000027945 */ /* 0x000fe20003800200 */
[----:B------:R-:W-:Y:S02]  /*51f0*/  IMAD.MOV.U32 R10, RZ, RZ, R24 ;  /* 0x000000ffff0a7224 */ /* 0x000fe400078e0018 */
[----:B------:R-:W-:Y:S01]  /*5200*/  IADD3.X R6, PT, PT, R19, R15, RZ, P1, P2 ;  /* 0x0000000f13067210 */ /* 0x000fe20000fe44ff */
[----:B------:R-:W-:Y:S02]  /*5210*/  IMAD.MOV.U32 R7, RZ, RZ, R13 ;  /* 0x000000ffff077224 */ /* 0x000fe400078e000d */
[----:B------:R-:W-:Y:S02]  /*5220*/  IMAD.MOV.U32 R11, RZ, RZ, R25 ;  /* 0x000000ffff0b7224 */ /* 0x000fe400078e0019 */
[----:B------:R-:W-:-:S04]  /*5230*/  IMAD.MOV.U32 R8, RZ, RZ, R6 ;  /* 0x000000ffff087224 */ /* 0x000fc800078e0006 */
[----:B------:R-:W-:Y:S05]  /*5240*/  @!P0 BRA `(.L_x_208) ;  /* 0x0000000000388947 */ /* 0x000fea0003800000 */
[----:B------:R-:W-:Y:S01]  /*5250*/  DSETP.GEU.AND P0, PT, R24, R4, PT ;  /* 0x000000041800722a */ /* 0x000fe20003f0e000 */
[----:B------:R-:W-:Y:S01]  /*5260*/  MOV R7, R2 ;  /* 0x0000000200077202 */ /* 0x000fe20000000f00 */
[----:B------:R-:W-:Y:S02]  /*5270*/  IMAD.MOV.U32 R8, RZ, RZ, R9 ;  /* 0x000000ffff087224 */ /* 0x000fe400078e0009 */
[----:B------:R-:W-:Y:S02]  /*5280*/  IMAD.MOV.U32 R10, RZ, RZ, R4 ;  /* 0x000000ffff0a7224 */ /* 0x000fe400078e0004 */
[----:B------:R-:W-:-:S08]  /*5290*/  IMAD.MOV.U32 R11, RZ, RZ, R5 ;  /* 0x000000ffff0b7224 */ /* 0x000fd000078e0005 */
        /* <DEDUP_REMOVED lines=9> */
.L_x_208:
[----:B------:R-:W-:Y:S05]  /*5330*/  BSYNC.RECONVERGENT B2 ;  /* 0x0000000000027941 */ /* 0x000fea0003800200 */
.L_x_207:
[C---:B------:R-:W-:Y:S02]  /*5340*/  VIADD R5, R21.reuse, 0x200 ;  /* 0x0000020015057836 */ /* 0x040fe40000000000 */
[----:B------:R-:W-:-:S03]  /*5350*/  VIADD R21, R21, 0x400 ;  /* 0x0000040015157836 */ /* 0x000fc60000000000 */
[----:B------:R-:W-:-:S13]  /*5360*/  ISETP.GE.AND P0, PT, R5, R20, PT ;  /* 0x000000140500720c */ /* 0x000fda0003f06270 */
[----:B------:R-:W-:Y:S05]  /*5370*/  @!P0 BRA `(.L_x_209) ;  /* 0xfffffff800448947 */ /* 0x000fea000383ffff */
.L_x_195:
[----:B------:R-:W-:Y:S05]  /*5380*/  BSYNC.RECONVERGENT B1 ;  /* 0x0000000000017941 */ /* 0x000fea0003800200 */
.L_x_188:
        /* <DEDUP_REMOVED lines=32> */
.L_x_211:
[----:B------:R-:W-:Y:S05]  /*5590*/  BSYNC.RECONVERGENT B1 ;  /* 0x0000000000017941 */ /* 0x000fea0003800200 */
.L_x_210:
        /* <DEDUP_REMOVED lines=31> */
.L_x_213:
[----:B------:R-:W-:Y:S05]  /*5790*/  BSYNC.RECONVERGENT B1 ;  /* 0x0000000000017941 */ /* 0x000fea0003800200 */
.L_x_212:
        /* <DEDUP_REMOVED lines=31> */
.L_x_215:
[----:B------:R-:W-:Y:S05]  /*5990*/  BSYNC.RECONVERGENT B1 ;  /* 0x0000000000017941 */ /* 0x000fea0003800200 */
.L_x_214:
[----:B------:R-:W-:Y:S01]  /*59a0*/  ISETP.GT.AND P0, PT, R2, 0x17, PT ;  /* 0x000000170200780c */ /* 0x000fe20003f04270 */
[----:B-1----:R1:W1:Y:S01]  /*59b0*/  SHFL.DOWN PT, R6, R4, 0x8, 0x1f ;  /* 0x09001f0004067f89 */ /* 0x00226200000e0000 */
[----:B------:R-:W-:Y:S01]  /*59c0*/  BSSY.RECONVERGENT B1, `(.L_x_216) ;  /* 0x000001d000017945 */ /* 0x000fe20003800200 */
[----:B--2---:R-:W-:Y:S02]  /*59d0*/  IMAD.MOV.U32 R12, RZ, RZ, R10 ;  /* 0x000000ffff0c7224 */ /* 0x004fe400078e000a */
[----:B------:R2:W1:Y:S01]  /*59e0*/  SHFL.DOWN PT, R7, R5, 0x8, 0x1f ;  /* 0x09001f0005077f89 */ /* 0x00046200000e0000 */
[----:B------:R-:W-:Y:S02]  /*59f0*/  IMAD.MOV.U32 R13, RZ, RZ, R11 ;  /* 0x000000ffff0d7224 */ /* 0x000fe400078e000b */
[----:B------:R-:W-:Y:S01]  /*5a00*/  IMAD.MOV.U32 R8, RZ, RZ, R4 ;  /* 0x000000ffff087224 */ /* 0x000fe200078e0004 */
[----:B0-----:R2:W0:Y:S01]  /*5a10*/  SHFL.DOWN PT, R15, R10, 0x8, 0x1f ;  /* 0x09001f000a0f7f89 */ /* 0x00142200000e0000 */
[----:B----4-:R-:W-:-:S03]  /*5a20*/  IMAD.MOV.U32 R9, RZ, RZ, R5 ;  /* 0x000000ffff097224 */ /* 0x010fc600078e0005 */
[----:B---3--:R2:W3:Y:S01]  /*5a30*/  SHFL.DOWN PT, R14, R11, 0x8, 0x1f ;  /* 0x09001f000b0e7f89 */ /* 0x0084e200000e0000 */
[----:B------:R-:W-:Y:S05]  /*5a40*/  @P0 BRA `(.L_x_217) ;  /* 0x0000000000500947 */ /* 0x000fea0003800000 */
[----:B-1----:R-:W-:Y:S01]  /*5a50*/  DSETP.GEU.AND P0, PT, R4, R6, PT ;  /* 0x000000060400722a */ /* 0x002fe20003f0e000 */
        /* <DEDUP_REMOVED lines=19> */
.L_x_217:
[----:B------:R-:W-:Y:S05]  /*5b90*/  BSYNC.RECONVERGENT B1 ;  /* 0x0000000000017941 */ /* 0x000fea0003800200 */
.L_x_216:
[----:B------:R-:W-:Y:S01]  /*5ba0*/  ISETP.GT.AND P0, PT, R2, 0xf, PT ;  /* 0x0000000f0200780c */ /* 0x000fe20003f04270 */
[----:B--2---:R2:W4:Y:S01]  /*5bb0*/  SHFL.DOWN PT, R10, R8, 0x10, 0x1f ;  /* 0x0a001f00080a7f89 */ /* 0x00452200000e0000 */
[----:B------:R-:W-:Y:S01]  /*5bc0*/  BSSY.RECONVERGENT B1, `(.L_x_218) ;  /* 0x000001d000017945 */ /* 0x000fe20003800200 */
[----:B-1----:R-:W-:Y:S02]  /*5bd0*/  IMAD.MOV.U32 R4, RZ, RZ, R12 ;  /* 0x000000ffff047224 */ /* 0x002fe400078e000c */
[----:B------:R2:W1:Y:S01]  /*5be0*/  SHFL.DOWN PT, R11, R9, 0x10, 0x1f ;  /* 0x0a001f00090b7f89 */ /* 0x00046200000e0000 */
[----:B------:R-:W-:Y:S02]  /*5bf0*/  IMAD.MOV.U32 R5, RZ, RZ, R13 ;  /* 0x000000ffff057224 */ /* 0x000fe400078e000d */
[----:B------:R-:W-:Y:S01]  /*5c00*/  IMAD.MOV.U32 R6, RZ, RZ, R8 ;  /* 0x000000ffff067224 */ /* 0x000fe200078e0008 */
[----:B0-----:R2:W0:Y:S01]  /*5c10*/  SHFL.DOWN PT, R15, R12, 0x10, 0x1f ;  /* 0x0a001f000c0f7f89 */ /* 0x00142200000e0000 */
[----:B------:R-:W-:-:S03]  /*5c20*/  IMAD.MOV.U32 R7, RZ, RZ, R9 ;  /* 0x000000ffff077224 */ /* 0x000fc600078e0009 */
[----:B---3--:R2:W3:Y:S01]  /*5c30*/  SHFL.DOWN PT, R14, R13, 0x10, 0x1f ;  /* 0x0a001f000d0e7f89 */ /* 0x0084e200000e0000 */
        /* <DEDUP_REMOVED lines=8> */
[----:B------:R-:W-:Y:S01]  /*5cc0*/  MOV R4, R12 ;  /* 0x0000000c00047202 */ /* 0x000fe20000000f00 */
[----:B------:R-:W-:Y:S02]  /*5cd0*/  IMAD.MOV.U32 R5, RZ, RZ, R13 ;  /* 0x000000ffff057224 */ /* 0x000fe400078e000d */
[----:B------:R-:W-:Y:S02]  /*5ce0*/  IMAD.MOV.U32 R6, RZ, RZ, R8 ;  /* 0x000000ffff067224 */ /* 0x000fe400078e0008 */
[----:B------:R-:W-:-:S08]  /*5cf0*/  IMAD.MOV.U32 R7, RZ, RZ, R9 ;  /* 0x000000ffff077224 */ /* 0x000fd000078e0009 */
        /* <DEDUP_REMOVED lines=9> */
.L_x_219:
[----:B------:R-:W-:Y:S05]  /*5d90*/  BSYNC.RECONVERGENT B1 ;  /* 0x0000000000017941 */ /* 0x000fea0003800200 */
.L_x_218:
[----:B------:R-:W-:Y:S01]  /*5da0*/  ISETP.NE.AND P0, PT, R2, RZ, PT ;  /* 0x000000ff0200720c */ /* 0x000fe20003f05270 */
[----:B------:R-:W-:-:S12]  /*5db0*/  BSSY.RECONVERGENT B1, `(.L_x_220) ;  /* 0x000000a000017945 */ /* 0x000fd80003800200 */
[----:B------:R-:W-:Y:S05]  /*5dc0*/  @P0 BRA `(.L_x_221) ;  /* 0x0000000000200947 */ /* 0x000fea0003800000 */
[----:B--2---:R-:W2:Y:S01]  /*5dd0*/  S2R R9, SR_CgaCtaId ;  /* 0x0000000000097919 */ /* 0x004ea20000008800 */
[----:B------:R-:W-:Y:S02]  /*5de0*/  MOV R8, 0x400 ;  /* 0x0000040000087802 */ /* 0x000fe40000000f00 */
[----:B------:R-:W-:-:S04]  /*5df0*/  SHF.R.U32.HI R2, RZ, 0x1, R3 ;  /* 0x00000001ff027819 */ /* 0x000fc80000011603 */
[----:B------:R-:W-:Y:S02]  /*5e00*/  LOP3.LUT R2, R2, 0x1f0, RZ, 0xc0, !PT ;  /* 0x000001f002027812 */ /* 0x000fe400078ec0ff */
[----:B--2---:R-:W-:-:S05]  /*5e10*/  LEA R9, R9, R8, 0x18 ;  /* 0x0000000809097211 */ /* 0x004fca00078ec0ff */
[----:B------:R-:W-:-:S05]  /*5e20*/  IMAD.IADD R9, R2, 0x1, R9 ;  /* 0x0000000102097824 */ /* 0x000fca00078e0209 */
[----:B------:R2:W-:Y:S04]  /*5e30*/  STS.64 [R9+0x10], R4 ;  /* 0x0000100409007388 */ /* 0x0005e80000000a00 */
[----:B------:R2:W-:Y:S02]  /*5e40*/  STS.64 [R9+0x8], R6 ;  /* 0x0000080609007388 */ /* 0x0005e40000000a00 */
.L_x_221:
[----:B------:R-:W-:Y:S05]  /*5e50*/  BSYNC.RECONVERGENT B1 ;  /* 0x0000000000017941 */ /* 0x000fea0003800200 */
.L_x_220:
[----:B------:R-:W-:Y:S01]  /*5e60*/  BAR.SYNC.DEFER_BLOCKING 0x0 ;  /* 0x0000000000007b1d */ /* 0x000fe20000010000 */
[----:B------:R-:W-:-:S13]  /*5e70*/  ISETP.NE.AND P1, PT, R3, RZ, PT ;  /* 0x000000ff0300720c */ /* 0x000fda0003f25270 */
[----:B------:R-:W-:Y:S05]  /*5e80*/  @P1 BRA `(.L_x_149) ;  /* 0x00000008008c1947 */ /* 0x000fea0003800000 */
[----:B------:R-:W5:Y:S01]  /*5e90*/  S2R R3, SR_CgaCtaId ;  /* 0x0000000000037919 */ /* 0x000f620000008800 */
[----:B------:R-:W-:Y:S01]  /*5ea0*/  MOV R20, 0x400 ;  /* 0x0000040000147802 */ /* 0x000fe20000000f00 */
[----:B------:R-:W-:Y:S03]  /*5eb0*/  BSSY.RECONVERGENT B1, `(.L_x_222) ;  /* 0x000001a000017945 */ /* 0x000fe60003800200 */
[----:B-----5:R-:W-:-:S05]  /*5ec0*/  LEA R20, R3, R20, 0x18 ;  /* 0x0000001403147211 */ /* 0x020fca00078ec0ff */
[----:B------:R-:W5:Y:S04]  /*5ed0*/  LDS.64 R16, [R20+0x18] ;  /* 0x0000180014107984 */ /* 0x000f680000000a00 */
[----:B-12-4-:R-:W1:Y:S04]  /*5ee0*/  LDS.128 R8, [R20+0x20] ;  /* 0x0000200014087984 */ /* 0x016e680000000c00 */
[----:B------:R2:W4:Y:S04]  /*5ef0*/  LDS.64 R2, [R20+0x80] ;  /* 0x0000800014027984 */ /* 0x0005280000000a00 */
[----:B0--3--:R2:W0:Y:S01]  /*5f00*/  LDS.128 R12, [R20+0x30] ;  /* 0x00003000140c7984 */ /* 0x0094220000000c00 */
[----:B-----5:R-:W-:Y:S01]  /*5f10*/  DSETP.GEU.AND P0, PT, R6, R16, PT ;  /* 0x000000100600722a */ /* 0x020fe20003f0e000 */
[----:B------:R-:W-:-:S02]  /*5f20*/  IMAD.MOV.U32 R22, RZ, RZ, R16 ;  /* 0x000000ffff167224 */ /* 0x000fc400078e0010 */
[----:B------:R-:W-:Y:S02]  /*5f30*/  IMAD.MOV.U32 R23, RZ, RZ, R17 ;  /* 0x000000ffff177224 */ /* 0x000fe400078e0011 */
[----:B-1----:R-:W-:Y:S02]  /*5f40*/  IMAD.MOV.U32 R25, RZ, RZ, R8 ;  /* 0x000000ffff197224 */ /* 0x002fe400078e0008 */
[----:B------:R-:W-:-:S07]  /*5f50*/  IMAD.MOV.U32 R21, RZ, RZ, R9 ;  /* 0x000000ffff157224 */ /* 0x000fce00078e0009 */
[----:B0-2-4-:R-:W-:Y:S05]  /*5f60*/  @!P0 BRA `(.L_x_223) ;  /* 0x0000000000388947 */ /* 0x015fea0003800000 */
        /* <DEDUP_REMOVED lines=14> */
.L_x_223:
[----:B------:R-:W-:Y:S05]  /*6050*/  BSYNC.RECONVERGENT B1 ;  /* 0x0000000000017941 */ /* 0x000fea0003800200 */
.L_x_222:
        /* <DEDUP_REMOVED lines=23> */
.L_x_225:
[----:B------:R-:W-:Y:S05]  /*61d0*/  BSYNC.RECONVERGENT B1 ;  /* 0x0000000000017941 */ /* 0x000fea0003800200 */
.L_x_224:
        /* <DEDUP_REMOVED lines=21> */
.L_x_227:
[----:B------:R-:W-:Y:S05]  /*6330*/  BSYNC.RECONVERGENT B1 ;  /* 0x0000000000017941 */ /* 0x000fea0003800200 */
.L_x_226:
        /* <DEDUP_REMOVED lines=23> */
.L_x_229:
[----:B------:R-:W-:Y:S05]  /*64b0*/  BSYNC.RECONVERGENT B1 ;  /* 0x0000000000017941 */ /* 0x000fea0003800200 */
.L_x_228:
        /* <DEDUP_REMOVED lines=21> */
.L_x_231:
[----:B------:R-:W-:Y:S05]  /*6610*/  BSYNC.RECONVERGENT B1 ;  /* 0x0000000000017941 */ /* 0x000fea0003800200 */
.L_x_230:
        /* <DEDUP_REMOVED lines=21> */
.L_x_233:
[----:B------:R-:W-:Y:S05]  /*6770*/  BSYNC.RECONVERGENT B1 ;  /* 0x0000000000017941 */ /* 0x000fea0003800200 */
.L_x_232:
        /* <DEDUP_REMOVED lines=20> */
.L_x_149:
[----:B------:R-:W-:Y:S05]  /*68c0*/  BSYNC.RECONVERGENT B0 ;  /* 0x0000000000007941 */ /* 0x000fea0003800200 */
.L_x_116:
[----:B------:R-:W-:Y:S05]  /*68d0*/  @P1 EXIT ;  /* 0x000000000000194d */ /* 0x000fea0003800000 */
[----:B01--4-:R-:W0:Y:S02]  /*68e0*/  LDC.64 R2, c[0x0][0x390] ;  /* 0x0000e400ff027b82 */ /* 0x013e240000000a00 */
[----:B0-----:R-:W-:-:S05]  /*68f0*/  IMAD.WIDE.U32 R2, R0, 0x10, R2 ;  /* 0x0000001000027825 */ /* 0x001fca00078e0002 */
[----:B------:R-:W-:Y:S04]  /*6900*/  STG.E.64 desc[UR10][R2.64], R6 ;  /* 0x0000000602007986 */ /* 0x000fe8000c101b0a */
[----:B------:R-:W-:Y:S01]  /*6910*/  STG.E.64 desc[UR10][R2.64+0x8], R4 ;  /* 0x0000080402007986 */ /* 0x000fe2000c101b0a */
[----:B------:R-:W-:Y:S05]  /*6920*/  EXIT ;  /* 0x000000000000794d */ /* 0x000fea0003800000 */
.L_x_234:
        /* <DEDUP_REMOVED lines=13> */
.L_x_780:


//--------------------- .text._ZN6thrust24THRUST_300001_SM_1000_NS8cuda_cub4core6detail13_kernel_agentINS1_8__reduce11ReduceAgentINS0_12zip_iteratorIN4cuda3std3__45tupleIJPdNS0_17counting_iteratorIlNS0_11use_defaultESE_SE_EEEEEEEPNSB_IJdlEEESI_lNS1_9__extrema9arg_max_fIdlNSA_4lessIdEEEEEEJSH_SJ_lSO_EEEvDpT0_ --------------------------
	.section	.text._ZN6thrust24THRUST_300001_SM_1000_NS8cuda_cub4core6detail13_kernel_agentINS1_8__reduce11ReduceAgentINS0_12zip_iteratorIN4cuda3std3__45tupleIJPdNS0_17counting_iteratorIlNS0_11use_defaultESE_SE_EEEEEEEPNSB_IJdlEEESI_lNS1_9__extrema9arg_max_fIdlNSA_4lessIdEEEEEEJSH_SJ_lSO_EEEvDpT0_,"ax",@progbits
	.align	128
        .global         _ZN6thrust24THRUST_300001_SM_1000_NS8cuda_cub4core6detail13_kernel_agentINS1_8__reduce11ReduceAgentINS0_12zip_iteratorIN4cuda3std3__45tupleIJPdNS0_17counting_iteratorIlNS0_11use_defaultESE_SE_EEEEEEEPNSB_IJdlEEESI_lNS1_9__extrema9arg_max_fIdlNSA_4lessIdEEEEEEJSH_SJ_lSO_EEEvDpT0_
        .type           _ZN6thrust24THRUST_300001_SM_1000_NS8cuda_cub4core6detail13_kernel_agentINS1_8__reduce11ReduceAgentINS0_12zip_iteratorIN4cuda3std3__45tupleIJPdNS0_17counting_iteratorIlNS0_11use_defaultESE_SE_EEEEEEEPNSB_IJdlEEESI_lNS1_9__extrema9arg_max_fIdlNSA_4lessIdEEEEEEJSH_SJ_lSO_EEEvDpT0_,@function
        .size           _ZN6thrust24THRUST_300001_SM_1000_NS8cuda_cub4core6detail13_kernel_agentINS1_8__reduce11ReduceAgentINS0_12zip_iteratorIN4cuda3std3__45tupleIJPdNS0_17counting_iteratorIlNS0_11use_defaultESE_SE_EEEEEEEPNSB_IJdlEEESI_lNS1_9__extrema9arg_max_fIdlNSA_4lessIdEEEEEEJSH_SJ_lSO_EEEvDpT0_,(.L_x_781 - _ZN6thrust24THRUST_300001_SM_1000_NS8cuda_cub4core6detail13_kernel_agentINS1_8__reduce11ReduceAgentINS0_12zip_iteratorIN4cuda3std3__45tupleIJPdNS0_17counting_iteratorIlNS0_11use_defaultESE_SE_EEEEEEEPNSB_IJdlEEESI_lNS1_9__extrema9arg_max_fIdlNSA_4lessIdEEEEEEJSH_SJ_lSO_EEEvDpT0_)
        .other          _ZN6thrust24THRUST_300001_SM_1000_NS8cuda_cub4core6detail13_kernel_agentINS1_8__reduce11ReduceAgentINS0_12zip_iteratorIN4cuda3std3__45tupleIJPdNS0_17counting_iteratorIlNS0_11use_defaultESE_SE_EEEEEEEPNSB_IJdlEEESI_lNS1_9__extrema9arg_max_fIdlNSA_4lessIdEEEEEEJSH_SJ_lSO_EEEvDpT0_,@"STO_CUDA_ENTRY STV_DEFAULT"
_ZN6thrust24THRUST_300001_SM_1000_NS8cuda_cub4core6detail13_kernel_agentINS1_8__reduce11ReduceAgentINS0_12zip_iteratorIN4cuda3std3__45tupleIJPdNS0_17counting_iteratorIlNS0_11use_defaultESE_SE_EEEEEEEPNSB_IJdlEEESI_lNS1_9__extrema9arg_max_fIdlNSA_4lessIdEEEEEEJSH_SJ_lSO_EEEvDpT0_:
.text._ZN6thrust24THRUST_300001_SM_1000_NS8cuda_cub4core6detail13_kernel_agentINS1_8__reduce11ReduceAgentINS0_12zip_iteratorIN4cuda3std3__45tupleIJPdNS0_17counting_iteratorIlNS0_11use_defaultESE_SE_EEEEEEEPNSB_IJdlEEESI_lNS1_9__extrema9arg_max_fIdlNSA_4lessIdEEEEEEJSH_SJ_lSO_EEEvDpT0_:
[----:B------:R-:W-:Y:S01]  /*0000*/  LDC R1, c[0x0][0x37c] ;  /* 0x0000df00ff017b82 */ /* 0x000fe20000000800 */
[----:B------:R-:W0:Y:S02]  /*0010*/  LDCU.64 UR4, c[0x0][0x398] ;  /* 0x00007300ff0477ac */ /* 0x000e240008000a00 */
[----:B0-----:R-:W-:-:S04]  /*0020*/  ISETP.NE.U32.AND P0, PT, RZ, UR4, PT ;  /* 0x00000004ff007c0c */ /* 0x001fc8000bf05070 */
[----:B------:R-:W-:-:S13]  /*0030*/  ISETP.NE.AND.EX P0, PT, RZ, UR5, PT, P0 ;  /* 0x00000005ff007c0c */ /* 0x000fda000bf05300 */
[----:B------:R-:W-:Y:S05]  /*0040*/  @!P0 EXIT ;  /* 0x000000000000894d */ /* 0x000fea0003800000 */
[----:B------:R-:W-:Y:S01]  /*0050*/  UISETP.GT.U32.AND UP0, UPT, UR4, 0x4ff, UPT ;  /* 0x000004ff0400788c */ /* 0x000fe2000bf04070 */
[----:B------:R-:W-:Y:S01]  /*0060*/  BSSY.RECONVERGENT B0, `(.L_x_235) ;  /* 0x0000641000007945 */ /* 0x000fe20003800200 */
[----:B------:R-:W0:Y:S02]  /*0070*/  LDCU.64 UR8, c[0x0][0x358] ;  /* 0x00006b00ff0877ac */ /* 0x000e240008000a00 */
[----:B------:R-:W-:-:S09]  /*0080*/  UISETP.GT.AND.EX UP0, UPT, UR5, URZ, UPT, UP0 ;  /* 0x000000ff0500728c */ /* 0x000fd2000bf04300 */
        /* <DEDUP_REMOVED lines=9> */
[----:B------:R-:W1:Y:S01]  /*0120*/  LDC.64 R2, c[0x0][0x380] ;  /* 0x0000e000ff027b82 */ /* 0x000e620000000a00 */
[----:B------:R-:W2:Y:S01]  /*0130*/  LDCU.64 UR6, c[0x0][0x388] ;  /* 0x00007100ff0677ac */ /* 0x000ea20008000a00 */
[----:B-1----:R-:W-:-:S06]  /*0140*/  IMAD.WIDE.U32 R2, R0, 0x8, R2 ;  /* 0x0000000800027825 */ /* 0x002fcc00078e0002 */
[----:B0-----:R-:W5:Y:S01]  /*0150*/  LDG.E.64 R2, desc[UR8][R2.64] ;  /* 0x0000000802027981 */ /* 0x001f62000c1e1b00 */
[C---:B--2---:R-:W-:Y:S01]  /*0160*/  IADD3 R9, P0, PT, R0.reuse, UR6, RZ ;  /* 0x0000000600097c10 */ /* 0x044fe2000ff1e0ff */
[----:B------:R-:W-:-:S04]  /*0170*/  VIADD R10, R0, 0x100 ;  /* 0x00000100000a7836 */ /* 0x000fc80000000000 */
[----:B------:R-:W-:-:S08]  /*0180*/  IMAD.X R8, RZ, RZ, UR7, P0 ;  /* 0x00000007ff087e24 */ /* 0x000fd000080e06ff */
.L_x_238:
[----:B0-----:R-:W-:Y:S05]  /*0190*/  BSYNC.RECONVERGENT B1 ;  /* 0x0000000000017941 */ /* 0x001fea0003800200 */
.L_x_237:
[----:B------:R-:W-:Y:S01]  /*01a0*/  ISETP.GE.AND P0, PT, R10, UR4, PT ;  /* 0x000000040a007c0c */ /* 0x000fe2000bf06270 */
[----:B------:R-:W-:-:S12]  /*01b0*/  BSSY.RECONVERGENT B1, `(.L_x_239) ;  /* 0x00000a9000017945 */ /* 0x000fd80003800200 */
[----:B------:R-:W-:Y:S05]  /*01c0*/  @P0 BRA `(.L_x_240) ;  /* 0x00000008009c0947 */ /* 0x000fea0003800000 */
[----:B------:R-:W-:Y:S01]  /*01d0*/  LOP3.LUT R4, RZ, R10, RZ, 0x33, !PT ;  /* 0x0000000aff047212 */ /* 0x000fe200078e33ff */
[----:B------:R-:W-:Y:S04]  /*01e0*/  BSSY.RECONVERGENT B2, `(.L_x_241) ;  /* 0x0000034000027945 */ /* 0x000fe80003800200 */
[----:B------:R-:W-:-:S05]  /*01f0*/  VIADD R16, R4, UR4 ;  /* 0x0000000404107c36 */ /* 0x000fca0008000000 */
[----:B------:R-:W-:-:S04]  /*0200*/  LOP3.LUT R4, R16, 0x300, RZ, 0xc0, !PT ;  /* 0x0000030010047812 */ /* 0x000fc800078ec0ff */
[----:B------:R-:W-:-:S13]  /*0210*/  ISETP.NE.AND P0, PT, R4, 0x300, PT ;  /* 0x000003000400780c */ /* 0x000fda0003f05270 */
[----:B------:R-:W-:Y:S05]  /*0220*/  @!P0 BRA `(.L_x_242) ;  /* 0x0000000000bc8947 */ /* 0x000fea0003800000 */
[----:B------:R-:W0:Y:S01]  /*0230*/  LDC.64 R4, c[0x0][0x380] ;  /* 0x0000e000ff047b82 */ /* 0x000e220000000a00 */
[----:B------:R-:W1:Y:S01]  /*0240*/  LDCU.64 UR6, c[0x0][0x388] ;  /* 0x00007100ff0677ac */ /* 0x000e620008000a00 */
[----:B------:R-:W-:-:S04]  /*0250*/  LEA.HI R6, R16, 0x1, RZ, 0x18 ;  /* 0x0000000110067811 */ /* 0x000fc800078fc0ff */
[----:B------:R-:W-:-:S05]  /*0260*/  LOP3.LUT R6, R6, 0x3, RZ, 0xc0, !PT ;  /* 0x0000000306067812 */ /* 0x000fca00078ec0ff */
[----:B------:R-:W-:Y:S01]  /*0270*/  IMAD.MOV R11, RZ, RZ, -R6 ;  /* 0x000000ffff0b7224 */ /* 0x000fe200078e0a06 */
[C---:B-1----:R-:W-:Y:S01]  /*0280*/  IADD3 R14, P0, PT, R10.reuse, UR6, RZ ;  /* 0x000000060a0e7c10 */ /* 0x042fe2000ff1e0ff */
[----:B0-----:R-:W-:-:S04]  /*0290*/  IMAD.WIDE.U32 R4, R10, 0x8, R4 ;  /* 0x000000080a047825 */ /* 0x001fc800078e0004 */
[----:B------:R-:W-:Y:S02]  /*02a0*/  IMAD.MOV.U32 R12, RZ, RZ, R4 ;  /* 0x000000ffff0c7224 */ /* 0x000fe400078e0004 */
[----:B------:R-:W-:Y:S02]  /*02b0*/  IMAD.MOV.U32 R13, RZ, RZ, R5 ;  /* 0x000000ffff0d7224 */ /* 0x000fe400078e0005 */
[----:B------:R-:W-:-:S07]  /*02c0*/  IMAD.X R15, RZ, RZ, UR7, P0 ;  /* 0x00000007ff0f7e24 */ /* 0x000fce00080e06ff */
.L_x_245:
        /* <DEDUP_REMOVED lines=31> */
.L_x_244:
[----:B------:R-:W-:Y:S05]  /*04c0*/  BSYNC.RECONVERGENT B3 ;  /* 0x0000000000037941 */ /* 0x000fea0003800200 */
.L_x_243:
[----:B------:R-:W-:Y:S01]  /*04d0*/  IADD3 R14, P0, PT, R14, 0x100, RZ ;  /* 0x000001000e0e7810 */ /* 0x000fe20007f1e0ff */
[----:B------:R-:W-:Y:S02]  /*04e0*/  VIADD R10, R10, 0x100 ;  /* 0x000001000a0a7836 */ /* 0x000fe40000000000 */
[----:B------:R-:W-:Y:S02]  /*04f0*/  IMAD.X R13, RZ, RZ, R13, P3 ;  /* 0x000000ffff0d7224 */ /* 0x000fe400018e060d */
[----:B------:R-:W-:Y:S01]  /*0500*/  IMAD.X R15, RZ, RZ, R15, P0 ;  /* 0x000000ffff0f7224 */ /* 0x000fe200000e060f */
[----:B------:R-:W-:Y:S07]  /*0510*/  @P2 BRA `(.L_x_245) ;  /* 0xfffffffc006c2947 */ /* 0x000fee000383ffff */
.L_x_242:
[----:B------:R-:W-:Y:S05]  /*0520*/  BSYNC.RECONVERGENT B2 ;  /* 0x0000000000027941 */ /* 0x000fea0003800200 */
.L_x_241:
[----:B------:R-:W-:-:S13]  /*0530*/  ISETP.GE.U32.AND P0, PT, R16, 0x300, PT ;  /* 0x000003001000780c */ /* 0x000fda0003f06070 */
[----:B------:R-:W-:Y:S05]  /*0540*/  @!P0 BRA `(.L_x_240) ;  /* 0x0000000400bc8947 */ /* 0x000fea0003800000 */
[----:B------:R-:W0:Y:S01]  /*0550*/  LDC.64 R4, c[0x0][0x380] ;  /* 0x0000e000ff047b82 */ /* 0x000e220000000a00 */
[----:B------:R-:W-:-:S07]  /*0560*/  VIADD R20, R10, 0x200 ;  /* 0x000002000a147836 */ /* 0x000fce0000000000 */
[----:B------:R-:W1:Y:S02]  /*0570*/  LDC.64 R6, c[0x0][0x388] ;  /* 0x0000e200ff067b82 */ /* 0x000e640000000a00 */
.L_x_254:
[----:B------:R-:W-:-:S04]  /*0580*/  VIADD R17, R20, 0xfffffe00 ;  /* 0xfffffe0014117836 */ /* 0x000fc80000000000 */
[----:B0-----:R-:W-:-:S05]  /*0590*/  IMAD.WIDE R24, R17, 0x8, R4 ;  /* 0x0000000811187825 */ /* 0x001fca00078e0204 */
[----:B------:R-:W2:Y:S04]  /*05a0*/  LDG.E.64 R18, desc[UR8][R24.64] ;  /* 0x0000000818127981 */ /* 0x000ea8000c1e1b00 */
[----:B-----5:R0:W5:Y:S04]  /*05b0*/  LDG.E.64 R14, desc[UR8][R24.64+0x800] ;  /* 0x00080008180e7981 */ /* 0x020168000c1e1b00 */
[----:B------:R0:W5:Y:S04]  /*05c0*/  LDG.E.64 R12, desc[UR8][R24.64+0x1000] ;  /* 0x00100008180c7981 */ /* 0x000168000c1e1b00 */
[----:B------:R0:W5:Y:S01]  /*05d0*/  LDG.E.64 R10, desc[UR8][R24.64+0x1800] ;  /* 0x00180008180a7981 */ /* 0x000162000c1e1b00 */
[----:B-1----:R-:W-:Y:S01]  /*05e0*/  IADD3 R26, P1, PT, R17, R6, RZ ;  /* 0x00000006111a7210 */ /* 0x002fe20007f3e0ff */
[----:B------:R-:W-:Y:S01]  /*05f0*/  BSSY.RECONVERGENT B2, `(.L_x_246) ;  /* 0x0000017000027945 */ /* 0x000fe20003800200 */
[----:B------:R-:W-:-:S02]  /*0600*/  VIADD R23, R20, 0xffffff00 ;  /* 0xffffff0014177836 */ /* 0x000fc40000000000 */
[----:B------:R-:W-:Y:S01]  /*0610*/  LEA.HI.X.SX32 R27, R17, R7, 0x1, P1 ;  /* 0x00000007111b7211 */ /* 0x000fe200008f0eff */
[----:B------:R-:W-:-:S04]  /*0620*/  IMAD.MOV.U32 R22, RZ, RZ, R26 ;  /* 0x000000ffff167224 */ /* 0x000fc800078e001a */
        /* <DEDUP_REMOVED lines=19> */
.L_x_247:
[----:B------:R-:W-:Y:S05]  /*0760*/  BSYNC.RECONVERGENT B2 ;  /* 0x0000000000027941 */ /* 0x000fea0003800200 */
.L_x_246:
[----:B-----5:R-:W-:Y:S01]  /*0770*/  DSETP.GEU.AND P0, PT, R16, R14, PT ;  /* 0x0000000e1000722a */ /* 0x020fe20003f0e000 */
[C---:B------:R-:W-:Y:S01]  /*0780*/  IADD3 R19, P1, PT, R23.reuse, R6, RZ ;  /* 0x0000000617137210 */ /* 0x040fe20007f3e0ff */
[----:B------:R-:W-:Y:S01]  /*0790*/  BSSY.RECONVERGENT B2, `(.L_x_248) ;  /* 0x0000015000027945 */ /* 0x000fe20003800200 */
[----:B------:R-:W-:Y:S02]  /*07a0*/  IMAD.MOV.U32 R2, RZ, RZ, R14 ;  /* 0x000000ffff027224 */ /* 0x000fe400078e000e */
[----:B------:R-:W-:Y:S01]  /*07b0*/  LEA.HI.X.SX32 R18, R23, R7, 0x1, P1 ;  /* 0x0000000717127211 */ /* 0x000fe200008f0eff */
        /* <DEDUP_REMOVED lines=18> */
.L_x_249:
[----:B------:R-:W-:Y:S05]  /*08e0*/  BSYNC.RECONVERGENT B2 ;  /* 0x0000000000027941 */ /* 0x000fea0003800200 */
.L_x_248:
[----:B------:R-:W-:Y:S01]  /*08f0*/  DSETP.GEU.AND P0, PT, R2, R12, PT ;  /* 0x0000000c0200722a */ /* 0x000fe20003f0e000 */
[CC--:B------:R-:W-:Y:S01]  /*0900*/  IADD3 R22, P1, PT, R20.reuse, R6.reuse, RZ ;  /* 0x0000000614167210 */ /* 0x0c0fe20007f3e0ff */
[C---:B------:R-:W-:Y:S01]  /*0910*/  VIADD R16, R20.reuse, 0x100 ;  /* 0x0000010014107836 */ /* 0x040fe20000000000 */
[----:B------:R-:W-:Y:S01]  /*0920*/  BSSY.RECONVERGENT B2, `(.L_x_250) ;  /* 0x0000016000027945 */ /* 0x000fe20003800200 */
[----:B------:R-:W-:Y:S01]  /*0930*/  IMAD.MOV.U32 R14, RZ, RZ, R12 ;  /* 0x000000ffff0e7224 */ /* 0x000fe200078e000c */
[----:B------:R-:W-:Y:S01]  /*0940*/  LEA.HI.X.SX32 R19, R20, R7, 0x1, P1 ;  /* 0x0000000714137211 */ /* 0x000fe200008f0eff */
[----:B------:R-:W-:Y:S01]  /*0950*/  IMAD.MOV.U32 R17, RZ, RZ, R22 ;  /* 0x000000ffff117224 */ /* 0x000fe200078e0016 */
[----:B------:R-:W-:Y:S01]  /*0960*/  IADD3 R24, P2, PT, R16, R6, RZ ;  /* 0x0000000610187210 */ /* 0x000fe20007f5e0ff */
[----:B------:R-:W-:Y:S02]  /*0970*/  IMAD.MOV.U32 R15, RZ, RZ, R13 ;  /* 0x000000ffff0f7224 */ /* 0x000fe400078e000d */
[----:B------:R-:W-:-:S04]  /*0980*/  IMAD.MOV.U32 R18, RZ, RZ, R19 ;  /* 0x000000ffff127224 */ /* 0x000fc800078e0013 */
[----:B------:R-:W-:Y:S06]  /*0990*/  @!P0 BRA `(.L_x_251) ;  /* 0x0000000000388947 */ /* 0x000fec0003800000 */
        /* <DEDUP_REMOVED lines=14> */
.L_x_251:
[----:B------:R-:W-:Y:S05]  /*0a80*/  BSYNC.RECONVERGENT B2 ;  /* 0x0000000000027941 */ /* 0x000fea0003800200 */
.L_x_250:
[----:B------:R-:W-:Y:S01]  /*0a90*/  DSETP.GEU.AND P0, PT, R14, R10, PT ;  /* 0x0000000a0e00722a */ /* 0x000fe20003f0e000 */
[----:B------:R-:W-:Y:S01]  /*0aa0*/  LEA.HI.X.SX32 R13, R16, R7, 0x1, P2 ;  /* 0x00000007100d7211 */ /* 0x000fe200010f0eff */
[----:B------:R-:W-:Y:S01]  /*0ab0*/  BSSY.RECONVERGENT B2, `(.L_x_252) ;  /* 0x0000014000027945 */ /* 0x000fe20003800200 */
[----:B------:R-:W-:Y:S02]  /*0ac0*/  IMAD.MOV.U32 R9, RZ, RZ, R24 ;  /* 0x000000ffff097224 */ /* 0x000fe400078e0018 */
[----:B------:R-:W-:Y:S02]  /*0ad0*/  IMAD.MOV.U32 R2, RZ, RZ, R10 ;  /* 0x000000ffff027224 */ /* 0x000fe400078e000a */
[----:B------:R-:W-:Y:S02]  /*0ae0*/  IMAD.MOV.U32 R8, RZ, RZ, R13 ;  /* 0x000000ffff087224 */ /* 0x000fe400078e000d */
[----:B------:R-:W-:-:S05]  /*0af0*/  IMAD.MOV.U32 R3, RZ, RZ, R11 ;  /* 0x000000ffff037224 */ /* 0x000fca00078e000b */
        /* <DEDUP_REMOVED lines=15> */
.L_x_253:
[----:B------:R-:W-:Y:S05]  /*0bf0*/  BSYNC.RECONVERGENT B2 ;  /* 0x0000000000027941 */ /* 0x000fea0003800200 */
.L_x_252:
[C---:B------:R-:W-:Y:S02]  /*0c00*/  VIADD R10, R20.reuse, 0x200 ;  /* 0x00000200140a7836 */ /* 0x040fe40000000000 */
[----:B------:R-:W-:-:S03]  /*0c10*/  VIADD R20, R20, 0x400 ;  /* 0x0000040014147836 */ /* 0x000fc60000000000 */
[----:B------:R-:W-:-:S13]  /*0c20*/  ISETP.GE.AND P0, PT, R10, UR5, PT ;  /* 0x000000050a007c0c */ /* 0x000fda000bf06270 */
[----:B------:R-:W-:Y:S05]  /*0c30*/  @!P0 BRA `(.L_x_254) ;  /* 0xfffffff800508947 */ /* 0x000fea000383ffff */
.L_x_240:
[----:B------:R-:W-:Y:S05]  /*0c40*/  BSYNC.RECONVERGENT B1 ;  /* 0x0000000000017941 */ /* 0x000fea0003800200 */
.L_x_239:
[----:B------:R-:W0:Y:S02]  /*0c50*/  LDCU UR6, c[0x0][0x398] ;  /* 0x00007300ff0677ac */ /* 0x000e240008000800 */
[----:B0-----:R-:W-:-:S09]  /*0c60*/  UISETP.GE.AND UP0, UPT, UR6, 0x100, UPT ;  /* 0x000001000600788c */ /* 0x001fd2000bf06270 */
[----:B------:R-:W-:Y:S05]  /*0c70*/  BRA.U !UP0, `(.L_x_255) ;  /* 0x0000001508507547 */ /* 0x000fea000b800000 */
        /* <DEDUP_REMOVED lines=32> */
.L_x_257:
[----:B------:R-:W-:Y:S05]  /*0e80*/  BSYNC.RECONVERGENT B1 ;  /* 0x0000000000017941 */ /* 0x000fea0003800200 */
.L_x_256:
        /* <DEDUP_REMOVED lines=12> */
[----:B---3--:R-:W-:Y:S01]  /*0f50*/  MOV R8, R14 ;  /* 0x0000000e00087202 */ /* 0x008fe20000000f00 */
[----:B----4-:R-:W-:Y:S02]  /*0f60*/  IMAD.MOV.U32 R9, RZ, RZ, R13 ;  /* 0x000000ffff097224 */ /* 0x010fe400078e000d */
[----:B------:R-:W-:Y:S02]  /*0f70*/  IMAD.MOV.U32 R2, RZ, RZ, R6 ;  /* 0x000000ffff027224 */ /* 0x000fe400078e0006 */
[----:B------:R-:W-:-:S08]  /*0f80*/  IMAD.MOV.U32 R3, RZ, RZ, R7 ;  /* 0x000000ffff037224 */ /* 0x000fd000078e0007 */
        /* <DEDUP_REMOVED lines=15> */
.L_x_259:
[----:B------:R-:W-:Y:S05]  /*1080*/  BSYNC.RECONVERGENT B1 ;  /* 0x0000000000017941 */ /* 0x000fea0003800200 */
.L_x_258:
        /* <DEDUP_REMOVED lines=31> */
.L_x_261:
[----:B------:R-:W-:Y:S05]  /*1280*/  BSYNC.RECONVERGENT B1 ;  /* 0x0000000000017941 */ /* 0x000fea0003800200 */
.L_x_260:
        /* <DEDUP_REMOVED lines=31> */
.L_x_263:
[----:B------:R-:W-:Y:S05]  /*1480*/  BSYNC.RECONVERGENT B1 ;  /* 0x0000000000017941 */ /* 0x000fea0003800200 */
.L_x_262:
        /* <DEDUP_REMOVED lines=12> */
[----:B--2---:R-:W-:Y:S01]  /*1550*/  IMAD.MOV.U32 R14, RZ, RZ, R7 ;  /* 0x000000ffff0e7224 */ /* 0x004fe200078e0007 */
[----:B------:R-:W-:Y:S01]  /*1560*/  MOV R13, R5 ;  /* 0x00000005000d7202 */ /* 0x000fe20000000f00 */
[----:B----4-:R-:W-:Y:S02]  /*1570*/  IMAD.MOV.U32 R15, RZ, RZ, R6 ;  /* 0x000000ffff0f7224 */ /* 0x010fe400078e0006 */
        /* <DEDUP_REMOVED lines=16> */
.L_x_265:
[----:B------:R-:W-:Y:S05]  /*1680*/  BSYNC.RECONVERGENT B1 ;  /* 0x0000000000017941 */ /* 0x000fea0003800200 */
.L_x_264:
        /* <DEDUP_REMOVED lines=11> */
.L_x_267:
[----:B------:R-:W-:Y:S05]  /*1740*/  BSYNC.RECONVERGENT B1 ;  /* 0x0000000000017941 */ /* 0x000fea0003800200 */
.L_x_266:
        /* <DEDUP_REMOVED lines=8> */
[----:B-1234-:R-:W1:Y:S04]  /*17d0*/  LDS.128 R4, [R0+0x20] ;  /* 0x0000200000047984 */ /* 0x01ee680000000c00 */
[----:B------:R2:W3:Y:S04]  /*17e0*/  LDS.64 R2, [R0+0x80] ;  /* 0x0000800000027984 */ /* 0x0004e80000000a00 */
[----:B------:R2:W4:Y:S01]  /*17f0*/  LDS.128 R8, [R0+0x30] ;  /* 0x0000300000087984 */ /* 0x0005220000000c00 */
        /* <DEDUP_REMOVED lines=20> */
.L_x_270:
[----:B------:R-:W-:Y:S05]  /*1940*/  BSYNC.RECONVERGENT B1 ;  /* 0x0000000000017941 */ /* 0x000fea0003800200 */
.L_x_269:
        /* <DEDUP_REMOVED lines=23> */
.L_x_272:
[----:B------:R-:W-:Y:S05]  /*1ac0*/  BSYNC.RECONVERGENT B1 ;  /* 0x0000000000017941 */ /* 0x000fea0003800200 */
.L_x_271:
        /* <DEDUP_REMOVED lines=21> */
.L_x_274:
[----:B------:R-:W-:Y:S05]  /*1c20*/  BSYNC.RECONVERGENT B1 ;  /* 0x0000000000017941 */ /* 0x000fea0003800200 */
.L_x_273:
        /* <DEDUP_REMOVED lines=23> */
.L_x_276:
[----:B------:R-:W-:Y:S05]  /*1da0*/  BSYNC.RECONVERGENT B1 ;  /* 0x0000000000017941 */ /* 0x000fea0003800200 */
.L_x_275:
[----:B------:R-:W-:Y:S01]  /*1db0*/  DSETP.GEU.AND P0, PT, R12, R18, PT ;  /* 0x000000120c00722a */ /* 0x000fe20003f0e000 */
[----:B------:R-:W-:Y:S01]  /*1dc0*/  BSSY.RECONVERGENT B1, `(.L_x_277) ;  /* 0x0000014000017945 */ /* 0x000fe20003800200 */
[----:B------:R-:W-:Y:S01]  /*1dd0*/  IMAD.MOV.U32 R14, RZ, RZ, R18 ;  /* 0x000000ffff0e7224 */ /* 0x000fe200078e0012 */
[----:B------:R-:W-:Y:S01]  /*1de0*/  MOV R15, R19 ;  /* 0x00000013000f7202 */ /* 0x000fe20000000f00 */
[----:B-1----:R-:W-:Y:S02]  /*1df0*/  IMAD.MOV.U32 R21, RZ, RZ, R8 ;  /* 0x000000ffff157224 */ /* 0x002fe400078e0008 */
[----:B------:R-:W-:-:S08]  /*1e00*/  IMAD.MOV.U32 R23, RZ, RZ, R9 ;  /* 0x000000ffff177224 */ /* 0x000fd000078e0009 */
        /* <DEDUP_REMOVED lines=15> */
.L_x_278:
[----:B------:R-:W-:Y:S05]  /*1f00*/  BSYNC.RECONVERGENT B1 ;  /* 0x0000000000017941 */ /* 0x000fea0003800200 */
.L_x_277:
        /* <DEDUP_REMOVED lines=21> */
.L_x_280:
[----:B------:R-:W-:Y:S05]  /*2060*/  BSYNC.RECONVERGENT B1 ;  /* 0x0000000000017941 */ /* 0x000fea0003800200 */
.L_x_279:
        /* <DEDUP_REMOVED lines=21> */
.L_x_255:
[----:B------:R-:W0:Y:S01]  /*21c0*/  S2R R4, SR_LANEID ;  /* 0x0000000000047919 */ /* 0x000e220000000000 */
[----:B------:R-:W-:Y:S01]  /*21d0*/  LOP3.LUT R5, R0, 0x3e0, RZ, 0xc0, !PT ;  /* 0x000003e000057812 */ /* 0x000fe200078ec0ff */
[----:B------:R-:W-:Y:S01]  /*21e0*/  BSSY.RECONVERGENT B1, `(.L_x_281) ;  /* 0x0000024000017945 */ /* 0x000fe20003800200 */
[----:B------:R-:W-:Y:S02]  /*21f0*/  IMAD.MOV.U32 R12, RZ, RZ, R9 ;  /* 0x000000ffff0c7224 */ /* 0x000fe400078e0009 */
[----:B------:R-:W-:Y:S02]  /*2200*/  IMAD.MOV.U32 R14, RZ, RZ, R8 ;  /* 0x000000ffff0e7224 */ /* 0x000fe400078e0008 */
[----:B------:R-:W-:Y:S01]  /*2210*/  VIADD R6, R5, 0x20 ;  /* 0x0000002005067836 */ /* 0x000fe20000000000 */
[----:B------:R-:W-:Y:S01]  /*2220*/  LOP3.LUT R5, RZ, R5, RZ, 0x33, !PT ;  /* 0x00000005ff057212 */ /* 0x000fe200078e33ff */
[----:B-----5:R-:W-:-:S03]  /*2230*/  IMAD.MOV.U32 R7, RZ, RZ, R3 ;  /* 0x000000ffff077224 */ /* 0x020fc600078e0003 */
[----:B------:R-:W-:Y:S01]  /*2240*/  ISETP.GT.AND P0, PT, R6, UR6, PT ;  /* 0x0000000606007c0c */ /* 0x000fe2000bf04270 */
[----:B------:R-:W-:Y:S02]  /*2250*/  VIADD R5, R5, UR6 ;  /* 0x0000000605057c36 */ /* 0x000fe40008000000 */
[----:B------:R-:W-:-:S03]  /*2260*/  IMAD.MOV.U32 R6, RZ, RZ, R2 ;  /* 0x000000ffff067224 */ /* 0x000fc600078e0002 */
[----:B------:R-:W-:-:S05]  /*2270*/  SEL R5, R5, 0x1f, P0 ;  /* 0x0000001f05057807 */ /* 0x000fca0000000000 */
[----:B------:R1:W2:Y:S04]  /*2280*/  SHFL.DOWN PT, R10, R2, 0x1, R5 ;  /* 0x08200000020a7989 */ /* 0x0002a800000e0005 */
[----:B------:R1:W3:Y:S04]  /*2290*/  SHFL.DOWN PT, R11, R3, 0x1, R5 ;  /* 0x08200000030b7989 */ /* 0x0002e800000e0005 */
[----:B------:R1:W4:Y:S01]  /*22a0*/  SHFL.DOWN PT, R16, R9, 0x1, R5 ;  /* 0x0820000009107989 */ /* 0x00032200000e0005 */
[----:B0-----:R-:W-:-:S03]  /*22b0*/  ISETP.GE.AND P0, PT, R4, R5, PT ;  /* 0x000000050400720c */ /* 0x001fc60003f06270 */
[----:B------:R1:W0:Y:S10]  /*22c0*/  SHFL.DOWN PT, R13, R8, 0x1, R5 ;  /* 0x08200000080d7989 */ /* 0x00023400000e0005 */
[----:B-1----:R-:W-:Y:S05]  /*22d0*/  @P0 BRA `(.L_x_282) ;  /* 0x0000000000500947 */ /* 0x002fea0003800000 */
[----:B--23--:R-:W-:Y:S01]  /*22e0*/  DSETP.GEU.AND P0, PT, R2, R10, PT ;  /* 0x0000000a0200722a */ /* 0x00cfe20003f0e000 */
        /* <DEDUP_REMOVED lines=19> */
.L_x_282:
[----:B------:R-:W-:Y:S05]  /*2420*/  BSYNC.RECONVERGENT B1 ;  /* 0x0000000000017941 */ /* 0x000fea0003800200 */
.L_x_281:
[----:B------:R-:W-:Y:S01]  /*2430*/  VIADD R2, R4, 0x2 ;  /* 0x0000000204027836 */ /* 0x000fe20000000000 */
[----:B------:R1:W1:Y:S01]  /*2440*/  SHFL.DOWN PT, R8, R6, 0x2, R5 ;  /* 0x0840000006087989 */ /* 0x00026200000e0005 */
[----:B------:R-:W-:Y:S01]  /*2450*/  BSSY.RECONVERGENT B1, `(.L_x_283) ;  /* 0x000001e000017945 */ /* 0x000fe20003800200 */
[----:B--2---:R-:W-:Y:S01]  /*2460*/  IMAD.MOV.U32 R10, RZ, RZ, R12 ;  /* 0x000000ffff0a7224 */ /* 0x004fe200078e000c */
[----:B----4-:R-:W-:Y:S01]  /*2470*/  MOV R16, R14 ;  /* 0x0000000e00107202 */ /* 0x010fe20000000f00 */
[----:B------:R2:W4:Y:S01]  /*2480*/  SHFL.DOWN PT, R9, R7, 0x2, R5 ;  /* 0x0840000007097989 */ /* 0x00052200000e0005 */
[----:B------:R-:W-:Y:S01]  /*2490*/  ISETP.GT.AND P0, PT, R2, R5, PT ;  /* 0x000000050200720c */ /* 0x000fe20003f04270 */
[----:B------:R-:W-:Y:S02]  /*24a0*/  IMAD.MOV.U32 R2, RZ, RZ, R6 ;  /* 0x000000ffff027224 */ /* 0x000fe400078e0006 */
[----:B---3--:R2:W3:Y:S01]  /*24b0*/  SHFL.DOWN PT, R11, R12, 0x2, R5 ;  /* 0x084000000c0b7989 */ /* 0x0084e200000e0005 */
[----:B------:R-:W-:-:S03]  /*24c0*/  IMAD.MOV.U32 R3, RZ, RZ, R7 ;  /* 0x000000ffff037224 */ /* 0x000fc600078e0007 */
[----:B0-----:R2:W0:Y:S06]  /*24d0*/  SHFL.DOWN PT, R13, R14, 0x2, R5 ;  /* 0x084000000e0d7989 */ /* 0x00142c00000e0005 */
[----:B------:R-:W-:Y:S05]  /*24e0*/  @P0 BRA `(.L_x_284) ;  /* 0x0000000000500947 */ /* 0x000fea0003800000 */
[----:B-1--4-:R-:W-:Y:S01]  /*24f0*/  DSETP.GEU.AND P0, PT, R6, R8, PT ;  /* 0x000000080600722a */ /* 0x012fe20003f0e000 */
        /* <DEDUP_REMOVED lines=19> */
.L_x_284:
[----:B------:R-:W-:Y:S05]  /*2630*/  BSYNC.RECONVERGENT B1 ;  /* 0x0000000000017941 */ /* 0x000fea0003800200 */
.L_x_283:
[----:B-1----:R-:W-:Y:S01]  /*2640*/  VIADD R6, R4, 0x4 ;  /* 0x0000000404067836 */ /* 0x002fe20000000000 */
[----:B------:R1:W1:Y:S01]  /*2650*/  SHFL.DOWN PT, R8, R2, 0x4, R5 ;  /* 0x0880000002087989 */ /* 0x00026200000e0005 */
[----:B------:R-:W-:Y:S01]  /*2660*/  BSSY.RECONVERGENT B1, `(.L_x_285) ;  /* 0x000001e000017945 */ /* 0x000fe20003800200 */
[----:B--2---:R-:W-:Y:S02]  /*2670*/  IMAD.MOV.U32 R12, RZ, RZ, R10 ;  /* 0x000000ffff0c7224 */ /* 0x004fe400078e000a */
[----:B------:R-:W-:Y:S01]  /*2680*/  ISETP.GT.AND P0, PT, R6, R5, PT ;  /* 0x000000050600720c */ /* 0x000fe20003f04270 */
[----:B----4-:R2:W4:Y:S01]  /*2690*/  SHFL.DOWN PT, R9, R3, 0x4, R5 ;  /* 0x0880000003097989 */ /* 0x01052200000e0005 */
[----:B------:R-:W-:Y:S02]  /*26a0*/  IMAD.MOV.U32 R14, RZ, RZ, R16 ;  /* 0x000000ffff0e7224 */ /* 0x000fe400078e0010 */
[----:B------:R-:W-:Y:S01]  /*26b0*/  IMAD.MOV.U32 R6, RZ, RZ, R2 ;  /* 0x000000ffff067224 */ /* 0x000fe200078e0002 */
[----:B---3--:R2:W3:Y:S01]  /*26c0*/  SHFL.DOWN PT, R11, R10, 0x4, R5 ;  /* 0x088000000a0b7989 */ /* 0x0084e200000e0005 */
[----:B------:R-:W-:-:S03]  /*26d0*/  IMAD.MOV.U32 R7, RZ, RZ, R3 ;  /* 0x000000ffff077224 */ /* 0x000fc600078e0003 */
[----:B0-----:R2:W0:Y:S04]  /*26e0*/  SHFL.DOWN PT, R13, R16, 0x4, R5 ;  /* 0x08800000100d7989 */ /* 0x00142800000e0005 */
        /* <DEDUP_REMOVED lines=21> */
.L_x_286:
[----:B------:R-:W-:Y:S05]  /*2840*/  BSYNC.RECONVERGENT B1 ;  /* 0x0000000000017941 */ /* 0x000fea0003800200 */
.L_x_285:
        /* <DEDUP_REMOVED lines=32> */
.L_x_288:
[----:B------:R-:W-:Y:S05]  /*2a50*/  BSYNC.RECONVERGENT B1 ;  /* 0x0000000000017941 */ /* 0x000fea0003800200 */
.L_x_287:
[----:B-1----:R-:W-:Y:S01]  /*2a60*/  VIADD R8, R4, 0x10 ;  /* 0x0000001004087836 */ /* 0x002fe20000000000 */
[----:B------:R1:W1:Y:S01]  /*2a70*/  SHFL.DOWN PT, R6, R2, 0x10, R5 ;  /* 0x0a00000002067989 */ /* 0x00026200000e0005 */
[----:B------:R-:W-:Y:S01]  /*2a80*/  BSSY.RECONVERGENT B1, `(.L_x_289) ;  /* 0x000001e000017945 */ /* 0x000fe20003800200 */
[----:B--2---:R-:W-:Y:S01]  /*2a90*/  IMAD.MOV.U32 R14, RZ, RZ, R10 ;  /* 0x000000ffff0e7224 */ /* 0x004fe200078e000a */
[----:B------:R-:W-:Y:S01]  /*2aa0*/  MOV R15, R16 ;  /* 0x00000010000f7202 */ /* 0x000fe20000000f00 */
[----:B------:R2:W1:Y:S01]  /*2ab0*/  SHFL.DOWN PT, R7, R3, 0x10, R5 ;  /* 0x0a00000003077989 */ /* 0x00046200000e0005 */
[----:B------:R-:W-:Y:S01]  /*2ac0*/  ISETP.GT.AND P0, PT, R8, R5, PT ;  /* 0x000000050800720c */ /* 0x000fe20003f04270 */
[----:B------:R-:W-:Y:S02]  /*2ad0*/  IMAD.MOV.U32 R12, RZ, RZ, R2 ;  /* 0x000000ffff0c7224 */ /* 0x000fe400078e0002 */
[----:B----4-:R2:W4:Y:S01]  /*2ae0*/  SHFL.DOWN PT, R9, R10, 0x10, R5 ;  /* 0x0a0000000a097989 */ /* 0x01052200000e0005 */
[----:B0-----:R-:W-:-:S03]  /*2af0*/  IMAD.MOV.U32 R13, RZ, RZ, R3 ;  /* 0x000000ffff0d7224 */ /* 0x001fc600078e0003 */
[----:B---3--:R2:W0:Y:S06]  /*2b00*/  SHFL.DOWN PT, R11, R16, 0x10, R5 ;  /* 0x0a000000100b7989 */ /* 0x00842c00000e0005 */
[----:B------:R-:W-:Y:S05]  /*2b10*/  @P0 BRA `(.L_x_290) ;  /* 0x0000000000500947 */ /* 0x000fea0003800000 */
[----:B-1----:R-:W-:Y:S01]  /*2b20*/  DSETP.GEU.AND P0, PT, R2, R6, PT ;  /* 0x000000060200722a */ /* 0x002fe20003f0e000 */
        /* <DEDUP_REMOVED lines=19> */
.L_x_290:
[----:B------:R-:W-:Y:S05]  /*2c60*/  BSYNC.RECONVERGENT B1 ;  /* 0x0000000000017941 */ /* 0x000fea0003800200 */
.L_x_289:
[----:B------:R-:W-:Y:S01]  /*2c70*/  ISETP.NE.AND P0, PT, R4, RZ, PT ;  /* 0x000000ff0400720c */ /* 0x000fe20003f05270 */
[----:B------:R-:W-:-:S12]  /*2c80*/  BSSY.RECONVERGENT B1, `(.L_x_291) ;  /* 0x000000a000017945 */ /* 0x000fd80003800200 */
[----:B------:R-:W-:Y:S05]  /*2c90*/  @P0 BRA `(.L_x_292) ;  /* 0x0000000000200947 */ /* 0x000fea0003800000 */
[----:B------:R-:W3:Y:S01]  /*2ca0*/  S2R R4, SR_CgaCtaId ;  /* 0x0000000000047919 */ /* 0x000ee20000008800 */
[----:B--2---:R-:W-:Y:S02]  /*2cb0*/  MOV R3, 0x400 ;  /* 0x0000040000037802 */ /* 0x004fe40000000f00 */
[----:B-1----:R-:W-:-:S04]  /*2cc0*/  SHF.R.U32.HI R2, RZ, 0x1, R0 ;  /* 0x00000001ff027819 */ /* 0x002fc80000011600 */
[----:B------:R-:W-:Y:S02]  /*2cd0*/  LOP3.LUT R2, R2, 0x1f0, RZ, 0xc0, !PT ;  /* 0x000001f002027812 */ /* 0x000fe400078ec0ff */
[----:B---3--:R-:W-:-:S05]  /*2ce0*/  LEA R3, R4, R3, 0x18 ;  /* 0x0000000304037211 */ /* 0x008fca00078ec0ff */
[----:B------:R-:W-:-:S05]  /*2cf0*/  IMAD.IADD R3, R2, 0x1, R3 ;  /* 0x0000000102037824 */ /* 0x000fca00078e0203 */
[----:B------:R3:W-:Y:S04]  /*2d00*/  STS.64 [R3+0x10], R14 ;  /* 0x0000100e03007388 */ /* 0x0007e80000000a00 */
[----:B------:R3:W-:Y:S02]  /*2d10*/  STS.64 [R3+0x8], R12 ;  /* 0x0000080c03007388 */ /* 0x0007e40000000a00 */
.L_x_292:
[----:B------:R-:W-:Y:S05]  /*2d20*/  BSYNC.RECONVERGENT B1 ;  /* 0x0000000000017941 */ /* 0x000fea0003800200 */
.L_x_291:
[----:B------:R-:W-:Y:S01]  /*2d30*/  BAR.SYNC.DEFER_BLOCKING 0x0 ;  /* 0x0000000000007b1d */ /* 0x000fe20000010000 */
[----:B------:R-:W-:-:S13]  /*2d40*/  ISETP.NE.AND P1, PT, R0, RZ, PT ;  /* 0x000000ff0000720c */ /* 0x000fda0003f25270 */
[----:B------:R-:W-:Y:S05]  /*2d50*/  @P1 BRA `(.L_x_268) ;  /* 0x0000003400c41947 */ /* 0x000fea0003800000 */
[----:B------:R-:W-:Y:S01]  /*2d60*/  UISETP.GE.AND UP0, UPT, UR6, 0x21, UPT ;  /* 0x000000210600788c */ /* 0x000fe2000bf06270 */
[----:B0-----:R-:W-:Y:S02]  /*2d70*/  IMAD.MOV.U32 R11, RZ, RZ, R14 ;  /* 0x000000ffff0b7224 */ /* 0x001fe400078e000e */
[----:B------:R-:W-:Y:S02]  /*2d80*/  IMAD.MOV.U32 R8, RZ, RZ, R15 ;  /* 0x000000ffff087224 */ /* 0x000fe400078e000f */
[----:B-1----:R-:W-:Y:S02]  /*2d90*/  IMAD.MOV.U32 R2, RZ, RZ, R12 ;  /* 0x000000ffff027224 */ /* 0x002fe400078e000c */
[----:B--23--:R-:W-:Y:S02]  /*2da0*/  IMAD.MOV.U32 R3, RZ, RZ, R13 ;  /* 0x000000ffff037224 */ /* 0x00cfe400078e000d */
[----:B------:R-:W-:Y:S05]  /*2db0*/  BRA.U !UP0, `(.L_x_293) ;  /* 0x00000001086c7547 */ /* 0x000fea000b800000 */
[----:B------:R-:W0:Y:S01]  /*2dc0*/  S2UR UR5, SR_CgaCtaId ;  /* 0x00000000000579c3 */ /* 0x000e220000008800 */
[----:B------:R-:W-:Y:S01]  /*2dd0*/  UMOV UR4, 0x400 ;  /* 0x0000040000047882 */ /* 0x000fe20000000000 */
[----:B------:R-:W-:Y:S01]  /*2de0*/  BSSY.RECONVERGENT B1, `(.L_x_293) ;  /* 0x0000018000017945 */ /* 0x000fe20003800200 */
[----:B0-----:R-:W-:-:S09]  /*2df0*/  ULEA UR4, UR5, UR4, 0x18 ;  /* 0x0000000405047291 */ /* 0x001fd2000f8ec0ff */
[----:B------:R-:W0:Y:S04]  /*2e00*/  LDS.64 R4, [UR4+0x18] ;  /* 0x00001804ff047984 */ /* 0x000e280008000a00 */
        /* <DEDUP_REMOVED lines=21> */
.L_x_294:
[----:B------:R-:W-:Y:S05]  /*2f60*/  BSYNC.RECONVERGENT B1 ;  /* 0x0000000000017941 */ /* 0x000fea0003800200 */
.L_x_293:
[----:B------:R-:W-:Y:S01]  /*2f70*/  UISETP.GE.AND UP0, UPT, UR6, 0x41, UPT ;  /* 0x000000410600788c */ /* 0x000fe2000bf06270 */
[----:B----4-:R-:W-:Y:S02]  /*2f80*/  IMAD.MOV.U32 R9, RZ, RZ, R11 ;  /* 0x000000ffff097224 */ /* 0x010fe400078e000b */
        /* <DEDUP_REMOVED lines=30> */
.L_x_296:
[----:B------:R-:W-:Y:S05]  /*3170*/  BSYNC.RECONVERGENT B1 ;  /* 0x0000000000017941 */ /* 0x000fea0003800200 */
.L_x_295:
[----:B------:R-:W-:Y:S01]  /*3180*/  UISETP.GE.AND UP0, UPT, UR6, 0x61, UPT ;  /* 0x000000610600788c */ /* 0x000fe2000bf06270 */
[----:B------:R-:W-:Y:S01]  /*3190*/  IMAD.MOV.U32 R11, RZ, RZ, R9 ;  /* 0x000000ffff0b7224 */ /* 0x000fe200078e0009 */
[----:B------:R-:W-:Y:S01]  /*31a0*/  MOV R3, R5 ;  /* 0x0000000500037202 */ /* 0x000fe20000000f00 */
[----:B------:R-:W-:Y:S02]  /*31b0*/  IMAD.MOV.U32 R8, RZ, RZ, R0 ;  /* 0x000000ffff087224 */ /* 0x000fe400078e0000 */
[----:B------:R-:W-:-:S04]  /*31c0*/  IMAD.MOV.U32 R2, RZ, RZ, R4 ;  /* 0x000000ffff027224 */ /* 0x000fc800078e0004 */
        /* <DEDUP_REMOVED lines=27> */
.L_x_298:
[----:B------:R-:W-:Y:S05]  /*3380*/  BSYNC.RECONVERGENT B1 ;  /* 0x0000000000017941 */ /* 0x000fea0003800200 */
.L_x_297:
        /* <DEDUP_REMOVED lines=32> */
.L_x_300:
[----:B------:R-:W-:Y:S05]  /*3590*/  BSYNC.RECONVERGENT B1 ;  /* 0x0000000000017941 */ /* 0x000fea0003800200 */
.L_x_299:
        /* <DEDUP_REMOVED lines=32> */
.L_x_302:
[----:B------:R-:W-:Y:S05]  /*37a0*/  BSYNC.RECONVERGENT B1 ;  /* 0x0000000000017941 */ /* 0x000fea0003800200 */
.L_x_301:
        /* <DEDUP_REMOVED lines=14> */
[----:B------:R-:W-:Y:S01]  /*3890*/  IMAD.MOV.U32 R5, RZ, RZ, R7 ;  /* 0x000000ffff057224 */ /* 0x000fe200078e0007 */
[----:B-1----:R-:W-:Y:S01]  /*38a0*/  MOV R9, R12 ;  /* 0x0000000c00097202 */ /* 0x002fe20000000f00 */
[----:B------:R-:W-:-:S09]  /*38b0*/  IMAD.MOV.U32 R0, RZ, RZ, R13 ;  /* 0x000000ffff007224 */ /* 0x000fd200078e000d */
        /* <DEDUP_REMOVED lines=15> */
.L_x_304:
[----:B------:R-:W-:Y:S05]  /*39b0*/  BSYNC.RECONVERGENT B1 ;  /* 0x0000000000017941 */ /* 0x000fea0003800200 */
.L_x_303:
        /* <DEDUP_REMOVED lines=32> */
.L_x_236:
[----:B------:R-:W1:Y:S01]  /*3bc0*/  S2R R0, SR_TID.X ;  /* 0x0000000000007919 */ /* 0x000e620000002100 */
[----:B------:R-:W1:Y:S01]  /*3bd0*/  LDC.64 R2, c[0x0][0x380] ;  /* 0x0000e000ff027b82 */ /* 0x000e620000000a00 */
[----:B------:R-:W2:Y:S01]  /*3be0*/  LDCU.64 UR6, c[0x0][0x388] ;  /* 0x00007100ff0677ac */ /* 0x000ea20008000a00 */
[----:B-1----:R-:W-:-:S05]  /*3bf0*/  IMAD.WIDE.U32 R2, R0, 0x8, R2 ;  /* 0x0000000800027825 */ /* 0x002fca00078e0002 */
[----:B0-----:R-:W3:Y:S04]  /*3c00*/  LDG.E.64 R4, desc[UR8][R2.64] ;  /* 0x0000000802047981 */ /* 0x001ee8000c1e1b00 */
[----:B------:R-:W3:Y:S04]  /*3c10*/  LDG.E.64 R6, desc[UR8][R2.64+0x800] ;  /* 0x0008000802067981 */ /* 0x000ee8000c1e1b00 */
[----:B------:R-:W4:Y:S04]  /*3c20*/  LDG.E.64 R8, desc[UR8][R2.64+0x1000] ;  /* 0x0010000802087981 */ /* 0x000f28000c1e1b00 */
[----:B------:R-:W5:Y:S04]  /*3c30*/  LDG.E.64 R12, desc[UR8][R2.64+0x1800] ;  /* 0x00180008020c7981 */ /* 0x000f68000c1e1b00 */
[----:B------:R-:W5:Y:S01]  /*3c40*/  LDG.E.64 R10, desc[UR8][R2.64+0x2000] ;  /* 0x00200008020a7981 */ /* 0x000f62000c1e1b00 */
[----:B------:R-:W-:Y:S01]  /*3c50*/  BSSY.RECONVERGENT B1, `(.L_x_305) ;  /* 0x000001c000017945 */ /* 0x000fe20003800200 */
[----:B---3--:R-:W-:-:S06]  /*3c60*/  DSETP.GEU.AND P0, PT, R4, R6, PT ;  /* 0x000000060400722a */ /* 0x008fcc0003f0e000 */
[----:B------:R-:W-:Y:S02]  /*3c70*/  FSEL R4, R4, R6, P0 ;  /* 0x0000000604047208 */ /* 0x000fe40000000000 */
[----:B------:R-:W-:Y:S01]  /*3c80*/  FSEL R5, R5, R7, P0 ;  /* 0x0000000705057208 */ /* 0x000fe20000000000 */
[C---:B------:R-:W-:Y:S01]  /*3c90*/  VIADD R7, R0.reuse, 0x200 ;  /* 0x0000020000077836 */ /* 0x040fe20000000000 */
[----:B------:R-:W-:-:S04]  /*3ca0*/  LOP3.LUT R6, R0, 0x400, RZ, 0xfc, !PT ;  /* 0x0000040000067812 */ /* 0x000fc800078efcff */
[----:B----4-:R-:W-:Y:S01]  /*3cb0*/  DSETP.GEU.AND P1, PT, R4, R8, PT ;  /* 0x000000080400722a */ /* 0x010fe20003f2e000 */
[----:B--2---:R-:W-:-:S05]  /*3cc0*/  IADD3 R17, P4, PT, R6, UR6, RZ ;  /* 0x0000000606117c10 */ /* 0x004fca000ff9e0ff */
[----:B------:R-:W-:Y:S01]  /*3cd0*/  FSEL R4, R4, R8, P1 ;  /* 0x0000000804047208 */ /* 0x000fe20000800000 */
[----:B------:R-:W-:Y:S01]  /*3ce0*/  IMAD.X R16, RZ, RZ, UR7, P4 ;  /* 0x00000007ff107e24 */ /* 0x000fe2000a0e06ff */
[----:B------:R-:W-:Y:S01]  /*3cf0*/  FSEL R5, R5, R9, P1 ;  /* 0x0000000905057208 */ /* 0x000fe20000800000 */
[----:B------:R-:W-:-:S05]  /*3d00*/  VIADD R9, R0, 0x100 ;  /* 0x0000010000097836 */ /* 0x000fca0000000000 */
[----:B-----5:R-:W-:Y:S01]  /*3d10*/  DSETP.GEU.AND P2, PT, R4, R12, PT ;  /* 0x0000000c0400722a */ /* 0x020fe20003f4e000 */
[----:B------:R-:W-:-:S05]  /*3d20*/  @P1 SEL R7, R0, R9, P0 ;  /* 0x0000000900071207 */ /* 0x000fca0000000000 */
[----:B------:R-:W-:Y:S02]  /*3d30*/  FSEL R4, R4, R12, P2 ;  /* 0x0000000c04047208 */ /* 0x000fe40001000000 */
[----:B------:R-:W-:-:S06]  /*3d40*/  FSEL R5, R5, R13, P2 ;  /* 0x0000000d05057208 */ /* 0x000fcc0001000000 */
[----:B------:R-:W-:Y:S01]  /*3d50*/  DSETP.GEU.AND P3, PT, R4, R10, PT ;  /* 0x0000000a0400722a */ /* 0x000fe20003f6e000 */
[----:B------:R-:W-:-:S13]  /*3d60*/  @!P2 VIADD R7, R0, 0x300 ;  /* 0x000003000007a836 */ /* 0x000fda0000000000 */
[----:B------:R-:W-:Y:S05]  /*3d70*/  @!P3 BRA `(.L_x_306) ;  /* 0x000000000024b947 */ /* 0x000fea0003800000 */
[C---:B------:R-:W-:Y:S02]  /*3d80*/  ISETP.GE.U32.AND P0, PT, R7.reuse, R6, PT ;  /* 0x000000060700720c */ /* 0x040fe40003f06070 */
[----:B------:R-:W-:Y:S02]  /*3d90*/  IADD3 R6, P1, PT, R7, UR6, RZ ;  /* 0x0000000607067c10 */ /* 0x000fe4000ff3e0ff */
[----:B------:R-:W-:-:S03]  /*3da0*/  ISETP.GE.U32.AND.EX P0, PT, RZ, RZ, PT, P0 ;  /* 0x000000ffff00720c */ /* 0x000fc60003f06100 */
[----:B------:R-:W-:-:S10]  /*3db0*/  IMAD.X R7, RZ, RZ, UR7, P1 ;  /* 0x00000007ff077e24 */ /* 0x000fd400088e06ff */
[----:B------:R-:W-:-:S06]  /*3dc0*/  DSETP.LT.OR P0, PT, R10, R4, !P0 ;  /* 0x000000040a00722a */ /* 0x000fcc0004701400 */
[----:B------:R-:W-:Y:S02]  /*3dd0*/  FSEL R10, R4, R10, P0 ;  /* 0x0000000a040a7208 */ /* 0x000fe40000000000 */
[----:B------:R-:W-:Y:S02]  /*3de0*/  FSEL R11, R5, R11, P0 ;  /* 0x0000000b050b7208 */ /* 0x000fe40000000000 */
[----:B------:R-:W-:Y:S02]  /*3df0*/  SEL R17, R6, R17, P0 ;  /* 0x0000001106117207 */ /* 0x000fe40000000000 */
[----:B------:R-:W-:-:S07]  /*3e00*/  SEL R16, R7, R16, P0 ;  /* 0x0000001007107207 */ /* 0x000fce0000000000 */
.L_x_306:
[----:B------:R-:W-:Y:S05]  /*3e10*/  BSYNC.RECONVERGENT B1 ;  /* 0x0000000000017941 */ /* 0x000fea0003800200 */
.L_x_305:
[----:B------:R-:W-:Y:S01]  /*3e20*/  UISETP.GE.U32.AND UP0, UPT, UR4, 0xa00, UPT ;  /* 0x00000a000400788c */ /* 0x000fe2000bf06070 */
[----:B------:R-:W-:Y:S02]  /*3e30*/  IMAD.MOV.U32 R19, RZ, RZ, 0x500 ;  /* 0x00000500ff137424 */ /* 0x000fe400078e00ff */
[----:B------:R-:W-:Y:S01]  /*3e40*/  IMAD.MOV.U32 R18, RZ, RZ, RZ ;  /* 0x000000ffff127224 */ /* 0x000fe200078e00ff */
[----:B------:R-:W-:-:S09]  /*3e50*/  UISETP.GE.U32.AND.EX UP0, UPT, UR5, URZ, UPT, UP0 ;  /* 0x000000ff0500728c */ /* 0x000fd2000bf06100 */
[----:B------:R-:W-:Y:S05]  /*3e60*/  BRA.U !UP0, `(.L_x_307) ;  /* 0x0000000508647547 */ /* 0x000fea000b800000 */
[----:B------:R-:W-:Y:S01]  /*3e70*/  IMAD.MOV.U32 R14, RZ, RZ, R10 ;  /* 0x000000ffff0e7224 */ /* 0x000fe200078e000a */
[----:B------:R-:W0:Y:S01]  /*3e80*/  LDCU.64 UR6, c[0x0][0x388] ;  /* 0x00007100ff0677ac */ /* 0x000e220008000a00 */
[----:B------:R-:W-:Y:S02]  /*3e90*/  IMAD.MOV.U32 R15, RZ, RZ, R11 ;  /* 0x000000ffff0f7224 */ /* 0x000fe400078e000b */
[----:B------:R-:W-:Y:S01]  /*3ea0*/  IMAD.MOV.U32 R21, RZ, RZ, 0x500 ;  /* 0x00000500ff157424 */ /* 0x000fe200078e00ff */
[----:B------:R-:W1:Y:S01]  /*3eb0*/  LDCU.64 UR4, c[0x0][0x398] ;  /* 0x00007300ff0477ac */ /* 0x000e620008000a00 */
[----:B------:R-:W-:-:S07]  /*3ec0*/  IMAD.MOV.U32 R19, RZ, RZ, RZ ;  /* 0x000000ffff137224 */ /* 0x000fce00078e00ff */
.L_x_310:
[----:B------:R-:W-:-:S04]  /*3ed0*/  LEA R24, P0, R21, R2, 0x3 ;  /* 0x0000000215187211 */ /* 0x000fc800078018ff */
[----:B------:R-:W-:-:S05]  /*3ee0*/  LEA.HI.X R25, R21, R3, R19, 0x3, P0 ;  /* 0x0000000315197211 */ /* 0x000fca00000f1c13 */
[----:B------:R-:W2:Y:S04]  /*3ef0*/  LDG.E.64 R12, desc[UR8][R24.64] ;  /* 0x00000008180c7981 */ /* 0x000ea8000c1e1b00 */
[----:B------:R-:W3:Y:S04]  /*3f00*/  LDG.E.64 R8, desc[UR8][R24.64+0x800] ;  /* 0x0008000818087981 */ /* 0x000ee8000c1e1b00 */
[----:B------:R-:W4:Y:S04]  /*3f10*/  LDG.E.64 R6, desc[UR8][R24.64+0x1000] ;  /* 0x0010000818067981 */ /* 0x000f28000c1e1b00 */
[----:B------:R1:W5:Y:S04]  /*3f20*/  LDG.E.64 R4, desc[UR8][R24.64+0x1800] ;  /* 0x0018000818047981 */ /* 0x000368000c1e1b00 */
[----:B------:R1:W5:Y:S01]  /*3f30*/  LDG.E.64 R10, desc[UR8][R24.64+0x2000] ;  /* 0x00200008180a7981 */ /* 0x000362000c1e1b00 */
[----:B0-----:R-:W-:Y:S01]  /*3f40*/  IADD3 R18, P0, P1, R21, UR6, R0 ;  /* 0x0000000615127c10 */ /* 0x001fe2000f91e000 */
[----:B------:R-:W-:Y:S03]  /*3f50*/  BSSY.RECONVERGENT B1, `(.L_x_308) ;  /* 0x0000027000017945 */ /* 0x000fe60003800200 */
[----:B------:R-:W-:Y:S01]  /*3f60*/  IADD3.X R20, PT, PT, R19, UR7, RZ, P0, P1 ;  /* 0x0000000713147c10 */ /* 0x000fe200087e24ff */
[----:B------:R-:W-:-:S04]  /*3f70*/  IMAD.MOV.U32 R22, RZ, RZ, R18 ;  /* 0x000000ffff167224 */ /* 0x000fc800078e0012 */
[----:B------:R-:W-:Y:S01]  /*3f80*/  IMAD.MOV.U32 R23, RZ, RZ, R20 ;  /* 0x000000ffff177224 */ /* 0x000fe200078e0014 */
[----:B--2---:R-:W-:-:S14]  /*3f90*/  DSETP.GEU.AND P2, PT, R14, R12, PT ;  /* 0x0000000c0e00722a */ /* 0x004fdc0003f4e000 */
[----:B------:R-:W-:-:S04]  /*3fa0*/  @P2 ISETP.GE.U32.AND P0, PT, R17, R22, PT ;  /* 0x000000161100220c */ /* 0x000fc80003f06070 */
[----:B------:R-:W-:-:S13]  /*3fb0*/  @P2 ISETP.GE.AND.EX P0, PT, R16, R23, PT, P0 ;  /* 0x000000171000220c */ /* 0x000fda0003f06300 */
[----:B------:R-:W-:-:S06]  /*3fc0*/  @P2 DSETP.LT.OR P0, PT, R12, R14, !P0 ;  /* 0x0000000e0c00222a */ /* 0x000fcc0004701400 */
[----:B------:R-:W-:Y:S02]  /*3fd0*/  @P2 FSEL R14, R14, R12, P0 ;  /* 0x0000000c0e0e2208 */ /* 0x000fe40000000000 */
[----:B------:R-:W-:Y:S02]  /*3fe0*/  @P2 FSEL R15, R15, R13, P0 ;  /* 0x0000000d0f0f2208 */ /* 0x000fe40000000000 */
[----:B------:R-:W-:Y:S01]  /*3ff0*/  @P2 SEL R22, R17, R22, P0 ;  /* 0x0000001611162207 */ /* 0x000fe20000000000 */
[----:B------:R-:W-:Y:S01]  /*4000*/  @P2 IMAD.MOV.U32 R12, RZ, RZ, R14 ;  /* 0x000000ffff0c2224 */ /* 0x000fe200078e000e */
[----:B------:R-:W-:Y:S01]  /*4010*/  @P2 SEL R23, R16, R23, P0 ;  /* 0x0000001710172207 */ /* 0x000fe20000000000 */
[----:B------:R-:W-:Y:S01]  /*4020*/  @P2 IMAD.MOV.U32 R13, RZ, RZ, R15 ;  /* 0x000000ffff0d2224 */ /* 0x000fe200078e000f */
[----:B------:R-:W-:-:S05]  /*4030*/  IADD3 R15, P3, PT, R18, 0x100, RZ ;  /* 0x00000100120f7810 */ /* 0x000fca0007f7e0ff */
[----:B---3--:R-:W-:Y:S01]  /*4040*/  DSETP.GEU.AND P1, PT, R12, R8, PT ;  /* 0x000000080c00722a */ /* 0x008fe20003f2e000 */
[----:B------:R-:W-:-:S13]  /*4050*/  IMAD.X R16, RZ, RZ, R20, P3 ;  /* 0x000000ffff107224 */ /* 0x000fda00018e0614 */
[----:B------:R-:W-:-:S04]  /*4060*/  @P1 ISETP.GE.U32.AND P0, PT, R22, R15, PT ;  /* 0x0000000f1600120c */ /* 0x000fc80003f06070 */
[----:B------:R-:W-:-:S13]  /*4070*/  @P1 ISETP.GE.AND.EX P0, PT, R23, R16, PT, P0 ;  /* 0x000000101700120c */ /* 0x000fda0003f06300 */
[----:B------:R-:W-:-:S06]  /*4080*/  @P1 DSETP.LT.OR P0, PT, R8, R12, !P0 ;  /* 0x0000000c0800122a */ /* 0x000fcc0004701400 */
[----:B------:R-:W-:Y:S02]  /*4090*/  @P1 FSEL R12, R12, R8, P0 ;  /* 0x000000080c0c1208 */ /* 0x000fe40000000000 */
[----:B------:R-:W-:Y:S02]  /*40a0*/  @P1 FSEL R13, R13, R9, P0 ;  /* 0x000000090d0d1208 */ /* 0x000fe40000000000 */
[----:B------:R-:W-:Y:S01]  /*40b0*/  @P1 SEL R15, R22, R15, P0 ;  /* 0x0000000f160f1207 */ /* 0x000fe20000000000 */
[----:B------:R-:W-:Y:S01]  /*40c0*/  @P1 IMAD.MOV.U32 R8, RZ, RZ, R12 ;  /* 0x000000ffff081224 */ /* 0x000fe200078e000c */
[----:B------:R-:W-:Y:S01]  /*40d0*/  IADD3 R12, P3, PT, R18, 0x200, RZ ;  /* 0x00000200120c7810 */ /* 0x000fe20007f7e0ff */
[----:B------:R-:W-:Y:S01]  /*40e0*/  @P1 IMAD.MOV.U32 R9, RZ, RZ, R13 ;  /* 0x000000ffff091224 */ /* 0x000fe200078e000d */
[----:B------:R-:W-:-:S03]  /*40f0*/  @P1 SEL R16, R23, R16, P0 ;  /* 0x0000001017101207 */ /* 0x000fc60000000000 */
[----:B------:R-:W-:Y:S02]  /*4100*/  IMAD.X R14, RZ, RZ, R20, P3 ;  /* 0x000000ffff0e7224 */ /* 0x000fe400018e0614 */
[----:B----4-:R-:W-:-:S14]  /*4110*/  DSETP.GEU.AND P2, PT, R8, R6, PT ;  /* 0x000000060800722a */ /* 0x010fdc0003f4e000 */
[----:B-1----:R-:W-:Y:S05]  /*4120*/  @!P2 BRA `(.L_x_309) ;  /* 0x000000000024a947 */ /* 0x002fea0003800000 */
[----:B------:R-:W-:-:S04]  /*4130*/  IADD3 R12, P1, PT, R18, 0x200, RZ ;  /* 0x00000200120c7810 */ /* 0x000fc80007f3e0ff */
[----:B------:R-:W-:Y:S01]  /*4140*/  ISETP.GE.U32.AND P0, PT, R15, R12, PT ;  /* 0x0000000c0f00720c */ /* 0x000fe20003f06070 */
[----:B------:R-:W-:-:S05]  /*4150*/  IMAD.X R13, RZ, RZ, R20, P1 ;  /* 0x000000ffff0d7224 */ /* 0x000fca00008e0614 */
[----:B------:R-:W-:-:S13]  /*4160*/  ISETP.GE.AND.EX P0, PT, R16, R13, PT, P0 ;  /* 0x0000000d1000720c */ /* 0x000fda0003f06300 */
[----:B------:R-:W-:-:S06]  /*4170*/  DSETP.LT.OR P0, PT, R6, R8, !P0 ;  /* 0x000000080600722a */ /* 0x000fcc0004701400 */
[----:B------:R-:W-:Y:S02]  /*4180*/  FSEL R6, R8, R6, P0 ;  /* 0x0000000608067208 */ /* 0x000fe40000000000 */
[----:B------:R-:W-:Y:S02]  /*4190*/  FSEL R7, R9, R7, P0 ;  /* 0x0000000709077208 */ /* 0x000fe40000000000 */
[----:B------:R-:W-:Y:S02]  /*41a0*/  SEL R12, R15, R12, P0 ;  /* 0x0000000c0f0c7207 */ /* 0x000fe40000000000 */
[----:B------:R-:W-:-:S07]  /*41b0*/  SEL R14, R16, R13, P0 ;  /* 0x0000000d100e7207 */ /* 0x000fce0000000000 */
.L_x_309:
[----:B------:R-:W-:Y:S05]  /*41c0*/  BSYNC.RECONVERGENT B1 ;  /* 0x0000000000017941 */ /* 0x000fea0003800200 */
.L_x_308:
[----:B-----5:R-:W-:Y:S01]  /*41d0*/  DSETP.GEU.AND P1, PT, R6, R4, PT ;  /* 0x000000040600722a */ /* 0x020fe20003f2e000 */
[C---:B------:R-:W-:Y:S02]  /*41e0*/  IADD3 R8, P0, PT, R18.reuse, 0x300, RZ ;  /* 0x0000030012087810 */ /* 0x040fe40007f1e0ff */
[----:B------:R-:W-:-:S03]  /*41f0*/  IADD3 R17, P3, PT, R18, 0x400, RZ ;  /* 0x0000040012117810 */ /* 0x000fc60007f7e0ff */
[--C-:B------:R-:W-:Y:S02]  /*4200*/  IMAD.X R9, RZ, RZ, R20.reuse, P0 ;  /* 0x000000ffff097224 */ /* 0x100fe400000e0614 */
[----:B------:R-:W-:-:S06]  /*4210*/  IMAD.X R16, RZ, RZ, R20, P3 ;  /* 0x000000ffff107224 */ /* 0x000fcc00018e0614 */
[----:B------:R-:W-:-:S04]  /*4220*/  @P1 ISETP.GE.U32.AND P0, PT, R12, R8, PT ;  /* 0x000000080c00120c */ /* 0x000fc80003f06070 */
[----:B------:R-:W-:-:S13]  /*4230*/  @P1 ISETP.GE.AND.EX P0, PT, R14, R9, PT, P0 ;  /* 0x000000090e00120c */ /* 0x000fda0003f06300 */
[----:B------:R-:W-:-:S06]  /*4240*/  @P1 DSETP.LT.OR P0, PT, R4, R6, !P0 ;  /* 0x000000060400122a */ /* 0x000fcc0004701400 */
[----:B------:R-:W-:Y:S02]  /*4250*/  @P1 FSEL R7, R7, R5, P0 ;  /* 0x0000000507071208 */ /* 0x000fe40000000000 */
[----:B------:R-:W-:Y:S02]  /*4260*/  @P1 FSEL R6, R6, R4, P0 ;  /* 0x0000000406061208 */ /* 0x000fe40000000000 */
[----:B------:R-:W-:Y:S01]  /*4270*/  @P1 SEL R8, R12, R8, P0 ;  /* 0x000000080c081207 */ /* 0x000fe20000000000 */
[----:B------:R-:W-:Y:S01]  /*4280*/  @P1 IMAD.MOV.U32 R5, RZ, RZ, R7 ;  /* 0x000000ffff051224 */ /* 0x000fe200078e0007 */
[----:B------:R-:W-:Y:S02]  /*4290*/  @P1 MOV R4, R6 ;  /* 0x0000000600041202 */ /* 0x000fe40000000f00 */
[----:B------:R-:W-:Y:S02]  /*42a0*/  @P1 SEL R9, R14, R9, P0 ;  /* 0x000000090e091207 */ /* 0x000fe40000000000 */
[----:B------:R-:W-:-:S02]  /*42b0*/  IADD3 R6, P1, PT, R21, 0xa00, RZ ;  /* 0x00000a0015067810 */ /* 0x000fc40007f3e0ff */
[----:B------:R-:W-:Y:S01]  /*42c0*/  DSETP.GEU.AND P2, PT, R4, R10, PT ;  /* 0x0000000a0400722a */ /* 0x000fe20003f4e000 */
[----:B------:R-:W-:Y:S02]  /*42d0*/  IADD3 R21, P3, PT, R21, 0x500, RZ ;  /* 0x0000050015157810 */ /* 0x000fe40007f7e0ff */
[----:B------:R-:W-:Y:S01]  /*42e0*/  ISETP.GT.U32.AND P4, PT, R6, UR4, PT ;  /* 0x0000000406007c0c */ /* 0x000fe2000bf84070 */
[--C-:B------:R-:W-:Y:S02]  /*42f0*/  IMAD.X R6, RZ, RZ, R19.reuse, P1 ;  /* 0x000000ffff067224 */ /* 0x100fe400008e0613 */
[----:B------:R-:W-:-:S03]  /*4300*/  IMAD.X R18, RZ, RZ, R19, P3 ;  /* 0x000000ffff127224 */ /* 0x000fc600018e0613 */
[----:B------:R-:W-:Y:S01]  /*4310*/  ISETP.GT.AND.EX P1, PT, R6, UR5, PT, P4 ;  /* 0x0000000506007c0c */ /* 0x000fe2000bf24340 */
[----:B------:R-:W-:-:S04]  /*4320*/  IMAD.MOV.U32 R19, RZ, RZ, R18 ;  /* 0x000000ffff137224 */ /* 0x000fc800078e0012 */
        /* <DEDUP_REMOVED lines=8> */
[----:B------:R-:W-:Y:S02]  /*43b0*/  @P2 IMAD.MOV.U32 R11, RZ, RZ, R5 ;  /* 0x000000ffff0b2224 */ /* 0x000fe400078e0005 */
[----:B------:R-:W-:Y:S02]  /*43c0*/  IMAD.MOV.U32 R14, RZ, RZ, R10 ;  /* 0x000000ffff0e7224 */ /* 0x000fe400078e000a */
[----:B------:R-:W-:Y:S01]  /*43d0*/  IMAD.MOV.U32 R15, RZ, RZ, R11 ;  /* 0x000000ffff0f7224 */ /* 0x000fe200078e000b */
[----:B------:R-:W-:Y:S06]  /*43e0*/  @!P1 BRA `(.L_x_310) ;  /* 0xfffffff800b89947 */ /* 0x000fec000383ffff */
[----:B------:R-:W-:-:S07]  /*43f0*/  IMAD.MOV.U32 R19, RZ, RZ, R21 ;  /* 0x000000ffff137224 */ /* 0x000fce00078e0015 */
.L_x_307:
[----:B------:R-:W-:-:S04]  /*4400*/  ISETP.GE.U32.AND P0, PT, R19, UR4, PT ;  /* 0x0000000413007c0c */ /* 0x000fc8000bf06070 */
[----:B------:R-:W-:-:S13]  /*4410*/  ISETP.GE.AND.EX P0, PT, R18, UR5, PT, P0 ;  /* 0x0000000512007c0c */ /* 0x000fda000bf06300 */
[----:B------:R-:W-:Y:S05]  /*4420*/  @P0 BRA `(.L_x_311) ;  /* 0x0000000800c40947 */ /* 0x000fea0003800000 */
[----:B------:R-:W-:Y:S01]  /*4430*/  IADD3 R21, PT, PT, -R19, UR4, RZ ;  /* 0x0000000413157c10 */ /* 0x000fe2000fffe1ff */
[----:B------:R-:W-:Y:S03]  /*4440*/  BSSY.RECONVERGENT B1, `(.L_x_311) ;  /* 0x00000af000017945 */ /* 0x000fe60003800200 */
[----:B------:R-:W-:-:S13]  /*4450*/  ISETP.GE.AND P0, PT, R0, R21, PT ;  /* 0x000000150000720c */ /* 0x000fda0003f06270 */
[----:B------:R-:W-:Y:S05]  /*4460*/  @P0 BRA `(.L_x_312) ;  /* 0x0000000800b00947 */ /* 0x000fea0003800000 */
[----:B------:R-:W-:Y:S01]  /*4470*/  LOP3.LUT R6, RZ, R0, RZ, 0x33, !PT ;  /* 0x00000000ff067212 */ /* 0x000fe200078e33ff */
[----:B------:R-:W-:Y:S01]  /*4480*/  BSSY.RECONVERGENT B2, `(.L_x_313) ;  /* 0x0000036000027945 */ /* 0x000fe20003800200 */
[----:B------:R-:W-:Y:S02]  /*4490*/  IMAD.MOV.U32 R12, RZ, RZ, R0 ;  /* 0x000000ffff0c7224 */ /* 0x000fe400078e0000 */
[----:B------:R-:W-:-:S04]  /*44a0*/  IADD3 R6, PT, PT, -R19, UR4, R6 ;  /* 0x0000000413067c10 */ /* 0x000fc8000fffe106 */
[----:B------:R-:W-:-:S04]  /*44b0*/  LOP3.LUT R2, R6, 0x300, RZ, 0xc0, !PT ;  /* 0x0000030006027812 */ /* 0x000fc800078ec0ff */
[----:B------:R-:W-:-:S13]  /*44c0*/  ISETP.NE.AND P0, PT, R2, 0x300, PT ;  /* 0x000003000200780c */ /* 0x000fda0003f05270 */
[----:B------:R-:W-:Y:S05]  /*44d0*/  @!P0 BRA `(.L_x_314) ;  /* 0x0000000000c08947 */ /* 0x000fea0003800000 */
[----:B------:R-:W0:Y:S01]  /*44e0*/  LDCU.64 UR10, c[0x0][0x380] ;  /* 0x00007000ff0a77ac */ /* 0x000e220008000a00 */
[----:B------:R-:W-:Y:S01]  /*44f0*/  IADD3 R9, P0, PT, R0, R19, RZ ;  /* 0x0000001300097210 */ /* 0x000fe20007f1e0ff */
[----:B------:R-:W-:Y:S01]  /*4500*/  IMAD.MOV.U32 R12, RZ, RZ, R0 ;  /* 0x000000ffff0c7224 */ /* 0x000fe200078e0000 */
[----:B------:R-:W-:-:S03]  /*4510*/  LEA.HI R2, R6, 0x1, RZ, 0x18 ;  /* 0x0000000106027811 */ /* 0x000fc600078fc0ff */
[----:B------:R-:W-:Y:S01]  /*4520*/  IMAD.X R14, RZ, RZ, R18, P0 ;  /* 0x000000ffff0e7224 */ /* 0x000fe200000e0612 */
[----:B------:R-:W-:Y:S02]  /*4530*/  LOP3.LUT R2, R2, 0x3, RZ, 0xc0, !PT ;  /* 0x0000000302027812 */ /* 0x000fe400078ec0ff */
[----:B------:R-:W-:-:S03]  /*4540*/  IADD3 R13, P0, PT, R9, UR6, RZ ;  /* 0x00000006090d7c10 */ /* 0x000fc6000ff1e0ff */
[----:B------:R-:W-:Y:S01]  /*4550*/  IMAD.MOV R7, RZ, RZ, -R2 ;  /* 0x000000ffff077224 */ /* 0x000fe200078e0a02 */
[----:B0-----:R-:W-:-:S04]  /*4560*/  LEA R8, P1, R9, UR10, 0x3 ;  /* 0x0000000a09087c11 */ /* 0x001fc8000f8218ff */
[----:B------:R-:W-:Y:S02]  /*4570*/  LEA.HI.X R9, R9, UR11, R14, 0x3, P1 ;  /* 0x0000000b09097c11 */ /* 0x000fe400088f1c0e */
[----:B------:R-:W-:-:S07]  /*4580*/  IADD3.X R14, PT, PT, R14, UR7, RZ, P0, !PT ;  /* 0x000000070e0e7c10 */ /* 0x000fce00087fe4ff */
.L_x_317:
        /* <DEDUP_REMOVED lines=31> */
.L_x_316:
[----:B------:R-:W-:Y:S05]  /*4780*/  BSYNC.RECONVERGENT B3 ;  /* 0x0000000000037941 */ /* 0x000fea0003800200 */
.L_x_315:
[----:B------:R-:W-:Y:S01]  /*4790*/  IADD3 R13, P0, PT, R13, 0x100, RZ ;  /* 0x000001000d0d7810 */ /* 0x000fe20007f1e0ff */
[----:B------:R-:W-:Y:S02]  /*47a0*/  VIADD R12, R12, 0x100 ;  /* 0x000001000c0c7836 */ /* 0x000fe40000000000 */
[----:B------:R-:W-:Y:S02]  /*47b0*/  IMAD.X R9, RZ, RZ, R9, P3 ;  /* 0x000000ffff097224 */ /* 0x000fe400018e0609 */
[----:B------:R-:W-:Y:S01]  /*47c0*/  IMAD.X R14, RZ, RZ, R14, P0 ;  /* 0x000000ffff0e7224 */ /* 0x000fe200000e060e */
[----:B------:R-:W-:Y:S07]  /*47d0*/  @P2 BRA `(.L_x_317) ;  /* 0xfffffffc006c2947 */ /* 0x000fee000383ffff */
.L_x_314:
[----:B------:R-:W-:Y:S05]  /*47e0*/  BSYNC.RECONVERGENT B2 ;  /* 0x0000000000027941 */ /* 0x000fea0003800200 */
.L_x_313:
[----:B------:R-:W-:-:S13]  /*47f0*/  ISETP.GE.U32.AND P0, PT, R6, 0x300, PT ;  /* 0x000003000600780c */ /* 0x000fda0003f06070 */
[----:B------:R-:W-:Y:S05]  /*4800*/  @!P0 BRA `(.L_x_312) ;  /* 0x0000000400c88947 */ /* 0x000fea0003800000 */
[----:B------:R-:W0:Y:S01]  /*4810*/  LDC.64 R8, c[0x0][0x380] ;  /* 0x0000e000ff087b82 */ /* 0x000e220000000a00 */
[----:B------:R-:W-:-:S07]  /*4820*/  VIADD R20, R12, 0x200 ;  /* 0x000002000c147836 */ /* 0x000fce0000000000 */
[----:B------:R-:W1:Y:S02]  /*4830*/  LDC.64 R6, c[0x0][0x388] ;  /* 0x0000e200ff067b82 */ /* 0x000e640000000a00 */
.L_x_326:
        /* <DEDUP_REMOVED lines=13> */
[----:B------:R-:W-:Y:S01]  /*4910*/  MOV R2, R14 ;  /* 0x0000000e00027202 */ /* 0x000fe20000000f00 */
[----:B------:R-:W-:-:S12]  /*4920*/  IMAD.MOV.U32 R3, RZ, RZ, R15 ;  /* 0x000000ffff037224 */ /* 0x000fd800078e000f */
        /* <DEDUP_REMOVED lines=15> */
.L_x_319:
[----:B------:R-:W-:Y:S05]  /*4a20*/  BSYNC.RECONVERGENT B2 ;  /* 0x0000000000027941 */ /* 0x000fea0003800200 */
.L_x_318:
        /* <DEDUP_REMOVED lines=26> */
.L_x_321:
[----:B------:R-:W-:Y:S05]  /*4bd0*/  BSYNC.RECONVERGENT B2 ;  /* 0x0000000000027941 */ /* 0x000fea0003800200 */
.L_x_320:
[----:B------:R-:W-:Y:S01]  /*4be0*/  DSETP.GEU.AND P0, PT, R16, R10, PT ;  /* 0x0000000a1000722a */ /* 0x000fe20003f0e000 */
[CC--:B------:R-:W-:Y:S01]  /*4bf0*/  IADD3 R13, P1, P4, R19.reuse, R6.reuse, R20 ;  /* 0x00000006130d7210 */ /* 0x0c0fe20007c3e014 */
[----:B------:R-:W-:Y:S01]  /*4c00*/  VIADD R4, R20, 0x100 ;  /* 0x0000010014047836 */ /* 0x000fe20000000000 */
[----:B------:R-:W-:Y:S01]  /*4c10*/  BSSY.RECONVERGENT B2, `(.L_x_322) ;  /* 0x0000016000027945 */ /* 0x000fe20003800200 */
[----:B------:R-:W-:Y:S01]  /*4c20*/  IMAD.MOV.U32 R2, RZ, RZ, R10 ;  /* 0x000000ffff027224 */ /* 0x000fe200078e000a */
[----:B------:R-:W-:Y:S01]  /*4c30*/  IADD3.X R22, PT, PT, R18, R7, RZ, P1, P4 ;  /* 0x0000000712167210 */ /* 0x000fe20000fe84ff */
[----:B------:R-:W-:Y:S01]  /*4c40*/  IMAD.MOV.U32 R5, RZ, RZ, R13 ;  /* 0x000000ffff057224 */ /* 0x000fe200078e000d */
[----:B------:R-:W-:Y:S01]  /*4c50*/  IADD3 R4, P2, P3, R19, R6, R4 ;  /* 0x0000000613047210 */ /* 0x000fe20007b5e004 */
        /* <DEDUP_REMOVED lines=17> */
.L_x_323:
[----:B------:R-:W-:Y:S05]  /*4d70*/  BSYNC.RECONVERGENT B2 ;  /* 0x0000000000027941 */ /* 0x000fea0003800200 */
.L_x_322:
[----:B------:R-:W-:Y:S01]  /*4d80*/  DSETP.GEU.AND P0, PT, R2, R14, PT ;  /* 0x0000000e0200722a */ /* 0x000fe20003f0e000 */
[----:B------:R-:W-:Y:S01]  /*4d90*/  IADD3.X R13, PT, PT, R18, R7, RZ, P2, P3 ;  /* 0x00000007120d7210 */ /* 0x000fe200017e64ff */
        /* <DEDUP_REMOVED lines=20> */
.L_x_325:
[----:B------:R-:W-:Y:S05]  /*4ee0*/  BSYNC.RECONVERGENT B2 ;  /* 0x0000000000027941 */ /* 0x000fea0003800200 */
.L_x_324:
[C---:B------:R-:W-:Y:S02]  /*4ef0*/  VIADD R2, R20.reuse, 0x200 ;  /* 0x0000020014027836 */ /* 0x040fe40000000000 */
[----:B------:R-:W-:-:S03]  /*4f00*/  VIADD R20, R20, 0x400 ;  /* 0x0000040014147836 */ /* 0x000fc60000000000 */
[----:B------:R-:W-:-:S13]  /*4f10*/  ISETP.GE.AND P0, PT, R2, R21, PT ;  /* 0x000000150200720c */ /* 0x000fda0003f06270 */
[----:B------:R-:W-:Y:S05]  /*4f20*/  @!P0 BRA `(.L_x_326) ;  /* 0xfffffff800448947 */ /* 0x000fea000383ffff */
.L_x_312:
[----:B------:R-:W-:Y:S05]  /*4f30*/  BSYNC.RECONVERGENT B1 ;  /* 0x0000000000017941 */ /* 0x000fea0003800200 */
.L_x_311:
        /* <DEDUP_REMOVED lines=13> */
[----:B------:R-:W-:Y:S01]  /*5010*/  MOV R12, R6 ;  /* 0x00000006000c7202 */ /* 0x000fe20000000f00 */
[----:B------:R-:W-:Y:S02]  /*5020*/  IMAD.MOV.U32 R13, RZ, RZ, R7 ;  /* 0x000000ffff0d7224 */ /* 0x000fe400078e0007 */
        /* <DEDUP_REMOVED lines=17> */
.L_x_328:
[----:B------:R-:W-:Y:S05]  /*5140*/  BSYNC.RECONVERGENT B1 ;  /* 0x0000000000017941 */ /* 0x000fea0003800200 */
.L_x_327:
        /* <DEDUP_REMOVED lines=31> */
.L_x_330:
[----:B------:R-:W-:Y:S05]  /*5340*/  BSYNC.RECONVERGENT B1 ;  /* 0x0000000000017941 */ /* 0x000fea0003800200 */
.L_x_329:
        /* <DEDUP_REMOVED lines=31> */
.L_x_332:
[----:B------:R-:W-:Y:S05]  /*5540*/  BSYNC.RECONVERGENT B1 ;  /* 0x0000000000017941 */ /* 0x000fea0003800200 */
.L_x_331:
[----:B------:R-:W-:Y:S01]  /*5550*/  ISETP.GT.AND P0, PT, R8, 0x17, PT ;  /* 0x000000170800780c */ /* 0x000fe20003f04270 */
[----:B-1----:R1:W1:Y:S01]  /*5560*/  SHFL.DOWN PT, R6, R2, 0x8, 0x1f ;  /* 0x09001f0002067f89 */ /* 0x00226200000e0000 */
[----:B------:R-:W-:Y:S01]  /*5570*/  BSSY.RECONVERGENT B1, `(.L_x_333) ;  /* 0x000001d000017945 */ /* 0x000fe20003800200 */
[----:B--2---:R-:W-:Y:S02]  /*5580*/  IMAD.MOV.U32 R9, RZ, RZ, R11 ;  /* 0x000000ffff097224 */ /* 0x004fe400078e000b */
[----:B---3--:R2:W3:Y:S01]  /*5590*/  SHFL.DOWN PT, R7, R3, 0x8, 0x1f ;  /* 0x09001f0003077f89 */ /* 0x0084e200000e0000 */
[----:B------:R-:W-:Y:S02]  /*55a0*/  IMAD.MOV.U32 R10, RZ, RZ, R12 ;  /* 0x000000ffff0a7224 */ /* 0x000fe400078e000c */
[----:B------:R-:W-:Y:S01]  /*55b0*/  IMAD.MOV.U32 R4, RZ, RZ, R2 ;  /* 0x000000ffff047224 */ /* 0x000fe200078e0002 */
[----:B0-----:R2:W0:Y:S01]  /*55c0*/  SHFL.DOWN PT, R14, R11, 0x8, 0x1f ;  /* 0x09001f000b0e7f89 */ /* 0x00142200000e0000 */
[----:B------:R-:W-:-:S03]  /*55d0*/  IMAD.MOV.U32 R5, RZ, RZ, R3 ;  /* 0x000000ffff057224 */ /* 0x000fc600078e0003 */
[----:B----4-:R2:W4:Y:S01]  /*55e0*/  SHFL.DOWN PT, R13, R12, 0x8, 0x1f ;  /* 0x09001f000c0d7f89 */ /* 0x01052200000e0000 */
[----:B------:R-:W-:Y:S05]  /*55f0*/  @P0 BRA `(.L_x_334) ;  /* 0x0000000000500947 */ /* 0x000fea0003800000 */
[----:B-1-3--:R-:W-:Y:S01]  /*5600*/  DSETP.GEU.AND P0, PT, R2, R6, PT ;  /* 0x000000060200722a */ /* 0x00afe20003f0e000 */
[----:B0-----:R-:W-:Y:S01]  /*5610*/  IMAD.MOV.U32 R9, RZ, RZ, R14 ;  /* 0x000000ffff097224 */ /* 0x001fe200078e000e */
        /* <DEDUP_REMOVED lines=18> */
.L_x_334:
[----:B------:R-:W-:Y:S05]  /*5740*/  BSYNC.RECONVERGENT B1 ;  /* 0x0000000000017941 */ /* 0x000fea0003800200 */
.L_x_333:
        /* <DEDUP_REMOVED lines=8> */
[----:B----4-:R-:W-:-:S03]  /*57d0*/  IMAD.MOV.U32 R13, RZ, RZ, R5 ;  /* 0x000000ffff0d7224 */ /* 0x010fc600078e0005 */
[----:B---3--:R3:W4:Y:S01]  /*57e0*/  SHFL.DOWN PT, R7, R10, 0x10, 0x1f ;  /* 0x0a001f000a077f89 */ /* 0x00872200000e0000 */
[----:B------:R-:W-:Y:S05]  /*57f0*/  @P0 BRA `(.L_x_336) ;  /* 0x0000000000500947 */ /* 0x000fea0003800000 */
[----:B-12---:R-:W-:Y:S01]  /*5800*/  DSETP.GEU.AND P0, PT, R4, R2, PT ;  /* 0x000000020400722a */ /* 0x006fe20003f0e000 */
        /* <DEDUP_REMOVED lines=19> */
.L_x_336:
[----:B------:R-:W-:Y:S05]  /*5940*/  BSYNC.RECONVERGENT B1 ;  /* 0x0000000000017941 */ /* 0x000fea0003800200 */
.L_x_335:
[----:B------:R-:W-:Y:S01]  /*5950*/  ISETP.NE.AND P0, PT, R8, RZ, PT ;  /* 0x000000ff0800720c */ /* 0x000fe20003f05270 */
[----:B------:R-:W-:-:S12]  /*5960*/  BSSY.RECONVERGENT B1, `(.L_x_337) ;  /* 0x000000a000017945 */ /* 0x000fd80003800200 */
[----:B------:R-:W-:Y:S05]  /*5970*/  @P0 BRA `(.L_x_338) ;  /* 0x0000000000200947 */ /* 0x000fea0003800000 */
[----:B-1----:R-:W1:Y:S01]  /*5980*/  S2R R4, SR_CgaCtaId ;  /* 0x0000000000047919 */ /* 0x002e620000008800 */
[----:B--2---:R-:W-:Y:S02]  /*5990*/  MOV R3, 0x400 ;  /* 0x0000040000037802 */ /* 0x004fe40000000f00 */
[----:B------:R-:W-:-:S04]  /*59a0*/  SHF.R.U32.HI R2, RZ, 0x1, R0 ;  /* 0x00000001ff027819 */ /* 0x000fc80000011600 */
[----:B------:R-:W-:Y:S02]  /*59b0*/  LOP3.LUT R2, R2, 0x1f0, RZ, 0xc0, !PT ;  /* 0x000001f002027812 */ /* 0x000fe400078ec0ff */
[----:B-1----:R-:W-:-:S05]  /*59c0*/  LEA R3, R4, R3, 0x18 ;  /* 0x0000000304037211 */ /* 0x002fca00078ec0ff */
[----:B------:R-:W-:-:S05]  /*59d0*/  IMAD.IADD R3, R2, 0x1, R3 ;  /* 0x0000000102037824 */ /* 0x000fca00078e0203 */
[----:B------:R1:W-:Y:S04]  /*59e0*/  STS.64 [R3+0x10], R14 ;  /* 0x0000100e03007388 */ /* 0x0003e80000000a00 */
[----:B------:R1:W-:Y:S02]  /*59f0*/  STS.64 [R3+0x8], R12 ;  /* 0x0000080c03007388 */ /* 0x0003e40000000a00 */
.L_x_338:
[----:B------:R-:W-:Y:S05]  /*5a00*/  BSYNC.RECONVERGENT B1 ;  /* 0x0000000000017941 */ /* 0x000fea0003800200 */
.L_x_337:
[----:B------:R-:W-:Y:S01]  /*5a10*/  BAR.SYNC.DEFER_BLOCKING 0x0 ;  /* 0x0000000000007b1d */ /* 0x000fe20000010000 */
[----:B------:R-:W-:-:S13]  /*5a20*/  ISETP.NE.AND P1, PT, R0, RZ, PT ;  /* 0x000000ff0000720c */ /* 0x000fda0003f25270 */
[----:B------:R-:W-:Y:S05]  /*5a30*/  @P1 BRA `(.L_x_268) ;  /* 0x00000008008c1947 */ /* 0x000fea0003800000 */
[----:B-12---:R-:W1:Y:S01]  /*5a40*/  S2R R3, SR_CgaCtaId ;  /* 0x0000000000037919 */ /* 0x006e620000008800 */
[----:B------:R-:W-:Y:S01]  /*5a50*/  MOV R0, 0x400 ;  /* 0x0000040000007802 */ /* 0x000fe20000000f00 */
[----:B------:R-:W-:Y:S03]  /*5a60*/  BSSY.RECONVERGENT B1, `(.L_x_339) ;  /* 0x000001a000017945 */ /* 0x000fe60003800200 */
[----:B-1----:R-:W-:-:S05]  /*5a70*/  LEA R0, R3, R0, 0x18 ;  /* 0x0000000003007211 */ /* 0x002fca00078ec0ff */
[----:B------:R-:W1:Y:S04]  /*5a80*/  LDS.64 R16, [R0+0x18] ;  /* 0x0000180000107984 */ /* 0x000e680000000a00 */
[----:B0---4-:R-:W0:Y:S04]  /*5a90*/  LDS.128 R4, [R0+0x20] ;  /* 0x0000200000047984 */ /* 0x011e280000000c00 */
[----:B------:R2:W4:Y:S04]  /*5aa0*/  LDS.64 R2, [R0+0x80] ;  /* 0x0000800000027984 */ /* 0x0005280000000a00 */
[----:B---3--:R2:W3:Y:S01]  /*5ab0*/  LDS.128 R8, [R0+0x30] ;  /* 0x0000300000087984 */ /* 0x0084e20000000c00 */
        /* <DEDUP_REMOVED lines=20> */
.L_x_340:
[----:B------:R-:W-:Y:S05]  /*5c00*/  BSYNC.RECONVERGENT B1 ;  /* 0x0000000000017941 */ /* 0x000fea0003800200 */
.L_x_339:
        /* <DEDUP_REMOVED lines=23> */
.L_x_342:
[----:B------:R-:W-:Y:S05]  /*5d80*/  BSYNC.RECONVERGENT B1 ;  /* 0x0000000000017941 */ /* 0x000fea0003800200 */
.L_x_341:
[----:B------:R-:W-:Y:S01]  /*5d90*/  DSETP.GEU.AND P0, PT, R4, R10, PT ;  /* 0x0000000a0400722a */ /* 0x000fe20003f0e000 */
[----:B------:R-:W-:Y:S01]  /*5da0*/  BSSY.RECONVERGENT B1, `(.L_x_343) ;  /* 0x0000014000017945 */ /* 0x000fe20003800200 */
[----:B------:R-:W-:Y:S01]  /*5db0*/  IMAD.MOV.U32 R20, RZ, RZ, R10 ;  /* 0x000000ffff147224 */ /* 0x000fe200078e000a */
[----:B-1----:R-:W-:Y:S01]  /*5dc0*/  MOV R23, R13 ;  /* 0x0000000d00177202 */ /* 0x002fe20000000f00 */
[----:B------:R-:W-:Y:S02]  /*5dd0*/  IMAD.MOV.U32 R21, RZ, RZ, R11 ;  /* 0x000000ffff157224 */ /* 0x000fe400078e000b */
        /* <DEDUP_REMOVED lines=16> */
.L_x_344:
[----:B------:R-:W-:Y:S05]  /*5ee0*/  BSYNC.RECONVERGENT B1 ;  /* 0x0000000000017941 */ /* 0x000fea0003800200 */
.L_x_343:
        /* <DEDUP_REMOVED lines=23> */
.L_x_346:
[----:B------:R-:W-:Y:S05]  /*6060*/  BSYNC.RECONVERGENT B1 ;  /* 0x0000000000017941 */ /* 0x000fea0003800200 */
.L_x_345:
        /* <DEDUP_REMOVED lines=21> */
.L_x_348:
[----:B------:R-:W-:Y:S05]  /*61c0*/  BSYNC.RECONVERGENT B1 ;  /* 0x0000000000017941 */ /* 0x000fea0003800200 */
.L_x_347:
        /* <DEDUP_REMOVED lines=21> */
.L_x_350:
[----:B------:R-:W-:Y:S05]  /*6320*/  BSYNC.RECONVERGENT B1 ;  /* 0x0000000000017941 */ /* 0x000fea0003800200 */
.L_x_349:
        /* <DEDUP_REMOVED lines=20> */
.L_x_268:
[----:B------:R-:W-:Y:S05]  /*6470*/  BSYNC.RECONVERGENT B0 ;  /* 0x0000000000007941 */ /* 0x000fea0003800200 */
.L_x_235:
[----:B------:R-:W-:Y:S05]  /*6480*/  @P1 EXIT ;  /* 0x000000000000194d */ /* 0x000fea0003800000 */
[----:B0123--:R-:W0:Y:S02]  /*6490*/  LDC.64 R2, c[0x0][0x390] ;  /* 0x0000e400ff027b82 */ /* 0x00fe240000000a00 */
[----:B0-----:R-:W-:Y:S04]  /*64a0*/  STG.E.64 desc[UR8][R2.64], R12 ;  /* 0x0000000c02007986 */ /* 0x001fe8000c101b08 */
[----:B------:R-:W-:Y:S01]  /*64b0*/  STG.E.64 desc[UR8][R2.64+0x8], R14 ;  /* 0x0000080e02007986 */ /* 0x000fe2000c101b08 */
[----:B------:R-:W-:Y:S05]  /*64c0*/  EXIT ;  /* 0x000000000000794d */ /* 0x000fea0003800000 */
.L_x_351:
        /* <DEDUP_REMOVED lines=11> */
.L_x_781:


//--------------------- .text._ZN6thrust24THRUST_300001_SM_1000_NS8cuda_cub4core6detail13_kernel_agentINS1_8__reduce11ReduceAgentIPN4cuda3std3__45tupleIJdlEEESC_SB_iNS1_9__extrema9arg_max_fIdlNS9_4lessIdEEEEEEJSC_SC_iSH_EEEvDpT0_ --------------------------
	.section	.text._ZN6thrust24THRUST_300001_SM_1000_NS8cuda_cub4core6detail13_kernel_agentINS1_8__reduce11ReduceAgentIPN4cuda3std3__45tupleIJdlEEESC_SB_iNS1_9__extrema9arg_max_fIdlNS9_4lessIdEEEEEEJSC_SC_iSH_EEEvDpT0_,"ax",@progbits
	.align	128
        .global         _ZN6thrust24THRUST_300001_SM_1000_NS8cuda_cub4core6detail13_kernel_agentINS1_8__reduce11ReduceAgentIPN4cuda3std3__45tupleIJdlEEESC_SB_iNS1_9__extrema9arg_max_fIdlNS9_4lessIdEEEEEEJSC_SC_iSH_EEEvDpT0_
        .type           _ZN6thrust24THRUST_300001_SM_1000_NS8cuda_cub4core6detail13_kernel_agentINS1_8__reduce11ReduceAgentIPN4cuda3std3__45tupleIJdlEEESC_SB_iNS1_9__extrema9arg_max_fIdlNS9_4lessIdEEEEEEJSC_SC_iSH_EEEvDpT0_,@function
        .size           _ZN6thrust24THRUST_300001_SM_1000_NS8cuda_cub4core6detail13_kernel_agentINS1_8__reduce11ReduceAgentIPN4cuda3std3__45tupleIJdlEEESC_SB_iNS1_9__extrema9arg_max_fIdlNS9_4lessIdEEEEEEJSC_SC_iSH_EEEvDpT0_,(.L_x_782 - _ZN6thrust24THRUST_300001_SM_1000_NS8cuda_cub4core6detail13_kernel_agentINS1_8__reduce11ReduceAgentIPN4cuda3std3__45tupleIJdlEEESC_SB_iNS1_9__extrema9arg_max_fIdlNS9_4lessIdEEEEEEJSC_SC_iSH_EEEvDpT0_)
        .other          _ZN6thrust24THRUST_300001_SM_1000_NS8cuda_cub4core6detail13_kernel_agentINS1_8__reduce11ReduceAgentIPN4cuda3std3__45tupleIJdlEEESC_SB_iNS1_9__extrema9arg_max_fIdlNS9_4lessIdEEEEEEJSC_SC_iSH_EEEvDpT0_,@"STO_CUDA_ENTRY STV_DEFAULT"
_ZN6thrust24THRUST_300001_SM_1000_NS8cuda_cub4core6detail13_kernel_agentINS1_8__reduce11ReduceAgentIPN4cuda3std3__45tupleIJdlEEESC_SB_iNS1_9__extrema9arg_max_fIdlNS9_4lessIdEEEEEEJSC_SC_iSH_EEEvDpT0_:
.text._ZN6thrust24THRUST_300001_SM_1000_NS8cuda_cub4core6detail13_kernel_agentINS1_8__reduce11ReduceAgentIPN4cuda3std3__45tupleIJdlEEESC_SB_iNS1_9__extrema9arg_max_fIdlNS9_4lessIdEEEEEEJSC_SC_iSH_EEEvDpT0_:
        /* <DEDUP_REMOVED lines=21> */
.L_x_355:
[----:B0-----:R-:W-:Y:S05]  /*0150*/  BSYNC.RECONVERGENT B1 ;  /* 0x0000000000017941 */ /* 0x001fea0003800200 */
.L_x_354:
        /* <DEDUP_REMOVED lines=15> */
.L_x_362:
        /* <DEDUP_REMOVED lines=31> */
.L_x_361:
[----:B------:R-:W-:Y:S05]  /*0440*/  BSYNC.RECONVERGENT B3 ;  /* 0x0000000000037941 */ /* 0x000fea0003800200 */
.L_x_360:
[----:B------:R-:W-:Y:S02]  /*0450*/  IMAD.X R3, RZ, RZ, R3, P3 ;  /* 0x000000ffff037224 */ /* 0x000fe400018e0603 */
[----:B------:R-:W-:Y:S01]  /*0460*/  VIADD R19, R19, 0x100 ;  /* 0x0000010013137836 */ /* 0x000fe20000000000 */
[----:B------:R-:W-:Y:S06]  /*0470*/  @P2 BRA `(.L_x_362) ;  /* 0xfffffffc00742947 */ /* 0x000fec000383ffff */
.L_x_359:
[----:B------:R-:W-:Y:S05]  /*0480*/  BSYNC.RECONVERGENT B2 ;  /* 0x0000000000027941 */ /* 0x000fea0003800200 */
.L_x_358:
[----:B------:R-:W0:Y:S01]  /*0490*/  LDC.64 R8, c[0x0][0x380] ;  /* 0x0000e000ff087b82 */ /* 0x000e220000000a00 */
[----:B------:R-:W-:-:S13]  /*04a0*/  ISETP.GE.U32.AND P0, PT, R4, 0x300, PT ;  /* 0x000003000400780c */ /* 0x000fda0003f06070 */
[----:B------:R-:W-:Y:S05]  /*04b0*/  @!P0 BRA `(.L_x_357) ;  /* 0x0000000400908947 */ /* 0x000fea0003800000 */
.L_x_371:
        /* <DEDUP_REMOVED lines=13> */
[----:B------:R-:W-:Y:S01]  /*0590*/  IMAD.MOV.U32 R23, RZ, RZ, R12 ;  /* 0x000000ffff177224 */ /* 0x000fe200078e000c */
[----:B------:R-:W-:Y:S01]  /*05a0*/  MOV R25, R13 ;  /* 0x0000000d00197202 */ /* 0x000fe20000000f00 */
[----:B------:R-:W-:Y:S02]  /*05b0*/  IMAD.MOV.U32 R2, RZ, RZ, R14 ;  /* 0x000000ffff027224 */ /* 0x000fe400078e000e */
[----:B------:R-:W-:-:S09]  /*05c0*/  IMAD.MOV.U32 R3, RZ, RZ, R15 ;  /* 0x000000ffff037224 */ /* 0x000fd200078e000f */
        /* <DEDUP_REMOVED lines=9> */
.L_x_364:
[----:B------:R-:W-:Y:S05]  /*0660*/  BSYNC.RECONVERGENT B2 ;  /* 0x0000000000027941 */ /* 0x000fea0003800200 */
.L_x_363:
        /* <DEDUP_REMOVED lines=25> */
.L_x_366:
[----:B------:R-:W-:Y:S05]  /*0800*/  BSYNC.RECONVERGENT B2 ;  /* 0x0000000000027941 */ /* 0x000fea0003800200 */
.L_x_365:
        /* <DEDUP_REMOVED lines=21> */
.L_x_368:
[----:B------:R-:W-:Y:S05]  /*0960*/  BSYNC.RECONVERGENT B2 ;  /* 0x0000000000027941 */ /* 0x000fea0003800200 */
.L_x_367:
        /* <DEDUP_REMOVED lines=8> */
[----:B------:R-:W-:Y:S01]  /*09f0*/  IMAD.MOV.U32 R14, RZ, RZ, R2 ;  /* 0x000000ffff0e7224 */ /* 0x000fe200078e0002 */
[----:B------:R-:W-:Y:S01]  /*0a00*/  MOV R13, R7 ;  /* 0x00000007000d7202 */ /* 0x000fe20000000f00 */
[----:B------:R-:W-:Y:S02]  /*0a10*/  IMAD.MOV.U32 R15, RZ, RZ, R3 ;  /* 0x000000ffff0f7224 */ /* 0x000fe400078e0003 */
[----:B------:R-:W-:-:S09]  /*0a20*/  IMAD.MOV.U32 R12, RZ, RZ, R5 ;  /* 0x000000ffff0c7224 */ /* 0x000fd200078e0005 */
        /* <DEDUP_REMOVED lines=9> */
.L_x_370:
[----:B------:R-:W-:Y:S05]  /*0ac0*/  BSYNC.RECONVERGENT B2 ;  /* 0x0000000000027941 */ /* 0x000fea0003800200 */
.L_x_369:
[----:B------:R-:W-:-:S05]  /*0ad0*/  VIADD R19, R19, 0x400 ;  /* 0x0000040013137836 */ /* 0x000fca0000000000 */
[----:B------:R-:W-:-:S13]  /*0ae0*/  ISETP.GE.AND P0, PT, R19, UR5, PT ;  /* 0x0000000513007c0c */ /* 0x000fda000bf06270 */
[----:B------:R-:W-:Y:S05]  /*0af0*/  @!P0 BRA `(.L_x_371) ;  /* 0xfffffff800708947 */ /* 0x000fea000383ffff */
.L_x_357:
[----:B------:R-:W-:Y:S05]  /*0b00*/  BSYNC.RECONVERGENT B1 ;  /* 0x0000000000017941 */ /* 0x000fea0003800200 */
.L_x_356:
        /* <DEDUP_REMOVED lines=35> */
.L_x_374:
[----:B------:R-:W-:Y:S05]  /*0d40*/  BSYNC.RECONVERGENT B1 ;  /* 0x0000000000017941 */ /* 0x000fea0003800200 */
.L_x_373:
        /* <DEDUP_REMOVED lines=31> */
.L_x_376:
[----:B------:R-:W-:Y:S05]  /*0f40*/  BSYNC.RECONVERGENT B1 ;  /* 0x0000000000017941 */ /* 0x000fea0003800200 */
.L_x_375:
        /* <DEDUP_REMOVED lines=31> */
.L_x_378:
[----:B------:R-:W-:Y:S05]  /*1140*/  BSYNC.RECONVERGENT B1 ;  /* 0x0000000000017941 */ /* 0x000fea0003800200 */
.L_x_377:
        /* <DEDUP_REMOVED lines=31> */
.L_x_380:
[----:B------:R-:W-:Y:S05]  /*1340*/  BSYNC.RECONVERGENT B1 ;  /* 0x0000000000017941 */ /* 0x000fea0003800200 */
.L_x_379:
[----:B------:R-:W-:Y:S01]  /*1350*/  ISETP.GT.AND P0, PT, R9, 0xf, PT ;  /* 0x0000000f0900780c */ /* 0x000fe20003f04270 */
[----:B-1----:R1:W1:Y:S01]  /*1360*/  SHFL.DOWN PT, R6, R4, 0x10, 0x1f ;  /* 0x0a001f0004067f89 */ /* 0x00226200000e0000 */
[----:B------:R-:W-:Y:S01]  /*1370*/  BSSY.RECONVERGENT B1, `(.L_x_381) ;  /* 0x000001d000017945 */ /* 0x000fe20003800200 */
[----:B0-----:R-:W-:Y:S01]  /*1380*/  MOV R14, R8 ;  /* 0x00000008000e7202 */ /* 0x001fe20000000f00 */
[----:B----4-:R-:W-:Y:S01]  /*1390*/  IMAD.MOV.U32 R15, RZ, RZ, R10 ;  /* 0x000000ffff0f7224 */ /* 0x010fe200078e000a */
[----:B--2---:R0:W2:Y:S01]  /*13a0*/  SHFL.DOWN PT, R7, R5, 0x10, 0x1f ;  /* 0x0a001f0005077f89 */ /* 0x0040a200000e0000 */
[----:B------:R-:W-:Y:S02]  /*13b0*/  IMAD.MOV.U32 R2, RZ, RZ, R4 ;  /* 0x000000ffff027224 */ /* 0x000fe400078e0004 */
[----:B------:R-:W-:Y:S01]  /*13c0*/  IMAD.MOV.U32 R3, RZ, RZ, R5 ;  /* 0x000000ffff037224 */ /* 0x000fe200078e0005 */
[----:B------:R0:W4:Y:S04]  /*13d0*/  SHFL.DOWN PT, R11, R8, 0x10, 0x1f ;  /* 0x0a001f00080b7f89 */ /* 0x00012800000e0000 */
[----:B------:R0:W0:Y:S01]  /*13e0*/  SHFL.DOWN PT, R13, R10, 0x10, 0x1f ;  /* 0x0a001f000a0d7f89 */ /* 0x00002200000e0000 */
[----:B------:R-:W-:Y:S05]  /*13f0*/  @P0 BRA `(.L_x_382) ;  /* 0x0000000000500947 */ /* 0x000fea0003800000 */
[----:B-12---:R-:W-:Y:S01]  /*1400*/  DSETP.GEU.AND P0, PT, R4, R6, PT ;  /* 0x000000060400722a */ /* 0x006fe20003f0e000 */
        /* <DEDUP_REMOVED lines=19> */
.L_x_382:
[----:B------:R-:W-:Y:S05]  /*1540*/  BSYNC.RECONVERGENT B1 ;  /* 0x0000000000017941 */ /* 0x000fea0003800200 */
.L_x_381:
        /* <DEDUP_REMOVED lines=11> */
.L_x_384:
[----:B------:R-:W-:Y:S05]  /*1600*/  BSYNC.RECONVERGENT B1 ;  /* 0x0000000000017941 */ /* 0x000fea0003800200 */
.L_x_383:
        /* <DEDUP_REMOVED lines=8> */
[----:B-12---:R-:W1:Y:S04]  /*1690*/  LDS.128 R4, [R0+0x20] ;  /* 0x0000200000047984 */ /* 0x006e680000000c00 */
[----:B---3--:R2:W3:Y:S04]  /*16a0*/  LDS.64 R12, [R0+0x80] ;  /* 0x00008000000c7984 */ /* 0x0084e80000000a00 */
[----:B----4-:R2:W4:Y:S01]  /*16b0*/  LDS.128 R8, [R0+0x30] ;  /* 0x0000300000087984 */ /* 0x0105220000000c00 */
        /* <DEDUP_REMOVED lines=20> */
.L_x_387:
[----:B------:R-:W-:Y:S05]  /*1800*/  BSYNC.RECONVERGENT B1 ;  /* 0x0000000000017941 */ /* 0x000fea0003800200 */
.L_x_386:
        /* <DEDUP_REMOVED lines=10> */
[----:B------:R-:W-:Y:S01]  /*18b0*/  MOV R15, R26 ;  /* 0x0000001a000f7202 */ /* 0x000fe20000000f00 */
[----:B------:R-:W-:Y:S02]  /*18c0*/  IMAD.MOV.U32 R29, RZ, RZ, R27 ;  /* 0x000000ffff1d7224 */ /* 0x000fe400078e001b */
[----:B------:R-:W-:Y:S02]  /*18d0*/  IMAD.MOV.U32 R4, RZ, RZ, R24 ;  /* 0x000000ffff047224 */ /* 0x000fe400078e0018 */
[----:B------:R-:W-:-:S08]  /*18e0*/  IMAD.MOV.U32 R5, RZ, RZ, R25 ;  /* 0x000000ffff057224 */ /* 0x000fd000078e0019 */
        /* <DEDUP_REMOVED lines=9> */
.L_x_389:
[----:B------:R-:W-:Y:S05]  /*1980*/  BSYNC.RECONVERGENT B1 ;  /* 0x0000000000017941 */ /* 0x000fea0003800200 */
.L_x_388:
        /* <DEDUP_REMOVED lines=21> */
.L_x_391:
[----:B------:R-:W-:Y:S05]  /*1ae0*/  BSYNC.RECONVERGENT B1 ;  /* 0x0000000000017941 */ /* 0x000fea0003800200 */
.L_x_390:
        /* <DEDUP_REMOVED lines=23> */
.L_x_393:
[----:B------:R-:W-:Y:S05]  /*1c60*/  BSYNC.RECONVERGENT B1 ;  /* 0x0000000000017941 */ /* 0x000fea0003800200 */
.L_x_392:
        /* <DEDUP_REMOVED lines=21> */
.L_x_395:
[----:B------:R-:W-:Y:S05]  /*1dc0*/  BSYNC.RECONVERGENT B1 ;  /* 0x0000000000017941 */ /* 0x000fea0003800200 */
.L_x_394:
        /* <DEDUP_REMOVED lines=21> */
.L_x_397:
[----:B------:R-:W-:Y:S05]  /*1f20*/  BSYNC.RECONVERGENT B1 ;  /* 0x0000000000017941 */ /* 0x000fea0003800200 */
.L_x_396:
        /* <DEDUP_REMOVED lines=21> */
.L_x_372:
[----:B------:R-:W2:Y:S01]  /*2080*/  S2R R4, SR_LANEID ;  /* 0x0000000000047919 */ /* 0x000ea20000000000 */
[----:B-1----:R-:W-:Y:S01]  /*2090*/  LOP3.LUT R2, R0, 0x3e0, RZ, 0xc0, !PT ;  /* 0x000003e000027812 */ /* 0x002fe200078ec0ff */
[----:B------:R-:W-:Y:S01]  /*20a0*/  BSSY.RECONVERGENT B1, `(.L_x_398) ;  /* 0x0000024000017945 */ /* 0x000fe20003800200 */
[----:B-----5:R-:W-:Y:S02]  /*20b0*/  IMAD.MOV.U32 R16, RZ, RZ, R12 ;  /* 0x000000ffff107224 */ /* 0x020fe400078e000c */
[----:B------:R-:W-:Y:S02]  /*20c0*/  IMAD.MOV.U32 R18, RZ, RZ, R13 ;  /* 0x000000ffff127224 */ /* 0x000fe400078e000d */
[----:B------:R-:W-:Y:S01]  /*20d0*/  VIADD R3, R2, 0x20 ;  /* 0x0000002002037836 */ /* 0x000fe20000000000 */
[----:B------:R-:W-:-:S04]  /*20e0*/  LOP3.LUT R2, RZ, R2, RZ, 0x33, !PT ;  /* 0x00000002ff027212 */ /* 0x000fc800078e33ff */
[----:B------:R-:W-:Y:S01]  /*20f0*/  ISETP.GT.AND P0, PT, R3, UR8, PT ;  /* 0x0000000803007c0c */ /* 0x000fe2000bf04270 */
[----:B------:R-:W-:Y:S02]  /*2100*/  VIADD R2, R2, UR8 ;  /* 0x0000000802027c36 */ /* 0x000fe40008000000 */
[----:B------:R-:W-:-:S03]  /*2110*/  IMAD.MOV.U32 R3, RZ, RZ, R15 ;  /* 0x000000ffff037224 */ /* 0x000fc600078e000f */
[----:B------:R-:W-:Y:S01]  /*2120*/  SEL R5, R2, 0x1f, P0 ;  /* 0x0000001f02057807 */ /* 0x000fe20000000000 */
[----:B------:R-:W-:-:S04]  /*2130*/  IMAD.MOV.U32 R2, RZ, RZ, R14 ;  /* 0x000000ffff027224 */ /* 0x000fc800078e000e */
[----:B------:R1:W3:Y:S04]  /*2140*/  SHFL.DOWN PT, R6, R14, 0x1, R5 ;  /* 0x082000000e067989 */ /* 0x0002e800000e0005 */
[----:B------:R1:W4:Y:S04]  /*2150*/  SHFL.DOWN PT, R7, R15, 0x1, R5 ;  /* 0x082000000f077989 */ /* 0x00032800000e0005 */
[----:B0-----:R1:W0:Y:S01]  /*2160*/  SHFL.DOWN PT, R9, R12, 0x1, R5 ;  /* 0x082000000c097989 */ /* 0x00122200000e0005 */
[----:B--2---:R-:W-:-:S03]  /*2170*/  ISETP.GE.AND P0, PT, R4, R5, PT ;  /* 0x000000050400720c */ /* 0x004fc60003f06270 */
[----:B------:R1:W2:Y:S10]  /*2180*/  SHFL.DOWN PT, R11, R13, 0x1, R5 ;  /* 0x082000000d0b7989 */ /* 0x0002b400000e0005 */
[----:B-1----:R-:W-:Y:S05]  /*2190*/  @P0 BRA `(.L_x_399) ;  /* 0x0000000000500947 */ /* 0x002fea0003800000 */
[----:B---34-:R-:W-:Y:S01]  /*21a0*/  DSETP.GEU.AND P0, PT, R14, R6, PT ;  /* 0x000000060e00722a */ /* 0x018fe20003f0e000 */
[----:B0-----:R-:W-:Y:S01]  /*21b0*/  MOV R16, R9 ;  /* 0x0000000900107202 */ /* 0x001fe20000000f00 */
[----:B--2---:R-:W-:Y:S02]  /*21c0*/  IMAD.MOV.U32 R18, RZ, RZ, R11 ;  /* 0x000000ffff127224 */ /* 0x004fe400078e000b */
        /* <DEDUP_REMOVED lines=17> */
.L_x_399:
[----:B------:R-:W-:Y:S05]  /*22e0*/  BSYNC.RECONVERGENT B1 ;  /* 0x0000000000017941 */ /* 0x000fea0003800200 */
.L_x_398:
        /* <DEDUP_REMOVED lines=8> */
[----:B--2---:R1:W2:Y:S01]  /*2370*/  SHFL.DOWN PT, R11, R16, 0x2, R5 ;  /* 0x08400000100b7989 */ /* 0x0042a200000e0005 */
[----:B----4-:R-:W-:-:S03]  /*2380*/  IMAD.MOV.U32 R7, RZ, RZ, R3 ;  /* 0x000000ffff077224 */ /* 0x010fc600078e0003 */
[----:B------:R1:W4:Y:S04]  /*2390*/  SHFL.DOWN PT, R13, R18, 0x2, R5 ;  /* 0x08400000120d7989 */ /* 0x00032800000e0005 */
[----:B------:R-:W-:Y:S05]  /*23a0*/  @P0 BRA `(.L_x_401) ;  /* 0x0000000000500947 */ /* 0x000fea0003800000 */
[----:B0--3--:R-:W-:Y:S01]  /*23b0*/  DSETP.GEU.AND P0, PT, R2, R8, PT ;  /* 0x000000080200722a */ /* 0x009fe20003f0e000 */
        /* <DEDUP_REMOVED lines=19> */
.L_x_401:
[----:B------:R-:W-:Y:S05]  /*24f0*/  BSYNC.RECONVERGENT B1 ;  /* 0x0000000000017941 */ /* 0x000fea0003800200 */
.L_x_400:
[----:B-1----:R-:W-:Y:S01]  /*2500*/  VIADD R2, R4, 0x4 ;  /* 0x0000000404027836 */ /* 0x002fe20000000000 */
[----:B---3--:R1:W3:Y:S01]  /*2510*/  SHFL.DOWN PT, R8, R6, 0x4, R5 ;  /* 0x0880000006087989 */ /* 0x0082e200000e0005 */
[----:B------:R-:W-:Y:S01]  /*2520*/  BSSY.RECONVERGENT B1, `(.L_x_402) ;  /* 0x000001e000017945 */ /* 0x000fe20003800200 */
[----:B------:R-:W-:Y:S01]  /*2530*/  IMAD.MOV.U32 R14, RZ, RZ, R10 ;  /* 0x000000ffff0e7224 */ /* 0x000fe200078e000a */
[----:B------:R-:W-:Y:S01]  /*2540*/  MOV R3, R7 ;  /* 0x0000000700037202 */ /* 0x000fe20000000f00 */
[----:B0-----:R1:W0:Y:S01]  /*2550*/  SHFL.DOWN PT, R9, R7, 0x4, R5 ;  /* 0x0880000007097989 */ /* 0x00122200000e0005 */
[----:B------:R-:W-:Y:S01]  /*2560*/  ISETP.GT.AND P0, PT, R2, R5, PT ;  /* 0x000000050200720c */ /* 0x000fe20003f04270 */
[----:B------:R-:W-:Y:S02]  /*2570*/  IMAD.MOV.U32 R16, RZ, RZ, R12 ;  /* 0x000000ffff107224 */ /* 0x000fe400078e000c */
[----:B--2---:R1:W2:Y:S01]  /*2580*/  SHFL.DOWN PT, R11, R10, 0x4, R5 ;  /* 0x088000000a0b7989 */ /* 0x0042a200000e0005 */
[----:B------:R-:W-:-:S03]  /*2590*/  IMAD.MOV.U32 R2, RZ, RZ, R6 ;  /* 0x000000ffff027224 */ /* 0x000fc600078e0006 */
[----:B----4-:R1:W4:Y:S06]  /*25a0*/  SHFL.DOWN PT, R13, R12, 0x4, R5 ;  /* 0x088000000c0d7989 */ /* 0x01032c00000e0005 */
        /* <DEDUP_REMOVED lines=21> */
.L_x_403:
[----:B------:R-:W-:Y:S05]  /*2700*/  BSYNC.RECONVERGENT B1 ;  /* 0x0000000000017941 */ /* 0x000fea0003800200 */
.L_x_402:
[----:B-1----:R-:W-:Y:S01]  /*2710*/  VIADD R6, R4, 0x8 ;  /* 0x0000000804067836 */ /* 0x002fe20000000000 */
[----:B---3--:R1:W3:Y:S01]  /*2720*/  SHFL.DOWN PT, R8, R2, 0x8, R5 ;  /* 0x0900000002087989 */ /* 0x0082e200000e0005 */
[----:B------:R-:W-:Y:S01]  /*2730*/  BSSY.RECONVERGENT B1, `(.L_x_404) ;  /* 0x000001e000017945 */ /* 0x000fe20003800200 */
[----:B------:R-:W-:Y:S02]  /*2740*/  IMAD.MOV.U32 R10, RZ, RZ, R14 ;  /* 0x000000ffff0a7224 */ /* 0x000fe400078e000e */
[----:B------:R-:W-:Y:S01]  /*2750*/  ISETP.GT.AND P0, PT, R6, R5, PT ;  /* 0x000000050600720c */ /* 0x000fe20003f04270 */
[----:B0-----:R1:W0:Y:S01]  /*2760*/  SHFL.DOWN PT, R9, R3, 0x8, R5 ;  /* 0x0900000003097989 */ /* 0x00122200000e0005 */
[----:B------:R-:W-:Y:S02]  /*2770*/  IMAD.MOV.U32 R12, RZ, RZ, R16 ;  /* 0x000000ffff0c7224 */ /* 0x000fe400078e0010 */
[----:B------:R-:W-:Y:S01]  /*2780*/  IMAD.MOV.U32 R6, RZ, RZ, R2 ;  /* 0x000000ffff067224 */ /* 0x000fe200078e0002 */
[----:B--2---:R1:W2:Y:S01]  /*2790*/  SHFL.DOWN PT, R11, R14, 0x8, R5 ;  /* 0x090000000e0b7989 */ /* 0x0042a200000e0005 */
[----:B------:R-:W-:-:S03]  /*27a0*/  IMAD.MOV.U32 R7, RZ, RZ, R3 ;  /* 0x000000ffff077224 */ /* 0x000fc600078e0003 */
[----:B----4-:R1:W4:Y:S04]  /*27b0*/  SHFL.DOWN PT, R13, R16, 0x8, R5 ;  /* 0x09000000100d7989 */ /* 0x01032800000e0005 */
        /* <DEDUP_REMOVED lines=21> */
.L_x_405:
[----:B------:R-:W-:Y:S05]  /*2910*/  BSYNC.RECONVERGENT B1 ;  /* 0x0000000000017941 */ /* 0x000fea0003800200 */
.L_x_404:
[----:B-1----:R-:W-:Y:S01]  /*2920*/  VIADD R2, R4, 0x10 ;  /* 0x0000001004027836 */ /* 0x002fe20000000000 */
[----:B---3--:R1:W3:Y:S01]  /*2930*/  SHFL.DOWN PT, R8, R6, 0x10, R5 ;  /* 0x0a00000006087989 */ /* 0x0082e200000e0005 */
[----:B------:R-:W-:Y:S01]  /*2940*/  BSSY.RECONVERGENT B1, `(.L_x_406) ;  /* 0x000001e000017945 */ /* 0x000fe20003800200 */
[----:B------:R-:W-:Y:S02]  /*2950*/  IMAD.MOV.U32 R14, RZ, RZ, R10 ;  /* 0x000000ffff0e7224 */ /* 0x000fe400078e000a */
[----:B------:R-:W-:Y:S01]  /*2960*/  ISETP.GT.AND P0, PT, R2, R5, PT ;  /* 0x000000050200720c */ /* 0x000fe20003f04270 */
[----:B0-----:R1:W0:Y:S01]  /*2970*/  SHFL.DOWN PT, R9, R7, 0x10, R5 ;  /* 0x0a00000007097989 */ /* 0x00122200000e0005 */
[----:B------:R-:W-:Y:S01]  /*2980*/  IMAD.MOV.U32 R15, RZ, RZ, R12 ;  /* 0x000000ffff0f7224 */ /* 0x000fe200078e000c */
[----:B------:R-:W-:Y:S01]  /*2990*/  MOV R2, R6 ;  /* 0x0000000600027202 */ /* 0x000fe20000000f00 */
[----:B------:R-:W-:Y:S01]  /*29a0*/  IMAD.MOV.U32 R3, RZ, RZ, R7 ;  /* 0x000000ffff037224 */ /* 0x000fe200078e0007 */
[----:B--2---:R1:W2:Y:S04]  /*29b0*/  SHFL.DOWN PT, R11, R10, 0x10, R5 ;  /* 0x0a0000000a0b7989 */ /* 0x0042a800000e0005 */
        /* <DEDUP_REMOVED lines=22> */
.L_x_407:
[----:B------:R-:W-:Y:S05]  /*2b20*/  BSYNC.RECONVERGENT B1 ;  /* 0x0000000000017941 */ /* 0x000fea0003800200 */
.L_x_406:
        /* <DEDUP_REMOVED lines=11> */
.L_x_409:
[----:B------:R-:W-:Y:S05]  /*2be0*/  BSYNC.RECONVERGENT B1 ;  /* 0x0000000000017941 */ /* 0x000fea0003800200 */
.L_x_408:
[----:B------:R-:W-:Y:S01]  /*2bf0*/  BAR.SYNC.DEFER_BLOCKING 0x0 ;  /* 0x0000000000007b1d */ /* 0x000fe20000010000 */
[----:B------:R-:W-:-:S13]  /*2c00*/  ISETP.NE.AND P1, PT, R0, RZ, PT ;  /* 0x000000ff0000720c */ /* 0x000fda0003f25270 */
[----:B------:R-:W-:Y:S05]  /*2c10*/  @P1 BRA `(.L_x_385) ;  /* 0x0000003400981947 */ /* 0x000fea0003800000 */
[----:B------:R-:W-:Y:S01]  /*2c20*/  UISETP.GE.AND UP0, UPT, UR8, 0x21, UPT ;  /* 0x000000210800788c */ /* 0x000fe2000bf06270 */
[----:B--2---:R-:W-:Y:S02]  /*2c30*/  IMAD.MOV.U32 R11, RZ, RZ, R14 ;  /* 0x000000ffff0b7224 */ /* 0x004fe400078e000e */
[----:B---3--:R-:W-:Y:S02]  /*2c40*/  IMAD.MOV.U32 R8, RZ, RZ, R15 ;  /* 0x000000ffff087224 */ /* 0x008fe400078e000f */
[----:B------:R-:W-:Y:S02]  /*2c50*/  IMAD.MOV.U32 R4, RZ, RZ, R2 ;  /* 0x000000ffff047224 */ /* 0x000fe400078e0002 */
[----:B-1----:R-:W-:Y:S02]  /*2c60*/  IMAD.MOV.U32 R5, RZ, RZ, R3 ;  /* 0x000000ffff057224 */ /* 0x002fe400078e0003 */
[----:B------:R-:W-:Y:S05]  /*2c70*/  BRA.U !UP0, `(.L_x_410) ;  /* 0x00000001086c7547 */ /* 0x000fea000b800000 */
[----:B------:R-:W1:Y:S01]  /*2c80*/  S2UR UR5, SR_CgaCtaId ;  /* 0x00000000000579c3 */ /* 0x000e620000008800 */
[----:B------:R-:W-:Y:S01]  /*2c90*/  UMOV UR4, 0x400 ;  /* 0x0000040000047882 */ /* 0x000fe20000000000 */
[----:B------:R-:W-:Y:S01]  /*2ca0*/  BSSY.RECONVERGENT B1, `(.L_x_410) ;  /* 0x0000018000017945 */ /* 0x000fe20003800200 */
[----:B-1----:R-:W-:-:S09]  /*2cb0*/  ULEA UR4, UR5, UR4, 0x18 ;  /* 0x0000000405047291 */ /* 0x002fd2000f8ec0ff */
[----:B------:R-:W1:Y:S04]  /*2cc0*/  LDS.64 R6, [UR4+0x18] ;  /* 0x00001804ff067984 */ /* 0x000e680008000a00 */
[----:B----4-:R-:W2:Y:S01]  /*2cd0*/  LDS.64 R12, [UR4+0x20] ;  /* 0x00002004ff0c7984 */ /* 0x010ea20008000a00 */
[----:B-1----:R-:W-:Y:S01]  /*2ce0*/  DSETP.GEU.AND P0, PT, R2, R6, PT ;  /* 0x000000060200722a */ /* 0x002fe20003f0e000 */
        /* <DEDUP_REMOVED lines=19> */
.L_x_411:
[----:B------:R-:W-:Y:S05]  /*2e20*/  BSYNC.RECONVERGENT B1 ;  /* 0x0000000000017941 */ /* 0x000fea0003800200 */
.L_x_410:
[----:B------:R-:W-:Y:S01]  /*2e30*/  UISETP.GE.AND UP0, UPT, UR8, 0x41, UPT ;  /* 0x000000410800788c */ /* 0x000fe2000bf06270 */
[----:B0-----:R-:W-:Y:S01]  /*2e40*/  IMAD.MOV.U32 R9, RZ, RZ, R11 ;  /* 0x000000ffff097224 */ /* 0x001fe200078e000b */
        /* <DEDUP_REMOVED lines=9> */
[----:B----4-:R-:W1:Y:S01]  /*2ee0*/  LDS.64 R12, [UR4+0x30] ;  /* 0x00003004ff0c7984 */ /* 0x010e620008000a00 */
        /* <DEDUP_REMOVED lines=20> */
.L_x_413:
[----:B------:R-:W-:Y:S05]  /*3030*/  BSYNC.RECONVERGENT B1 ;  /* 0x0000000000017941 */ /* 0x000fea0003800200 */
.L_x_412:
        /* <DEDUP_REMOVED lines=32> */
.L_x_415:
[----:B------:R-:W-:Y:S05]  /*3240*/  BSYNC.RECONVERGENT B1 ;  /* 0x0000000000017941 */ /* 0x000fea0003800200 */
.L_x_414:
        /* <DEDUP_REMOVED lines=32> */
.L_x_417:
[----:B------:R-:W-:Y:S05]  /*3450*/  BSYNC.RECONVERGENT B1 ;  /* 0x0000000000017941 */ /* 0x000fea0003800200 */
.L_x_416:
        /* <DEDUP_REMOVED lines=32> */
.L_x_419:
[----:B------:R-:W-:Y:S05]  /*3660*/  BSYNC.RECONVERGENT B1 ;  /* 0x0000000000017941 */ /* 0x000fea0003800200 */
.L_x_418:
        /* <DEDUP_REMOVED lines=13> */
[----:B------:R-:W-:Y:S01]  /*3740*/  MOV R6, R2 ;  /* 0x0000000200067202 */ /* 0x000fe20000000f00 */
[----:B------:R-:W-:Y:S02]  /*3750*/  IMAD.MOV.U32 R7, RZ, RZ, R3 ;  /* 0x000000ffff077224 */ /* 0x000fe400078e0003 */
        /* <DEDUP_REMOVED lines=17> */
.L_x_421:
[----:B------:R-:W-:Y:S05]  /*3870*/  BSYNC.RECONVERGENT B1 ;  /* 0x0000000000017941 */ /* 0x000fea0003800200 */
.L_x_420:
        /* <DEDUP_REMOVED lines=32> */
.L_x_353:
        /* <DEDUP_REMOVED lines=34> */
[----:B------:R-:W-:-:S04]  /*3ca0*/  IMAD.MOV.U32 R15, RZ, RZ, 0x500 ;  /* 0x00000500ff0f7424 */ /* 0x000fc800078e00ff */
        /* <DEDUP_REMOVED lines=8> */
[----:B------:R-:W-:Y:S02]  /*3d30*/  @P2 MOV R9, R13 ;  /* 0x0000000d00092202 */ /* 0x000fe40000000f00 */
[----:B------:R-:W-:-:S04]  /*3d40*/  @P2 SEL R7, R11, R7, P0 ;  /* 0x000000070b072207 */ /* 0x000fc80000000000 */
        /* <DEDUP_REMOVED lines=11> */
[----:B------:R-:W-:Y:S01]  /*3e00*/  IMAD.MOV.U32 R27, RZ, RZ, R2 ;  /* 0x000000ffff1b7224 */ /* 0x000fe200078e0002 */
[----:B------:R-:W0:Y:S01]  /*3e10*/  LDCU UR4, c[0x0][0x390] ;  /* 0x00007200ff0477ac */ /* 0x000e220008000800 */
[----:B------:R-:W-:Y:S02]  /*3e20*/  IMAD.MOV.U32 R24, RZ, RZ, R3 ;  /* 0x000000ffff187224 */ /* 0x000fe400078e0003 */
[----:B------:R-:W-:-:S07]  /*3e30*/  IMAD.MOV.U32 R25, RZ, RZ, 0x500 ;  /* 0x00000500ff197424 */ /* 0x000fce00078e00ff */
.L_x_423:
[----:B------:R-:W1:Y:S01]  /*3e40*/  LDC.64 R22, c[0x0][0x380] ;  /* 0x0000e000ff167b82 */ /* 0x000e620000000a00 */
[----:B------:R-:W-:-:S04]  /*3e50*/  IMAD.IADD R3, R0, 0x1, R25 ;  /* 0x0000000100037824 */ /* 0x000fc800078e0219 */
[----:B-1----:R-:W-:-:S05]  /*3e60*/  IMAD.WIDE.U32 R22, R3, 0x10, R22 ;  /* 0x0000001003167825 */ /* 0x002fca00078e0016 */
        /* <DEDUP_REMOVED lines=17> */
[----:B------:R-:W-:-:S06]  /*3f80*/  @P2 IMAD.MOV.U32 R6, RZ, RZ, R29 ;  /* 0x000000ffff062224 */ /* 0x000fcc00078e001d */
[----:B----4-:R-:W-:Y:S01]  /*3f90*/  DSETP.GEU.AND P1, PT, R6, R10, PT ;  /* 0x0000000a0600722a */ /* 0x010fe20003f2e000 */
[----:B------:R-:W-:Y:S02]  /*3fa0*/  @P2 SEL R8, R27, R8, P0 ;  /* 0x000000081b082207 */ /* 0x000fe40000000000 */
[----:B------:R-:W-:-:S11]  /*3fb0*/  @P2 SEL R9, R24, R9, P0 ;  /* 0x0000000918092207 */ /* 0x000fd60000000000 */
[----:B-----5:R-:W-:-:S04]  /*3fc0*/  @P1 ISETP.GE.U32.AND P0, PT, R8, R12, PT ;  /* 0x0000000c0800120c */ /* 0x020fc80003f06070 */
        /* <DEDUP_REMOVED lines=25> */
[----:B------:R-:W-:Y:S01]  /*4160*/  @P1 IMAD.MOV.U32 R19, RZ, RZ, R15 ;  /* 0x000000ffff131224 */ /* 0x000fe200078e000f */
[----:B------:R-:W-:Y:S02]  /*4170*/  @P1 SEL R20, R16, R20, P0 ;  /* 0x0000001410141207 */ /* 0x000fe40000000000 */
[----:B------:R-:W-:Y:S01]  /*4180*/  @P1 SEL R21, R17, R21, P0 ;  /* 0x0000001511151207 */ /* 0x000fe20000000000 */
[----:B------:R-:W-:-:S05]  /*4190*/  VIADD R7, R25, 0xa00 ;  /* 0x00000a0019077836 */ /* 0x000fca0000000000 */
[----:B0-----:R-:W-:Y:S01]  /*41a0*/  ISETP.GT.AND P1, PT, R7, UR4, PT ;  /* 0x0000000407007c0c */ /* 0x001fe2000bf24270 */
[----:B------:R-:W-:-:S04]  /*41b0*/  VIADD R15, R25, 0x500 ;  /* 0x00000500190f7836 */ /* 0x000fc80000000000 */
[----:B------:R-:W-:Y:S01]  /*41c0*/  IMAD.MOV.U32 R25, RZ, RZ, R15 ;  /* 0x000000ffff197224 */ /* 0x000fe200078e000f */
[----:B--2---:R-:W-:-:S14]  /*41d0*/  DSETP.GEU.AND P2, PT, R18, R4, PT ;  /* 0x000000041200722a */ /* 0x004fdc0003f4e000 */
[----:B------:R-:W-:-:S04]  /*41e0*/  @P2 ISETP.GE.U32.AND P0, PT, R20, R2, PT ;  /* 0x000000021400220c */ /* 0x000fc80003f06070 */
[----:B------:R-:W-:-:S13]  /*41f0*/  @P2 ISETP.GE.AND.EX P0, PT, R21, R3, PT, P0 ;  /* 0x000000031500220c */ /* 0x000fda0003f06300 */
[----:B------:R-:W-:-:S06]  /*4200*/  @P2 DSETP.GT.OR P0, PT, R18, R4, !P0 ;  /* 0x000000041200222a */ /* 0x000fcc0004704400 */
[----:B------:R-:W-:Y:S02]  /*4210*/  @P2 FSEL R6, R18, R4, P0 ;  /* 0x0000000412062208 */ /* 0x000fe40000000000 */
[----:B------:R-:W-:Y:S02]  /*4220*/  @P2 FSEL R19, R19, R5, P0 ;  /* 0x0000000513132208 */ /* 0x000fe40000000000 */
[----:B------:R-:W-:Y:S02]  /*4230*/  @P2 SEL R2, R20, R2, P0 ;  /* 0x0000000214022207 */ /* 0x000fe40000000000 */
[----:B------:R-:W-:Y:S01]  /*4240*/  @P2 SEL R3, R21, R3, P0 ;  /* 0x0000000315032207 */ /* 0x000fe20000000000 */
[----:B------:R-:W-:Y:S02]  /*4250*/  @P2 IMAD.MOV.U32 R4, RZ, RZ, R6 ;  /* 0x000000ffff042224 */ /* 0x000fe400078e0006 */
[----:B------:R-:W-:Y:S02]  /*4260*/  @P2 IMAD.MOV.U32 R5, RZ, RZ, R19 ;  /* 0x000000ffff052224 */ /* 0x000fe400078e0013 */
[----:B------:R-:W-:-:S02]  /*4270*/  IMAD.MOV.U32 R27, RZ, RZ, R2 ;  /* 0x000000ffff1b7224 */ /* 0x000fc400078e0002 */
[----:B------:R-:W-:Y:S01]  /*4280*/  IMAD.MOV.U32 R24, RZ, RZ, R3 ;  /* 0x000000ffff187224 */ /* 0x000fe200078e0003 */
[----:B------:R-:W-:Y:S06]  /*4290*/  @!P1 BRA `(.L_x_423) ;  /* 0xfffffff800e89947 */ /* 0x000fec000383ffff */
.L_x_422:
[----:B------:R-:W-:-:S13]  /*42a0*/  ISETP.GE.AND P0, PT, R15, UR4, PT ;  /* 0x000000040f007c0c */ /* 0x000fda000bf06270 */
        /* <DEDUP_REMOVED lines=12> */
[----:B------:R-:W0:Y:S01]  /*4370*/  LDC.64 R6, c[0x0][0x380] ;  /* 0x0000e000ff067b82 */ /* 0x000e220000000a00 */
[----:B------:R-:W-:Y:S01]  /*4380*/  LEA.HI R8, R20, 0x1, RZ, 0x18 ;  /* 0x0000000114087811 */ /* 0x000fe200078fc0ff */
[----:B------:R-:W-:Y:S01]  /*4390*/  IMAD.IADD R21, R0, 0x1, R15 ;  /* 0x0000000100157824 */ /* 0x000fe200078e020f */
[----:B------:R-:W-:Y:S02]  /*43a0*/  MOV R12, R0 ;  /* 0x00000000000c7202 */ /* 0x000fe40000000f00 */
[----:B------:R-:W-:-:S05]  /*43b0*/  LOP3.LUT R8, R8, 0x3, RZ, 0xc0, !PT ;  /* 0x0000000308087812 */ /* 0x000fca00078ec0ff */
[----:B------:R-:W-:-:S07]  /*43c0*/  IMAD.MOV R14, RZ, RZ, -R8 ;  /* 0x000000ffff0e7224 */ /* 0x000fce00078e0a08 */
.L_x_430:
[----:B0-----:R-:W-:-:S05]  /*43d0*/  IMAD.WIDE.U32 R18, R21, 0x10, R6 ;  /* 0x0000001015127825 */ /* 0x001fca00078e0006 */
[----:B------:R-:W2:Y:S04]  /*43e0*/  LDG.E.64.CONSTANT R8, desc[UR6][R18.64] ;  /* 0x0000000612087981 */ /* 0x000ea8000c1e9b00 */
[----:B------:R-:W3:Y:S01]  /*43f0*/  LDG.E.64.CONSTANT R10, desc[UR6][R18.64+0x8] ;  /* 0x00000806120a7981 */ /* 0x000ee2000c1e9b00 */
[----:B------:R-:W-:Y:S01]  /*4400*/  VIADD R14, R14, 0x1 ;  /* 0x000000010e0e7836 */ /* 0x000fe20000000000 */
[----:B------:R-:W-:Y:S01]  /*4410*/  BSSY.RECONVERGENT B3, `(.L_x_428) ;  /* 0x000001a000037945 */ /* 0x000fe20003800200 */
[----:B------:R-:W-:Y:S02]  /*4420*/  IMAD.MOV.U32 R23, RZ, RZ, R2 ;  /* 0x000000ffff177224 */ /* 0x000fe400078e0002 */
        /* <DEDUP_REMOVED lines=24> */
.L_x_429:
[----:B------:R-:W-:Y:S05]  /*45b0*/  BSYNC.RECONVERGENT B3 ;  /* 0x0000000000037941 */ /* 0x000fea0003800200 */
.L_x_428:
[----:B------:R-:W-:Y:S02]  /*45c0*/  VIADD R12, R12, 0x100 ;  /* 0x000001000c0c7836 */ /* 0x000fe40000000000 */
[----:B------:R-:W-:Y:S01]  /*45d0*/  VIADD R21, R21, 0x100 ;  /* 0x0000010015157836 */ /* 0x000fe20000000000 */
[----:B------:R-:W-:Y:S06]  /*45e0*/  @P2 BRA `(.L_x_430) ;  /* 0xfffffffc00782947 */ /* 0x000fec000383ffff */
.L_x_427:
[----:B------:R-:W-:Y:S05]  /*45f0*/  BSYNC.RECONVERGENT B2 ;  /* 0x0000000000027941 */ /* 0x000fea0003800200 */
.L_x_426:
[----:B------:R-:W-:-:S13]  /*4600*/  ISETP.GE.U32.AND P0, PT, R20, 0x300, PT ;  /* 0x000003001400780c */ /* 0x000fda0003f06070 */
[----:B------:R-:W-:Y:S05]  /*4610*/  @!P0 BRA `(.L_x_425) ;  /* 0x0000000400c88947 */ /* 0x000fea0003800000 */
[----:B------:R-:W0:Y:S01]  /*4620*/  LDCU.64 UR8, c[0x0][0x380] ;  /* 0x00007000ff0877ac */ /* 0x000e220008000a00 */
[----:B------:R-:W1:Y:S01]  /*4630*/  LDC.64 R10, c[0x0][0x380] ;  /* 0x0000e000ff0a7b82 */ /* 0x000e620000000a00 */
[C---:B------:R-:W-:Y:S01]  /*4640*/  IADD3 R17, P0, PT, R12.reuse, R15, RZ ;  /* 0x0000000f0c117210 */ /* 0x040fe20007f1e0ff */
[----:B------:R-:W-:-:S04]  /*4650*/  IMAD.IADD R15, R12, 0x1, R15 ;  /* 0x000000010c0f7824 */ /* 0x000fc800078e020f */
[----:B------:R-:W-:Y:S01]  /*4660*/  IMAD.X R6, RZ, RZ, RZ, P0 ;  /* 0x000000ffff067224 */ /* 0x000fe200000e06ff */
[----:B0-----:R-:W-:-:S04]  /*4670*/  LEA R14, P1, R17, UR8, 0x4 ;  /* 0x00000008110e7c11 */ /* 0x001fc8000f8220ff */
[----:B------:R-:W-:Y:S02]  /*4680*/  IADD3 R14, P0, PT, R14, 0x3008, RZ ;  /* 0x000030080e0e7810 */ /* 0x000fe40007f1e0ff */
[----:B------:R-:W-:-:S05]  /*4690*/  LEA.HI.X R17, R17, UR9, R6, 0x4, P1 ;  /* 0x0000000911117c11 */ /* 0x000fca00088f2406 */
[----:B------:R-:W-:-:S07]  /*46a0*/  IMAD.X R17, RZ, RZ, R17, P0 ;  /* 0x000000ffff117224 */ /* 0x000fce00000e0611 */
.L_x_439:
[----:B-1----:R-:W-:-:S05]  /*46b0*/  IMAD.WIDE.U32 R8, R15, 0x10, R10 ;  /* 0x000000100f087825 */ /* 0x002fca00078e000a */
[----:B------:R-:W2:Y:S04]  /*46c0*/  LDG.E.64.CONSTANT R22, desc[UR6][R8.64] ;  /* 0x0000000608167981 */ /* 0x000ea8000c1e9b00 */
[----:B------:R0:W3:Y:S02]  /*46d0*/  LDG.E.64.CONSTANT R6, desc[UR6][R8.64+0x8] ;  /* 0x0000080608067981 */ /* 0x0000e4000c1e9b00 */
[----:B0-----:R-:W-:Y:S02]  /*46e0*/  IMAD.MOV.U32 R8, RZ, RZ, R14 ;  /* 0x000000ffff087224 */ /* 0x001fe400078e000e */
[----:B------:R-:W-:-:S05]  /*46f0*/  IMAD.MOV.U32 R9, RZ, RZ, R17 ;  /* 0x000000ffff097224 */ /* 0x000fca00078e0011 */
[----:B------:R0:W5:Y:S04]  /*4700*/  LDG.E.64.CONSTANT R20, desc[UR6][R8.64+-0x2008] ;  /* 0xffdff80608147981 */ /* 0x000168000c1e9b00 */
[----:B------:R0:W5:Y:S01]  /*4710*/  LDG.E.64.CONSTANT R18, desc[UR6][R8.64+-0x2000] ;  /* 0xffe0000608127981 */ /* 0x000162000c1e9b00 */
[----:B------:R-:W-:Y:S01]  /*4720*/  BSSY.RECONVERGENT B2, `(.L_x_431) ;  /* 0x0000015000027945 */ /* 0x000fe20003800200 */
[----:B--2---:R-:W-:Y:S01]  /*4730*/  DSETP.GEU.AND P0, PT, R4, R22, PT ;  /* 0x000000160400722a */ /* 0x004fe20003f0e000 */
[----:B------:R-:W-:Y:S02]  /*4740*/  IMAD.MOV.U32 R16, RZ, RZ, R22 ;  /* 0x000000ffff107224 */ /* 0x000fe400078e0016 */
[----:B------:R-:W-:Y:S01]  /*4750*/  IMAD.MOV.U32 R17, RZ, RZ, R23 ;  /* 0x000000ffff117224 */ /* 0x000fe200078e0017 */
[----:B---3--:R-:W-:Y:S01]  /*4760*/  MOV R29, R7 ;  /* 0x00000007001d7202 */ /* 0x008fe20000000f00 */
[----:B------:R-:W-:-:S09]  /*4770*/  IMAD.MOV.U32 R27, RZ, RZ, R6 ;  /* 0x000000ffff1b7224 */ /* 0x000fd200078e0006 */
        /* <DEDUP_REMOVED lines=15> */
.L_x_432:
[----:B------:R-:W-:Y:S05]  /*4870*/  BSYNC.RECONVERGENT B2 ;  /* 0x0000000000027941 */ /* 0x000fea0003800200 */
.L_x_431:
[----:B------:R0:W5:Y:S04]  /*4880*/  LDG.E.64.CONSTANT R6, desc[UR6][R8.64+-0x1008] ;  /* 0xffeff80608067981 */ /* 0x000168000c1e9b00 */
[----:B------:R0:W5:Y:S02]  /*4890*/  LDG.E.64.CONSTANT R4, desc[UR6][R8.64+-0x1000] ;  /* 0xfff0000608047981 */ /* 0x000164000c1e9b00 */
[----:B-----5:R-:W-:Y:S01]  /*48a0*/  DSETP.GEU.AND P0, PT, R16, R20, PT ;  /* 0x000000141000722a */ /* 0x020fe20003f0e000 */
[----:B------:R-:W-:Y:S01]  /*48b0*/  BSSY.RECONVERGENT B2, `(.L_x_433) ;  /* 0x0000014000027945 */ /* 0x000fe20003800200 */
[----:B------:R-:W-:Y:S02]  /*48c0*/  IMAD.MOV.U32 R2, RZ, RZ, R20 ;  /* 0x000000ffff027224 */ /* 0x000fe400078e0014 */
[----:B------:R-:W-:-:S02]  /*48d0*/  IMAD.MOV.U32 R3, RZ, RZ, R21 ;  /* 0x000000ffff037224 */ /* 0x000fc400078e0015 */
        /* <DEDUP_REMOVED lines=17> */
.L_x_434:
[----:B------:R-:W-:Y:S05]  /*49f0*/  BSYNC.RECONVERGENT B2 ;  /* 0x0000000000027941 */ /* 0x000fea0003800200 */
.L_x_433:
[----:B------:R0:W5:Y:S04]  /*4a00*/  LDG.E.64.CONSTANT R16, desc[UR6][R8.64+-0x8] ;  /* 0xfffff80608107981 */ /* 0x000168000c1e9b00 */
[----:B------:R0:W5:Y:S01]  /*4a10*/  LDG.E.64.CONSTANT R18, desc[UR6][R8.64] ;  /* 0x0000000608127981 */ /* 0x000162000c1e9b00 */
[----:B------:R-:W-:Y:S01]  /*4a20*/  DSETP.GEU.AND P0, PT, R2, R6, PT ;  /* 0x000000060200722a */ /* 0x000fe20003f0e000 */
[----:B------:R-:W-:Y:S01]  /*4a30*/  BSSY.RECONVERGENT B2, `(.L_x_435) ;  /* 0x0000014000027945 */ /* 0x000fe20003800200 */
[----:B------:R-:W-:Y:S02]  /*4a40*/  IMAD.MOV.U32 R20, RZ, RZ, R6 ;  /* 0x000000ffff147224 */ /* 0x000fe400078e0006 */
[----:B------:R-:W-:Y:S02]  /*4a50*/  IMAD.MOV.U32 R21, RZ, RZ, R7 ;  /* 0x000000ffff157224 */ /* 0x000fe400078e0007 */
[----:B------:R-:W-:-:S02]  /*4a60*/  IMAD.MOV.U32 R29, RZ, RZ, R4 ;  /* 0x000000ffff1d7224 */ /* 0x000fc400078e0004 */
        /* <DEDUP_REMOVED lines=16> */
.L_x_436:
[----:B------:R-:W-:Y:S05]  /*4b70*/  BSYNC.RECONVERGENT B2 ;  /* 0x0000000000027941 */ /* 0x000fea0003800200 */
.L_x_435:
[----:B-----5:R-:W-:Y:S01]  /*4b80*/  DSETP.GEU.AND P0, PT, R20, R16, PT ;  /* 0x000000101400722a */ /* 0x020fe20003f0e000 */
[----:B------:R-:W-:Y:S01]  /*4b90*/  BSSY.RECONVERGENT B2, `(.L_x_437) ;  /* 0x0000014000027945 */ /* 0x000fe20003800200 */
[----:B------:R-:W-:Y:S02]  /*4ba0*/  IMAD.MOV.U32 R4, RZ, RZ, R16 ;  /* 0x000000ffff047224 */ /* 0x000fe400078e0010 */
[----:B------:R-:W-:Y:S02]  /*4bb0*/  IMAD.MOV.U32 R5, RZ, RZ, R17 ;  /* 0x000000ffff057224 */ /* 0x000fe400078e0011 */
[----:B------:R-:W-:Y:S02]  /*4bc0*/  IMAD.MOV.U32 R2, RZ, RZ, R18 ;  /* 0x000000ffff027224 */ /* 0x000fe400078e0012 */
[----:B------:R-:W-:-:S06]  /*4bd0*/  IMAD.MOV.U32 R3, RZ, RZ, R19 ;  /* 0x000000ffff037224 */ /* 0x000fcc00078e0013 */
        /* <DEDUP_REMOVED lines=15> */
.L_x_438:
[----:B------:R-:W-:Y:S05]  /*4cd0*/  BSYNC.RECONVERGENT B2 ;  /* 0x0000000000027941 */ /* 0x000fea0003800200 */
.L_x_437:
[----:B------:R-:W-:Y:S01]  /*4ce0*/  VIADD R12, R12, 0x400 ;  /* 0x000004000c0c7836 */ /* 0x000fe20000000000 */
[----:B------:R-:W-:Y:S01]  /*4cf0*/  IADD3 R14, P1, PT, R8, 0x4000, RZ ;  /* 0x00004000080e7810 */ /* 0x000fe20007f3e0ff */
[----:B------:R-:W-:-:S03]  /*4d00*/  VIADD R15, R15, 0x400 ;  /* 0x000004000f0f7836 */ /* 0x000fc60000000000 */
[----:B------:R-:W-:Y:S01]  /*4d10*/  ISETP.GE.AND P0, PT, R12, R13, PT ;  /* 0x0000000d0c00720c */ /* 0x000fe20003f06270 */
[----:B------:R-:W-:-:S12]  /*4d20*/  IMAD.X R17, RZ, RZ, R9, P1 ;  /* 0x000000ffff117224 */ /* 0x000fd800008e0609 */
[----:B------:R-:W-:Y:S05]  /*4d30*/  @!P0 BRA `(.L_x_439) ;  /* 0xfffffff8005c8947 */ /* 0x000fea000383ffff */
.L_x_425:
[----:B------:R-:W-:Y:S05]  /*4d40*/  BSYNC.RECONVERGENT B1 ;  /* 0x0000000000017941 */ /* 0x000fea0003800200 */
.L_x_424:
        /* <DEDUP_REMOVED lines=32> */
.L_x_441:
[----:B------:R-:W-:Y:S05]  /*4f50*/  BSYNC.RECONVERGENT B1 ;  /* 0x0000000000017941 */ /* 0x000fea0003800200 */
.L_x_440:
        /* <DEDUP_REMOVED lines=12> */
[----:B---3--:R-:W-:Y:S01]  /*5020*/  IMAD.MOV.U32 R8, RZ, RZ, R14 ;  /* 0x000000ffff087224 */ /* 0x008fe200078e000e */
        /* <DEDUP_REMOVED lines=18> */
.L_x_443:
[----:B------:R-:W-:Y:S05]  /*5150*/  BSYNC.RECONVERGENT B1 ;  /* 0x0000000000017941 */ /* 0x000fea0003800200 */
.L_x_442:
[----:B------:R-:W-:Y:S01]  /*5160*/  ISETP.GT.AND P0, PT, R10, 0x1b, PT ;  /* 0x0000001b0a00780c */ /* 0x000fe20003f04270 */
[----:B0-----:R0:W0:Y:S01]  /*5170*/  SHFL.DOWN PT, R6, R2, 0x4, 0x1f ;  /* 0x08801f0002067f89 */ /* 0x00102200000e0000 */
[----:B------:R-:W-:Y:S01]  /*5180*/  BSSY.RECONVERGENT B1, `(.L_x_444) ;  /* 0x000001d000017945 */ /* 0x000fe20003800200 */
[----:B------:R-:W-:Y:S02]  /*5190*/  IMAD.MOV.U32 R11, RZ, RZ, R8 ;  /* 0x000000ffff0b7224 */ /* 0x000fe400078e0008 */
[----:B------:R0:W0:Y:S01]  /*51a0*/  SHFL.DOWN PT, R7, R3, 0x4, 0x1f ;  /* 0x08801f0003077f89 */ /* 0x00002200000e0000 */
[----:B------:R-:W-:Y:S02]  /*51b0*/  IMAD.MOV.U32 R12, RZ, RZ, R9 ;  /* 0x000000ffff0c7224 */ /* 0x000fe400078e0009 */
[----:B-1----:R-:W-:Y:S01]  /*51c0*/  IMAD.MOV.U32 R4, RZ, RZ, R2 ;  /* 0x000000ffff047224 */ /* 0x002fe200078e0002 */
[----:B----4-:R1:W4:Y:S01]  /*51d0*/  SHFL.DOWN PT, R13, R8, 0x4, 0x1f ;  /* 0x08801f00080d7f89 */ /* 0x01032200000e0000 */
[----:B--2---:R-:W-:-:S03]  /*51e0*/  IMAD.MOV.U32 R5, RZ, RZ, R3 ;  /* 0x000000ffff057224 */ /* 0x004fc600078e0003 */
[----:B---3--:R1:W2:Y:S01]  /*51f0*/  SHFL.DOWN PT, R14, R9, 0x4, 0x1f ;  /* 0x08801f00090e7f89 */ /* 0x0082a200000e0000 */
[----:B------:R-:W-:Y:S05]  /*5200*/  @P0 BRA `(.L_x_445) ;  /* 0x0000000000500947 */ /* 0x000fea0003800000 */
[----:B0-----:R-:W-:Y:S01]  /*5210*/  DSETP.GEU.AND P0, PT, R2, R6, PT ;  /* 0x000000060200722a */ /* 0x001fe20003f0e000 */
[----:B----4-:R-:W-:Y:S02]  /*5220*/  IMAD.MOV.U32 R11, RZ, RZ, R13 ;  /* 0x000000ffff0b7224 */ /* 0x010fe400078e000d */
[----:B--2---:R-:W-:Y:S02]  /*5230*/  IMAD.MOV.U32 R12, RZ, RZ, R14 ;  /* 0x000000ffff0c7224 */ /* 0x004fe400078e000e */
        /* <DEDUP_REMOVED lines=17> */
.L_x_445:
[----:B------:R-:W-:Y:S05]  /*5350*/  BSYNC.RECONVERGENT B1 ;  /* 0x0000000000017941 */ /* 0x000fea0003800200 */
.L_x_444:
[----:B------:R-:W-:Y:S01]  /*5360*/  ISETP.GT.AND P0, PT, R10, 0x17, PT ;  /* 0x000000170a00780c */ /* 0x000fe20003f04270 */
[----:B0-----:R0:W3:Y:S01]  /*5370*/  SHFL.DOWN PT, R2, R4, 0x8, 0x1f ;  /* 0x09001f0004027f89 */ /* 0x0010e200000e0000 */
[----:B------:R-:W-:Y:S01]  /*5380*/  BSSY.RECONVERGENT B1, `(.L_x_446) ;  /* 0x000001d000017945 */ /* 0x000fe20003800200 */
[----:B-1----:R-:W-:Y:S02]  /*5390*/  IMAD.MOV.U32 R8, RZ, RZ, R11 ;  /* 0x000000ffff087224 */ /* 0x002fe400078e000b */
[----:B------:R0:W1:Y:S01]  /*53a0*/  SHFL.DOWN PT, R3, R5, 0x8, 0x1f ;  /* 0x09001f0005037f89 */ /* 0x00006200000e0000 */
[----:B------:R-:W-:Y:S02]  /*53b0*/  IMAD.MOV.U32 R9, RZ, RZ, R12 ;  /* 0x000000ffff097224 */ /* 0x000fe400078e000c */
[----:B------:R-:W-:Y:S01]  /*53c0*/  IMAD.MOV.U32 R6, RZ, RZ, R4 ;  /* 0x000000ffff067224 */ /* 0x000fe200078e0004 */
[----:B--2---:R0:W2:Y:S01]  /*53d0*/  SHFL.DOWN PT, R14, R11, 0x8, 0x1f ;  /* 0x09001f000b0e7f89 */ /* 0x0040a200000e0000 */
[----:B------:R-:W-:-:S03]  /*53e0*/  IMAD.MOV.U32 R7, RZ, RZ, R5 ;  /* 0x000000ffff077224 */ /* 0x000fc600078e0005 */
[----:B----4-:R0:W4:Y:S01]  /*53f0*/  SHFL.DOWN PT, R13, R12, 0x8, 0x1f ;  /* 0x09001f000c0d7f89 */ /* 0x01012200000e0000 */
        /* <DEDUP_REMOVED lines=21> */
.L_x_447:
[----:B------:R-:W-:Y:S05]  /*5550*/  BSYNC.RECONVERGENT B1 ;  /* 0x0000000000017941 */ /* 0x000fea0003800200 */
.L_x_446:
[----:B------:R-:W-:Y:S01]  /*5560*/  ISETP.GT.AND P0, PT, R10, 0xf, PT ;  /* 0x0000000f0a00780c */ /* 0x000fe20003f04270 */
[----:B0-----:R0:W0:Y:S01]  /*5570*/  SHFL.DOWN PT, R4, R6, 0x10, 0x1f ;  /* 0x0a001f0006047f89 */ /* 0x00102200000e0000 */
[----:B------:R-:W-:Y:S01]  /*5580*/  BSSY.RECONVERGENT B1, `(.L_x_448) ;  /* 0x000001d000017945 */ /* 0x000fe20003800200 */
[----:B--2---:R-:W-:Y:S02]  /*5590*/  IMAD.MOV.U32 R14, RZ, RZ, R8 ;  /* 0x000000ffff0e7224 */ /* 0x004fe400078e0008 */
[----:B------:R2:W0:Y:S01]  /*55a0*/  SHFL.DOWN PT, R5, R7, 0x10, 0x1f ;  /* 0x0a001f0007057f89 */ /* 0x00042200000e0000 */
[----:B------:R-:W-:Y:S02]  /*55b0*/  IMAD.MOV.U32 R15, RZ, RZ, R9 ;  /* 0x000000ffff0f7224 */ /* 0x000fe400078e0009 */
[----:B---3--:R-:W-:Y:S01]  /*55c0*/  IMAD.MOV.U32 R2, RZ, RZ, R6 ;  /* 0x000000ffff027224 */ /* 0x008fe200078e0006 */
[----:B------:R2:W3:Y:S01]  /*55d0*/  SHFL.DOWN PT, R11, R8, 0x10, 0x1f ;  /* 0x0a001f00080b7f89 */ /* 0x0004e200000e0000 */
[----:B-1----:R-:W-:-:S03]  /*55e0*/  IMAD.MOV.U32 R3, RZ, RZ, R7 ;  /* 0x000000ffff037224 */ /* 0x002fc600078e0007 */
[----:B------:R2:W1:Y:S01]  /*55f0*/  SHFL.DOWN PT, R12, R9, 0x10, 0x1f ;  /* 0x0a001f00090c7f89 */ /* 0x00046200000e0000 */
[----:B------:R-:W-:Y:S05]  /*5600*/  @P0 BRA `(.L_x_449) ;  /* 0x0000000000500947 */ /* 0x000fea0003800000 */
[----:B0-----:R-:W-:Y:S01]  /*5610*/  DSETP.GEU.AND P0, PT, R6, R4, PT ;  /* 0x000000040600722a */ /* 0x001fe20003f0e000 */
[----:B---3--:R-:W-:Y:S02]  /*5620*/  IMAD.MOV.U32 R14, RZ, RZ, R11 ;  /* 0x000000ffff0e7224 */ /* 0x008fe400078e000b */
        /* <DEDUP_REMOVED lines=18> */
.L_x_449:
[----:B------:R-:W-:Y:S05]  /*5750*/  BSYNC.RECONVERGENT B1 ;  /* 0x0000000000017941 */ /* 0x000fea0003800200 */
.L_x_448:
        /* <DEDUP_REMOVED lines=11> */
.L_x_451:
[----:B------:R-:W-:Y:S05]  /*5810*/  BSYNC.RECONVERGENT B1 ;  /* 0x0000000000017941 */ /* 0x000fea0003800200 */
.L_x_450:
        /* <DEDUP_REMOVED lines=8> */
[----:B--2---:R-:W2:Y:S04]  /*58a0*/  LDS.128 R4, [R0+0x20] ;  /* 0x0000200000047984 */ /* 0x004ea80000000c00 */
[----:B-1--4-:R1:W4:Y:S04]  /*58b0*/  LDS.64 R12, [R0+0x80] ;  /* 0x00008000000c7984 */ /* 0x0123280000000a00 */
[----:B---3--:R1:W3:Y:S01]  /*58c0*/  LDS.128 R8, [R0+0x30] ;  /* 0x0000300000087984 */ /* 0x0082e20000000c00 */
[----:B0-----:R-:W-:Y:S01]  /*58d0*/  DSETP.GEU.AND P0, PT, R2, R16, PT ;  /* 0x000000100200722a */ /* 0x001fe20003f0e000 */
[----:B------:R-:W-:-:S02]  /*58e0*/  IMAD.MOV.U32 R24, RZ, RZ, R16 ;  /* 0x000000ffff187224 */ /* 0x000fc400078e0010 */
[----:B------:R-:W-:Y:S02]  /*58f0*/  IMAD.MOV.U32 R25, RZ, RZ, R17 ;  /* 0x000000ffff197224 */ /* 0x000fe400078e0011 */
[----:B--2---:R-:W-:Y:S02]  /*5900*/  IMAD.MOV.U32 R27, RZ, RZ, R4 ;  /* 0x000000ffff1b7224 */ /* 0x004fe400078e0004 */
[----:B------:R-:W-:-:S07]  /*5910*/  IMAD.MOV.U32 R29, RZ, RZ, R5 ;  /* 0x000000ffff1d7224 */ /* 0x000fce00078e0005 */
[----:B-1-34-:R-:W-:Y:S05]  /*5920*/  @!P0 BRA `(.L_x_453) ;  /* 0x0000000000388947 */ /* 0x01afea0003800000 */
        /* <DEDUP_REMOVED lines=14> */
.L_x_453:
[----:B------:R-:W-:Y:S05]  /*5a10*/  BSYNC.RECONVERGENT B1 ;  /* 0x0000000000017941 */ /* 0x000fea0003800200 */
.L_x_452:
        /* <DEDUP_REMOVED lines=23> */
.L_x_455:
[----:B------:R-:W-:Y:S05]  /*5b90*/  BSYNC.RECONVERGENT B1 ;  /* 0x0000000000017941 */ /* 0x000fea0003800200 */
.L_x_454:
        /* <DEDUP_REMOVED lines=21> */
.L_x_457:
[----:B------:R-:W-:Y:S05]  /*5cf0*/  BSYNC.RECONVERGENT B1 ;  /* 0x0000000000017941 */ /* 0x000fea0003800200 */
.L_x_456:
        /* <DEDUP_REMOVED lines=23> */
.L_x_459:
[----:B------:R-:W-:Y:S05]  /*5e70*/  BSYNC.RECONVERGENT B1 ;  /* 0x0000000000017941 */ /* 0x000fea0003800200 */
.L_x_458:
[----:B------:R-:W-:Y:S01]  /*5e80*/  DSETP.GEU.AND P0, PT, R14, R22, PT ;  /* 0x000000160e00722a */ /* 0x000fe20003f0e000 */
[----:B------:R-:W-:Y:S01]  /*5e90*/  BSSY.RECONVERGENT B1, `(.L_x_460) ;  /* 0x0000014000017945 */ /* 0x000fe20003800200 */
[----:B------:R-:W-:Y:S01]  /*5ea0*/  MOV R2, R22 ;  /* 0x0000001600027202 */ /* 0x000fe20000000f00 */
[----:B------:R-:W-:Y:S02]  /*5eb0*/  IMAD.MOV.U32 R3, RZ, RZ, R23 ;  /* 0x000000ffff037224 */ /* 0x000fe400078e0017 */
[----:B-1----:R-:W-:Y:S02]  /*5ec0*/  IMAD.MOV.U32 R19, RZ, RZ, R8 ;  /* 0x000000ffff137224 */ /* 0x002fe400078e0008 */
        /* <DEDUP_REMOVED lines=16> */
.L_x_461:
[----:B------:R-:W-:Y:S05]  /*5fd0*/  BSYNC.RECONVERGENT B1 ;  /* 0x0000000000017941 */ /* 0x000fea0003800200 */
.L_x_460:
        /* <DEDUP_REMOVED lines=21> */
.L_x_463:
[----:B------:R-:W-:Y:S05]  /*6130*/  BSYNC.RECONVERGENT B1 ;  /* 0x0000000000017941 */ /* 0x000fea0003800200 */
.L_x_462:
        /* <DEDUP_REMOVED lines=20> */
.L_x_385:
[----:B------:R-:W-:Y:S05]  /*6280*/  BSYNC.RECONVERGENT B0 ;  /* 0x0000000000007941 */ /* 0x000fea0003800200 */
.L_x_352:
[----:B------:R-:W-:Y:S05]  /*6290*/  @P1 EXIT ;  /* 0x000000000000194d */ /* 0x000fea0003800000 */
[----:B01----:R-:W0:Y:S02]  /*62a0*/  LDC.64 R4, c[0x0][0x388] ;  /* 0x0000e200ff047b82 */ /* 0x003e240000000a00 */
[----:B0-----:R-:W-:Y:S04]  /*62b0*/  STG.E.64 desc[UR6][R4.64], R2 ;  /* 0x0000000204007986 */ /* 0x001fe8000c101b06 */
[----:B------:R-:W-:Y:S01]  /*62c0*/  STG.E.64 desc[UR6][R4.64+0x8], R14 ;  /* 0x0000080e04007986 */ /* 0x000fe2000c101b06 */
[----:B------:R-:W-:Y:S05]  /*62d0*/  EXIT ;  /* 0x000000000000794d */ /* 0x000fea0003800000 */
.L_x_464:
        /* <DEDUP_REMOVED lines=10> */
.L_x_782:


//--------------------- .text._ZN6thrust24THRUST_300001_SM_1000_NS8cuda_cub4core6detail13_kernel_agentINS1_8__reduce10DrainAgentIiEEJN3cub18CUB_300001_SM_10009GridQueueIjEEiEEEvDpT0_ --------------------------
	.section	.text._ZN6thrust24THRUST_300001_SM_1000_NS8cuda_cub4core6detail13_kernel_agentINS1_8__reduce10DrainAgentIiEEJN3cub18CUB_300001_SM_10009GridQueueIjEEiEEEvDpT0_,"ax",@progbits
	.align	128
        .global         _ZN6thrust24THRUST_300001_SM_1000_NS8cuda_cub4core6detail13_kernel_agentINS1_8__reduce10DrainAgentIiEEJN3cub18CUB_300001_SM_10009GridQueueIjEEiEEEvDpT0_
        .type           _ZN6thrust24THRUST_300001_SM_1000_NS8cuda_cub4core6detail13_kernel_agentINS1_8__reduce10DrainAgentIiEEJN3cub18CUB_300001_SM_10009GridQueueIjEEiEEEvDpT0_,@function
        .size           _ZN6thrust24THRUST_300001_SM_1000_NS8cuda_cub4core6detail13_kernel_agentINS1_8__reduce10DrainAgentIiEEJN3cub18CUB_300001_SM_10009GridQueueIjEEiEEEvDpT0_,(.L_x_783 - _ZN6thrust24THRUST_300001_SM_1000_NS8cuda_cub4core6detail13_kernel_agentINS1_8__reduce10DrainAgentIiEEJN3cub18CUB_300001_SM_10009GridQueueIjEEiEEEvDpT0_)
        .other          _ZN6thrust24THRUST_300001_SM_1000_NS8cuda_cub4core6detail13_kernel_agentINS1_8__reduce10DrainAgentIiEEJN3cub18CUB_300001_SM_10009GridQueueIjEEiEEEvDpT0_,@"STO_CUDA_ENTRY STV_DEFAULT"
_ZN6thrust24THRUST_300001_SM_1000_NS8cuda_cub4core6detail13_kernel_agentINS1_8__reduce10DrainAgentIiEEJN3cub18CUB_300001_SM_10009GridQueueIjEEiEEEvDpT0_:
.text._ZN6thrust24THRUST_300001_SM_1000_NS8cuda_cub4core6detail13_kernel_agentINS1_8__reduce10DrainAgentIiEEJN3cub18CUB_300001_SM_10009GridQueueIjEEiEEEvDpT0_:
[----:B------:R-:W-:Y:S08]  /*0000*/  LDC R1, c[0x0][0x37c] ;  /* 0x0000df00ff017b82 */ /* 0x000ff00000000800 */
[----:B------:R-:W0:Y:S01]  /*0010*/  LDC.64 R2, c[0x0][0x380] ;  /* 0x0000e000ff027b82 */ /* 0x000e220000000a00 */
[----:B------:R-:W0:Y:S07]  /*0020*/  LDCU.64 UR4, c[0x0][0x358] ;  /* 0x00006b00ff0477ac */ /* 0x000e2e0008000a00 */
[----:B------:R-:W1:Y:S01]  /*0030*/  LDC R5, c[0x0][0x388] ;  /* 0x0000e200ff057b82 */ /* 0x000e620000000800 */
[----:B0-----:R-:W-:Y:S04]  /*0040*/  STG.E desc[UR4][R2.64+0x4], RZ ;  /* 0x000004ff02007986 */ /* 0x001fe8000c101904 */
[----:B-1----:R-:W-:Y:S01]  /*0050*/  STG.E desc[UR4][R2.64], R5 ;  /* 0x0000000502007986 */ /* 0x002fe2000c101904 */
[----:B------:R-:W-:Y:S05]  /*0060*/  EXIT ;  /* 0x000000000000794d */ /* 0x000fea0003800000 */
.L_x_465:
        /* <DEDUP_REMOVED lines=9> */
.L_x_783:


//--------------------- .text._ZN6thrust24THRUST_300001_SM_1000_NS8cuda_cub4core6detail13_kernel_agentINS1_8__reduce11ReduceAgentINS0_12zip_iteratorIN4cuda3std3__45tupleIJPdNS0_17counting_iteratorIlNS0_11use_defaultESE_SE_EEEEEEEPNSB_IJdlEEESI_iNS1_9__extrema9arg_max_fIdlNSA_4lessIdEEEEEEJSH_SJ_iN3cub18CUB_300001_SM_100013GridEvenShareIiEENSR_9GridQueueIjEESO_EEEvDpT0_ --------------------------
	.section	.text._ZN6thrust24THRUST_300001_SM_1000_NS8cuda_cub4core6detail13_kernel_agentINS1_8__reduce11ReduceAgentINS0_12zip_iteratorIN4cuda3std3__45tupleIJPdNS0_17counting_iteratorIlNS0_11use_defaultESE_SE_EEEEEEEPNSB_IJdlEEESI_iNS1_9__extrema9arg_max_fIdlNSA_4lessIdEEEEEEJSH_SJ_iN3cub18CUB_300001_SM_100013GridEvenShareIiEENSR_9GridQueueIjEESO_EEEvDpT0_,"ax",@progbits
	.align	128
        .global         _ZN6thrust24THRUST_300001_SM_1000_NS8cuda_cub4core6detail13_kernel_agentINS1_8__reduce11ReduceAgentINS0_12zip_iteratorIN4cuda3std3__45tupleIJPdNS0_17counting_iteratorIlNS0_11use_defaultESE_SE_EEEEEEEPNSB_IJdlEEESI_iNS1_9__extrema9arg_max_fIdlNSA_4lessIdEEEEEEJSH_SJ_iN3cub18CUB_300001_SM_100013GridEvenShareIiEENSR_9GridQueueIjEESO_EEEvDpT0_
        .type           _ZN6thrust24THRUST_300001_SM_1000_NS8cuda_cub4core6detail13_kernel_agentINS1_8__reduce11ReduceAgentINS0_12zip_iteratorIN4cuda3std3__45tupleIJPdNS0_17counting_iteratorIlNS0_11use_defaultESE_SE_EEEEEEEPNSB_IJdlEEESI_iNS1_9__extrema9arg_max_fIdlNSA_4lessIdEEEEEEJSH_SJ_iN3cub18CUB_300001_SM_100013GridEvenShareIiEENSR_9GridQueueIjEESO_EEEvDpT0_,@function
        .size           _ZN6thrust24THRUST_300001_SM_1000_NS8cuda_cub4core6detail13_kernel_agentINS1_8__reduce11ReduceAgentINS0_12zip_iteratorIN4cuda3std3__45tupleIJPdNS0_17counting_iteratorIlNS0_11use_defaultESE_SE_EEEEEEEPNSB_IJdlEEESI_iNS1_9__extrema9arg_max_fIdlNSA_4lessIdEEEEEEJSH_SJ_iN3cub18CUB_300001_SM_100013GridEvenShareIiEENSR_9GridQueueIjEESO_EEEvDpT0_,(.L_x_784 - _ZN6thrust24THRUST_300001_SM_1000_NS8cuda_cub4core6detail13_kernel_agentINS1_8__reduce11ReduceAgentINS0_12zip_iteratorIN4cuda3std3__45tupleIJPdNS0_17counting_iteratorIlNS0_11use_defaultESE_SE_EEEEEEEPNSB_IJdlEEESI_iNS1_9__extrema9arg_max_fIdlNSA_4lessIdEEEEEEJSH_SJ_iN3cub18CUB_300001_SM_100013GridEvenShareIiEENSR_9GridQueueIjEESO_EEEvDpT0_)
        .other          _ZN6thrust24THRUST_300001_SM_1000_NS8cuda_cub4core6detail13_kernel_agentINS1_8__reduce11ReduceAgentINS0_12zip_iteratorIN4cuda3std3__45tupleIJPdNS0_17counting_iteratorIlNS0_11use_defaultESE_SE_EEEEEEEPNSB_IJdlEEESI_iNS1_9__extrema9arg_max_fIdlNSA_4lessIdEEEEEEJSH_SJ_iN3cub18CUB_300001_SM_100013GridEvenShareIiEENSR_9GridQueueIjEESO_EEEvDpT0_,@"STO_CUDA_ENTRY STV_DEFAULT"
_ZN6thrust24THRUST_300001_SM_1000_NS8cuda_cub4core6detail13_kernel_agentINS1_8__reduce11ReduceAgentINS0_12zip_iteratorIN4cuda3std3__45tupleIJPdNS0_17counting_iteratorIlNS0_11use_defaultESE_SE_EEEEEEEPNSB_IJdlEEESI_iNS1_9__extrema9arg_max_fIdlNSA_4lessIdEEEEEEJSH_SJ_iN3cub18CUB_300001_SM_100013GridEvenShareIiEENSR_9GridQueueIjEESO_EEEvDpT0_:
.text._ZN6thrust24THRUST_300001_SM_1000_NS8cuda_cub4core6detail13_kernel_agentINS1_8__reduce11ReduceAgentINS0_12zip_iteratorIN4cuda3std3__45tupleIJPdNS0_17counting_iteratorIlNS0_11use_defaultESE_SE_EEEEEEEPNSB_IJdlEEESI_iNS1_9__extrema9arg_max_fIdlNSA_4lessIdEEEEEEJSH_SJ_iN3cub18CUB_300001_SM_100013GridEvenShareIiEENSR_9GridQueueIjEESO_EEEvDpT0_:
[----:B------:R-:W-:Y:S01]  /*0000*/  LDC R1, c[0x0][0x37c] ;  /* 0x0000df00ff017b82 */ /* 0x000fe20000000800 */
[----:B------:R-:W0:Y:S01]  /*0010*/  S2R R0, SR_CTAID.X ;  /* 0x0000000000007919 */ /* 0x000e220000002500 */
[----:B------:R-:W1:Y:S01]  /*0020*/  LDCU UR4, c[0x0][0x398] ;  /* 0x00007300ff0477ac */ /* 0x000e620008000800 */
[----:B------:R-:W-:Y:S01]  /*0030*/  BSSY.RECONVERGENT B0, `(.L_x_466) ;  /* 0x000066e000007945 */ /* 0x000fe20003800200 */
[----:B------:R-:W2:Y:S01]  /*0040*/  LDCU UR6, c[0x0][0x370] ;  /* 0x00006e00ff0677ac */ /* 0x000ea20008000800 */
[----:B------:R-:W3:Y:S01]  /*0050*/  LDCU.64 UR10, c[0x0][0x358] ;  /* 0x00006b00ff0a77ac */ /* 0x000ee20008000a00 */
[----:B-1----:R-:W-:Y:S01]  /*0060*/  IMAD.U32 R7, RZ, RZ, UR4 ;  /* 0x00000004ff077e24 */ /* 0x002fe2000f8e00ff */
[----:B--2---:R-:W-:Y:S01]  /*0070*/  UIMAD UR6, UR6, 0x500, URZ ;  /* 0x00000500060678a4 */ /* 0x004fe2000f8e02ff */
[----:B0-----:R-:W-:-:S04]  /*0080*/  IMAD R6, R0, 0x500, RZ ;  /* 0x0000050000067824 */ /* 0x001fc800078e02ff */
[----:B------:R-:W-:-:S05]  /*0090*/  VIADD R2, R6, 0x500 ;  /* 0x0000050006027836 */ /* 0x000fca0000000000 */
[----:B------:R-:W-:-:S13]  /*00a0*/  ISETP.GT.AND P0, PT, R2, R7, PT ;  /* 0x000000070200720c */ /* 0x000fda0003f04270 */
[----:B---3--:R-:W-:Y:S05]  /*00b0*/  @!P0 BRA `(.L_x_467) ;  /* 0x0000003800cc8947 */ /* 0x008fea0003800000 */
[----:B------:R-:W0:Y:S01]  /*00c0*/  S2R R5, SR_TID.X ;  /* 0x0000000000057919 */ /* 0x000e220000002100 */
[----:B------:R-:W-:Y:S01]  /*00d0*/  IMAD.IADD R4, R7, 0x1, -R6 ;  /* 0x0000000107047824 */ /* 0x000fe200078e0a06 */
[----:B------:R-:W1:Y:S01]  /*00e0*/  LDCU.64 UR6, c[0x0][0x388] ;  /* 0x00007100ff0677ac */ /* 0x000e620008000a00 */
[----:B------:R-:W-:Y:S01]  /*00f0*/  BSSY.RECONVERGENT B1, `(.L_x_468) ;  /* 0x000000f000017945 */ /* 0x000fe20003800200 */
[----:B------:R-:W-:Y:S02]  /*0100*/  CS2R R8, SRZ ;  /* 0x0000000000087805 */ /* 0x000fe4000001ff00 */
[----:B------:R-:W-:Y:S01]  /*0110*/  CS2R R2, SRZ ;  /* 0x0000000000027805 */ /* 0x000fe2000001ff00 */
[----:B------:R-:W2:Y:S01]  /*0120*/  LDCU.64 UR8, c[0x0][0x388] ;  /* 0x00007100ff0877ac */ /* 0x000ea20008000a00 */
[----:B0-----:R-:W-:Y:S01]  /*0130*/  ISETP.GE.AND P0, PT, R5, R4, PT ;  /* 0x000000040500720c */ /* 0x001fe20003f06270 */
[----:B------:R-:W-:-:S12]  /*0140*/  IMAD.MOV.U32 R11, RZ, RZ, R5 ;  /* 0x000000ffff0b7224 */ /* 0x000fd800078e0005 */
[----:B-12---:R-:W-:Y:S05]  /*0150*/  @P0 BRA `(.L_x_469) ;  /* 0x0000000000200947 */ /* 0x006fea0003800000 */
[----:B------:R-:W0:Y:S01]  /*0160*/  LDC.64 R2, c[0x0][0x380] ;  /* 0x0000e000ff027b82 */ /* 0x000e220000000a00 */
[----:B------:R-:W-:Y:S01]  /*0170*/  IMAD.IADD R13, R6, 0x1, R5 ;  /* 0x00000001060d7824 */ /* 0x000fe200078e0205 */
[----:B------:R-:W1:Y:S03]  /*0180*/  LDCU.64 UR4, c[0x0][0x388] ;  /* 0x00007100ff0477ac */ /* 0x000e660008000a00 */
[----:B0-----:R-:W-:-:S06]  /*0190*/  IMAD.WIDE R2, R13, 0x8, R2 ;  /* 0x000000080d027825 */ /* 0x001fcc00078e0202 */
[----:B------:R-:W5:Y:S01]  /*01a0*/  LDG.E.64 R2, desc[UR10][R2.64] ;  /* 0x0000000a02027981 */ /* 0x000f62000c1e1b00 */
[----:B-1----:R-:W-:Y:S01]  /*01b0*/  IADD3 R9, P0, PT, R13, UR4, RZ ;  /* 0x000000040d097c10 */ /* 0x002fe2000ff1e0ff */
[----:B------:R-:W-:-:S03]  /*01c0*/  VIADD R11, R5, 0x100 ;  /* 0x00000100050b7836 */ /* 0x000fc60000000000 */
[----:B------:R-:W-:-:S09]  /*01d0*/  LEA.HI.X.SX32 R8, R13, UR5, 0x1, P0 ;  /* 0x000000050d087c11 */ /* 0x000fd200080f0eff */
.L_x_469:
[----:B------:R-:W-:Y:S05]  /*01e0*/  BSYNC.RECONVERGENT B1 ;  /* 0x0000000000017941 */ /* 0x000fea0003800200 */
.L_x_468:
        /* <DEDUP_REMOVED lines=9> */
[----:B------:R-:W0:Y:S01]  /*0280*/  LDC.64 R12, c[0x0][0x380] ;  /* 0x0000e000ff0c7b82 */ /* 0x000e220000000a00 */
[----:B------:R-:W-:Y:S01]  /*0290*/  LEA.HI R7, R10, 0x1, RZ, 0x18 ;  /* 0x000000010a077811 */ /* 0x000fe200078fc0ff */
[----:B------:R-:W-:-:S03]  /*02a0*/  IMAD.IADD R19, R6, 0x1, R11 ;  /* 0x0000000106137824 */ /* 0x000fc600078e020b */
[----:B------:R-:W-:-:S05]  /*02b0*/  LOP3.LUT R7, R7, 0x3, RZ, 0xc0, !PT ;  /* 0x0000000307077812 */ /* 0x000fca00078ec0ff */
[----:B------:R-:W-:-:S07]  /*02c0*/  IMAD.MOV R7, RZ, RZ, -R7 ;  /* 0x000000ffff077224 */ /* 0x000fce00078e0a07 */
.L_x_476:
[----:B0-----:R-:W-:-:S06]  /*02d0*/  IMAD.WIDE R14, R19, 0x8, R12 ;  /* 0x00000008130e7825 */ /* 0x001fcc00078e020c */
[----:B------:R-:W2:Y:S01]  /*02e0*/  LDG.E.64 R14, desc[UR10][R14.64] ;  /* 0x0000000a0e0e7981 */ /* 0x000ea2000c1e1b00 */
[----:B------:R-:W-:Y:S01]  /*02f0*/  IADD3 R21, P1, PT, R19, UR6, RZ ;  /* 0x0000000613157c10 */ /* 0x000fe2000ff3e0ff */
[----:B------:R-:W-:Y:S01]  /*0300*/  VIADD R7, R7, 0x1 ;  /* 0x0000000107077836 */ /* 0x000fe20000000000 */
[----:B------:R-:W-:Y:S01]  /*0310*/  BSSY.RECONVERGENT B3, `(.L_x_474) ;  /* 0x000001b000037945 */ /* 0x000fe20003800200 */
[----:B------:R-:W-:Y:S01]  /*0320*/  IMAD.MOV.U32 R18, RZ, RZ, R9 ;  /* 0x000000ffff127224 */ /* 0x000fe200078e0009 */
[----:B------:R-:W-:Y:S01]  /*0330*/  LEA.HI.X.SX32 R23, R19, UR7, 0x1, P1 ;  /* 0x0000000713177c11 */ /* 0x000fe200088f0eff */
[----:B------:R-:W-:Y:S01]  /*0340*/  IMAD.MOV.U32 R20, RZ, RZ, R8 ;  /* 0x000000ffff147224 */ /* 0x000fe200078e0008 */
[----:B------:R-:W-:Y:S01]  /*0350*/  ISETP.NE.AND P2, PT, R7, RZ, PT ;  /* 0x000000ff0700720c */ /* 0x000fe20003f45270 */
[----:B-----5:R-:W-:Y:S02]  /*0360*/  IMAD.MOV.U32 R16, RZ, RZ, R2 ;  /* 0x000000ffff107224 */ /* 0x020fe400078e0002 */
[----:B------:R-:W-:-:S02]  /*0370*/  IMAD.MOV.U32 R17, RZ, RZ, R3 ;  /* 0x000000ffff117224 */ /* 0x000fc400078e0003 */
[----:B------:R-:W-:Y:S02]  /*0380*/  IMAD.MOV.U32 R9, RZ, RZ, R21 ;  /* 0x000000ffff097224 */ /* 0x000fe400078e0015 */
        /* <DEDUP_REMOVED lines=19> */
.L_x_475:
[----:B------:R-:W-:Y:S05]  /*04c0*/  BSYNC.RECONVERGENT B3 ;  /* 0x0000000000037941 */ /* 0x000fea0003800200 */
.L_x_474:
[----:B------:R-:W-:Y:S02]  /*04d0*/  VIADD R11, R11, 0x100 ;  /* 0x000001000b0b7836 */ /* 0x000fe40000000000 */
[----:B------:R-:W-:Y:S01]  /*04e0*/  VIADD R19, R19, 0x100 ;  /* 0x0000010013137836 */ /* 0x000fe20000000000 */
[----:B------:R-:W-:Y:S06]  /*04f0*/  @P2 BRA `(.L_x_476) ;  /* 0xfffffffc00742947 */ /* 0x000fec000383ffff */
.L_x_473:
[----:B------:R-:W-:Y:S05]  /*0500*/  BSYNC.RECONVERGENT B2 ;  /* 0x0000000000027941 */ /* 0x000fea0003800200 */
.L_x_472:
[----:B------:R-:W-:-:S13]  /*0510*/  ISETP.GE.U32.AND P0, PT, R10, 0x300, PT ;  /* 0x000003000a00780c */ /* 0x000fda0003f06070 */
[----:B------:R-:W-:Y:S05]  /*0520*/  @!P0 BRA `(.L_x_471) ;  /* 0x0000000400cc8947 */ /* 0x000fea0003800000 */
[----:B------:R-:W0:Y:S01]  /*0530*/  LDC.64 R12, c[0x0][0x380] ;  /* 0x0000e000ff0c7b82 */ /* 0x000e220000000a00 */
[----:B------:R-:W-:-:S04]  /*0540*/  IMAD.IADD R23, R6, 0x1, R11 ;  /* 0x0000000106177824 */ /* 0x000fc800078e020b */
[C---:B------:R-:W-:Y:S02]  /*0550*/  VIADD R27, R23.reuse, 0x100 ;  /* 0x00000100171b7836 */ /* 0x040fe40000000000 */
[C---:B------:R-:W-:Y:S02]  /*0560*/  VIADD R26, R23.reuse, 0x200 ;  /* 0x00000200171a7836 */ /* 0x040fe40000000000 */
[----:B------:R-:W-:Y:S01]  /*0570*/  VIADD R22, R23, 0x300 ;  /* 0x0000030017167836 */ /* 0x000fe20000000000 */
[----:B0-----:R-:W-:-:S05]  /*0580*/  IADD3 R6, P0, PT, R12, 0x1000, RZ ;  /* 0x000010000c067810 */ /* 0x001fca0007f1e0ff */
[----:B------:R-:W-:-:S08]  /*0590*/  IMAD.X R7, RZ, RZ, R13, P0 ;  /* 0x000000ffff077224 */ /* 0x000fd000000e060d */
.L_x_485:
[----:B------:R-:W-:-:S05]  /*05a0*/  IMAD.WIDE R24, R23, 0x8, R6 ;  /* 0x0000000817187825 */ /* 0x000fca00078e0206 */
[----:B------:R-:W2:Y:S04]  /*05b0*/  LDG.E.64 R20, desc[UR10][R24.64+-0x1000] ;  /* 0xfff0000a18147981 */ /* 0x000ea8000c1e1b00 */
[----:B-----5:R0:W5:Y:S04]  /*05c0*/  LDG.E.64 R16, desc[UR10][R24.64+-0x800] ;  /* 0xfff8000a18107981 */ /* 0x020168000c1e1b00 */
[----:B------:R0:W5:Y:S04]  /*05d0*/  LDG.E.64 R14, desc[UR10][R24.64] ;  /* 0x0000000a180e7981 */ /* 0x000168000c1e1b00 */
[----:B------:R0:W5:Y:S01]  /*05e0*/  LDG.E.64 R12, desc[UR10][R24.64+0x800] ;  /* 0x0008000a180c7981 */ /* 0x000162000c1e1b00 */
[C---:B------:R-:W-:Y:S01]  /*05f0*/  IADD3 R30, P1, PT, R23.reuse, UR8, RZ ;  /* 0x00000008171e7c10 */ /* 0x040fe2000ff3e0ff */
[----:B------:R-:W-:Y:S03]  /*0600*/  BSSY.RECONVERGENT B2, `(.L_x_477) ;  /* 0x0000016000027945 */ /* 0x000fe60003800200 */
[----:B------:R-:W-:Y:S01]  /*0610*/  LEA.HI.X.SX32 R29, R23, UR9, 0x1, P1 ;  /* 0x00000009171d7c11 */ /* 0x000fe200088f0eff */
        /* <DEDUP_REMOVED lines=20> */
.L_x_478:
[----:B------:R-:W-:Y:S05]  /*0760*/  BSYNC.RECONVERGENT B2 ;  /* 0x0000000000027941 */ /* 0x000fea0003800200 */
.L_x_477:
[----:B-----5:R-:W-:Y:S01]  /*0770*/  DSETP.GEU.AND P0, PT, R18, R16, PT ;  /* 0x000000101200722a */ /* 0x020fe20003f0e000 */
[C---:B------:R-:W-:Y:S01]  /*0780*/  IADD3 R21, P1, PT, R27.reuse, UR8, RZ ;  /* 0x000000081b157c10 */ /* 0x040fe2000ff3e0ff */
[----:B------:R-:W-:Y:S01]  /*0790*/  BSSY.RECONVERGENT B2, `(.L_x_479) ;  /* 0x0000015000027945 */ /* 0x000fe20003800200 */
[----:B------:R-:W-:Y:S01]  /*07a0*/  IMAD.MOV.U32 R2, RZ, RZ, R16 ;  /* 0x000000ffff027224 */ /* 0x000fe200078e0010 */
[----:B------:R-:W-:Y:S02]  /*07b0*/  MOV R3, R17 ;  /* 0x0000001100037202 */ /* 0x000fe40000000f00 */
[----:B------:R-:W-:Y:S01]  /*07c0*/  LEA.HI.X.SX32 R25, R27, UR9, 0x1, P1 ;  /* 0x000000091b197c11 */ /* 0x000fe200088f0eff */
[----:B------:R-:W-:-:S04]  /*07d0*/  IMAD.MOV.U32 R8, RZ, RZ, R21 ;  /* 0x000000ffff087224 */ /* 0x000fc800078e0015 */
[----:B------:R-:W-:-:S03]  /*07e0*/  IMAD.MOV.U32 R9, RZ, RZ, R25 ;  /* 0x000000ffff097224 */ /* 0x000fc600078e0019 */
        /* <DEDUP_REMOVED lines=15> */
.L_x_480:
[----:B------:R-:W-:Y:S05]  /*08e0*/  BSYNC.RECONVERGENT B2 ;  /* 0x0000000000027941 */ /* 0x000fea0003800200 */
.L_x_479:
[----:B------:R-:W-:Y:S01]  /*08f0*/  DSETP.GEU.AND P0, PT, R2, R14, PT ;  /* 0x0000000e0200722a */ /* 0x000fe20003f0e000 */
[----:B------:R-:W-:Y:S01]  /*0900*/  IADD3 R19, P1, PT, R26, UR8, RZ ;  /* 0x000000081a137c10 */ /* 0x000fe2000ff3e0ff */
[----:B------:R-:W-:Y:S01]  /*0910*/  BSSY.RECONVERGENT B2, `(.L_x_481) ;  /* 0x0000016000027945 */ /* 0x000fe20003800200 */
[----:B------:R-:W-:Y:S01]  /*0920*/  IADD3 R21, P2, PT, R22, UR8, RZ ;  /* 0x0000000816157c10 */ /* 0x000fe2000ff5e0ff */
[----:B------:R-:W-:Y:S01]  /*0930*/  IMAD.MOV.U32 R16, RZ, RZ, R14 ;  /* 0x000000ffff107224 */ /* 0x000fe200078e000e */
[----:B------:R-:W-:Y:S01]  /*0940*/  LEA.HI.X.SX32 R20, R26, UR9, 0x1, P1 ;  /* 0x000000091a147c11 */ /* 0x000fe200088f0eff */
[----:B------:R-:W-:Y:S02]  /*0950*/  IMAD.MOV.U32 R10, RZ, RZ, R19 ;  /* 0x000000ffff0a7224 */ /* 0x000fe400078e0013 */
[----:B------:R-:W-:Y:S02]  /*0960*/  IMAD.MOV.U32 R17, RZ, RZ, R15 ;  /* 0x000000ffff117224 */ /* 0x000fe400078e000f */
[----:B------:R-:W-:-:S04]  /*0970*/  IMAD.MOV.U32 R18, RZ, RZ, R20 ;  /* 0x000000ffff127224 */ /* 0x000fc800078e0014 */
        /* <DEDUP_REMOVED lines=15> */
.L_x_482:
[----:B------:R-:W-:Y:S05]  /*0a70*/  BSYNC.RECONVERGENT B2 ;  /* 0x0000000000027941 */ /* 0x000fea0003800200 */
.L_x_481:
[----:B------:R-:W-:Y:S01]  /*0a80*/  DSETP.GEU.AND P0, PT, R16, R12, PT ;  /* 0x0000000c1000722a */ /* 0x000fe20003f0e000 */
[----:B------:R-:W-:Y:S01]  /*0a90*/  LEA.HI.X.SX32 R15, R22, UR9, 0x1, P2 ;  /* 0x00000009160f7c11 */ /* 0x000fe200090f0eff */
        /* <DEDUP_REMOVED lines=20> */
.L_x_484:
[----:B------:R-:W-:Y:S05]  /*0be0*/  BSYNC.RECONVERGENT B2 ;  /* 0x0000000000027941 */ /* 0x000fea0003800200 */
.L_x_483:
[----:B------:R-:W-:Y:S02]  /*0bf0*/  VIADD R11, R11, 0x400 ;  /* 0x000004000b0b7836 */ /* 0x000fe40000000000 */
[----:B------:R-:W-:Y:S02]  /*0c00*/  VIADD R27, R27, 0x400 ;  /* 0x000004001b1b7836 */ /* 0x000fe40000000000 */
[----:B------:R-:W-:Y:S01]  /*0c10*/  VIADD R26, R26, 0x400 ;  /* 0x000004001a1a7836 */ /* 0x000fe20000000000 */
[----:B------:R-:W-:Y:S01]  /*0c20*/  ISETP.GE.AND P0, PT, R11, R4, PT ;  /* 0x000000040b00720c */ /* 0x000fe20003f06270 */
[----:B------:R-:W-:Y:S02]  /*0c30*/  VIADD R22, R22, 0x400 ;  /* 0x0000040016167836 */ /* 0x000fe40000000000 */
[----:B------:R-:W-:-:S10]  /*0c40*/  VIADD R23, R23, 0x400 ;  /* 0x0000040017177836 */ /* 0x000fd40000000000 */
[----:B------:R-:W-:Y:S05]  /*0c50*/  @!P0 BRA `(.L_x_485) ;  /* 0xfffffff800508947 */ /* 0x000fea000383ffff */
.L_x_471:
[----:B------:R-:W-:Y:S05]  /*0c60*/  BSYNC.RECONVERGENT B1 ;  /* 0x0000000000017941 */ /* 0x000fea0003800200 */
.L_x_470:
        /* <DEDUP_REMOVED lines=34> */
.L_x_488:
[----:B------:R-:W-:Y:S05]  /*0e90*/  BSYNC.RECONVERGENT B1 ;  /* 0x0000000000017941 */ /* 0x000fea0003800200 */
.L_x_487:
        /* <DEDUP_REMOVED lines=31> */
.L_x_490:
[----:B------:R-:W-:Y:S05]  /*1090*/  BSYNC.RECONVERGENT B1 ;  /* 0x0000000000017941 */ /* 0x000fea0003800200 */
.L_x_489:
[----:B------:R-:W-:Y:S01]  /*10a0*/  ISETP.GT.AND P0, PT, R14, 0x1b, PT ;  /* 0x0000001b0e00780c */ /* 0x000fe20003f04270 */
[----:B-1----:R1:W1:Y:S01]  /*10b0*/  SHFL.DOWN PT, R8, R2, 0x4, 0x1f ;  /* 0x08801f0002087f89 */ /* 0x00226200000e0000 */
[----:B------:R-:W-:Y:S01]  /*10c0*/  BSSY.RECONVERGENT B1, `(.L_x_491) ;  /* 0x000001d000017945 */ /* 0x000fe20003800200 */
[----:B---3--:R-:W-:Y:S02]  /*10d0*/  IMAD.MOV.U32 R11, RZ, RZ, R4 ;  /* 0x000000ffff0b7224 */ /* 0x008fe400078e0004 */
[----:B--2---:R2:W3:Y:S01]  /*10e0*/  SHFL.DOWN PT, R9, R3, 0x4, 0x1f ;  /* 0x08801f0003097f89 */ /* 0x0044e200000e0000 */
[----:B0-----:R-:W-:Y:S02]  /*10f0*/  IMAD.MOV.U32 R12, RZ, RZ, R10 ;  /* 0x000000ffff0c7224 */ /* 0x001fe400078e000a */
[----:B------:R-:W-:Y:S01]  /*1100*/  IMAD.MOV.U32 R6, RZ, RZ, R2 ;  /* 0x000000ffff067224 */ /* 0x000fe200078e0002 */
[----:B------:R2:W0:Y:S01]  /*1110*/  SHFL.DOWN PT, R13, R4, 0x4, 0x1f ;  /* 0x08801f00040d7f89 */ /* 0x00042200000e0000 */
[----:B------:R-:W-:-:S03]  /*1120*/  IMAD.MOV.U32 R7, RZ, RZ, R3 ;  /* 0x000000ffff077224 */ /* 0x000fc600078e0003 */
[----:B------:R2:W0:Y:S01]  /*1130*/  SHFL.DOWN PT, R15, R10, 0x4, 0x1f ;  /* 0x08801f000a0f7f89 */ /* 0x00042200000e0000 */
[----:B------:R-:W-:Y:S05]  /*1140*/  @P0 BRA `(.L_x_492) ;  /* 0x0000000000500947 */ /* 0x000fea0003800000 */
[----:B-1-3--:R-:W-:Y:S01]  /*1150*/  DSETP.GEU.AND P0, PT, R2, R8, PT ;  /* 0x000000080200722a */ /* 0x00afe20003f0e000 */
        /* <DEDUP_REMOVED lines=19> */
.L_x_492:
[----:B------:R-:W-:Y:S05]  /*1290*/  BSYNC.RECONVERGENT B1 ;  /* 0x0000000000017941 */ /* 0x000fea0003800200 */
.L_x_491:
[----:B------:R-:W-:Y:S01]  /*12a0*/  ISETP.GT.AND P0, PT, R14, 0x17, PT ;  /* 0x000000170e00780c */ /* 0x000fe20003f04270 */
[----:B-1----:R1:W1:Y:S01]  /*12b0*/  SHFL.DOWN PT, R8, R6, 0x8, 0x1f ;  /* 0x09001f0006087f89 */ /* 0x00226200000e0000 */
[----:B------:R-:W-:Y:S01]  /*12c0*/  BSSY.RECONVERGENT B1, `(.L_x_493) ;  /* 0x000001d000017945 */ /* 0x000fe20003800200 */
[----:B--2---:R-:W-:Y:S02]  /*12d0*/  IMAD.MOV.U32 R4, RZ, RZ, R11 ;  /* 0x000000ffff047224 */ /* 0x004fe400078e000b */
[----:B---3--:R2:W3:Y:S01]  /*12e0*/  SHFL.DOWN PT, R9, R7, 0x8, 0x1f ;  /* 0x09001f0007097f89 */ /* 0x0084e200000e0000 */
[----:B------:R-:W-:Y:S02]  /*12f0*/  IMAD.MOV.U32 R10, RZ, RZ, R12 ;  /* 0x000000ffff0a7224 */ /* 0x000fe400078e000c */
[----:B------:R-:W-:Y:S01]  /*1300*/  IMAD.MOV.U32 R2, RZ, RZ, R6 ;  /* 0x000000ffff027224 */ /* 0x000fe200078e0006 */
[----:B----4-:R2:W4:Y:S01]  /*1310*/  SHFL.DOWN PT, R16, R11, 0x8, 0x1f ;  /* 0x09001f000b107f89 */ /* 0x01052200000e0000 */
[----:B------:R-:W-:-:S03]  /*1320*/  IMAD.MOV.U32 R3, RZ, RZ, R7 ;  /* 0x000000ffff037224 */ /* 0x000fc600078e0007 */
[----:B0-----:R2:W0:Y:S01]  /*1330*/  SHFL.DOWN PT, R13, R12, 0x8, 0x1f ;  /* 0x09001f000c0d7f89 */ /* 0x00142200000e0000 */
[----:B------:R-:W-:Y:S05]  /*1340*/  @P0 BRA `(.L_x_494) ;  /* 0x0000000000500947 */ /* 0x000fea0003800000 */
[----:B-1-3--:R-:W-:Y:S01]  /*1350*/  DSETP.GEU.AND P0, PT, R6, R8, PT ;  /* 0x000000080600722a */ /* 0x00afe20003f0e000 */
        /* <DEDUP_REMOVED lines=19> */
.L_x_494:
[----:B------:R-:W-:Y:S05]  /*1490*/  BSYNC.RECONVERGENT B1 ;  /* 0x0000000000017941 */ /* 0x000fea0003800200 */
.L_x_493:
[----:B------:R-:W-:Y:S01]  /*14a0*/  ISETP.GT.AND P0, PT, R14, 0xf, PT ;  /* 0x0000000f0e00780c */ /* 0x000fe20003f04270 */
[----:B-1----:R1:W1:Y:S01]  /*14b0*/  SHFL.DOWN PT, R6, R2, 0x10, 0x1f ;  /* 0x0a001f0002067f89 */ /* 0x00226200000e0000 */
[----:B------:R-:W-:Y:S01]  /*14c0*/  BSSY.RECONVERGENT B1, `(.L_x_495) ;  /* 0x000001d000017945 */ /* 0x000fe20003800200 */
[----:B------:R-:W-:Y:S01]  /*14d0*/  MOV R17, R4 ;  /* 0x0000000400117202 */ /* 0x000fe20000000f00 */
[----:B------:R-:W-:Y:S01]  /*14e0*/  IMAD.MOV.U32 R19, RZ, RZ, R10 ;  /* 0x000000ffff137224 */ /* 0x000fe200078e000a */
[----:B--2---:R2:W1:Y:S01]  /*14f0*/  SHFL.DOWN PT, R7, R3, 0x10, 0x1f ;  /* 0x0a001f0003077f89 */ /* 0x00446200000e0000 */
[----:B------:R-:W-:Y:S02]  /*1500*/  IMAD.MOV.U32 R12, RZ, RZ, R2 ;  /* 0x000000ffff0c7224 */ /* 0x000fe400078e0002 */
[----:B0-----:R-:W-:Y:S01]  /*1510*/  IMAD.MOV.U32 R13, RZ, RZ, R3 ;  /* 0x000000ffff0d7224 */ /* 0x001fe200078e0003 */
[----:B---3--:R2:W0:Y:S04]  /*1520*/  SHFL.DOWN PT, R9, R4, 0x10, 0x1f ;  /* 0x0a001f0004097f89 */ /* 0x00842800000e0000 */
[----:B------:R2:W3:Y:S01]  /*1530*/  SHFL.DOWN PT, R11, R10, 0x10, 0x1f ;  /* 0x0a001f000a0b7f89 */ /* 0x0004e200000e0000 */
        /* <DEDUP_REMOVED lines=21> */
.L_x_496:
[----:B------:R-:W-:Y:S05]  /*1690*/  BSYNC.RECONVERGENT B1 ;  /* 0x0000000000017941 */ /* 0x000fea0003800200 */
.L_x_495:
[----:B------:R-:W-:Y:S01]  /*16a0*/  ISETP.NE.AND P0, PT, R14, RZ, PT ;  /* 0x000000ff0e00720c */ /* 0x000fe20003f05270 */
[----:B------:R-:W-:-:S12]  /*16b0*/  BSSY.RECONVERGENT B1, `(.L_x_497) ;  /* 0x000000b000017945 */ /* 0x000fd80003800200 */
[----:B------:R-:W-:Y:S05]  /*16c0*/  @P0 BRA `(.L_x_498) ;  /* 0x0000000000240947 */ /* 0x000fea0003800000 */
[----:B--2---:R-:W2:Y:S01]  /*16d0*/  S2R R4, SR_CgaCtaId ;  /* 0x0000000000047919 */ /* 0x004ea20000008800 */
[----:B------:R-:W-:Y:S01]  /*16e0*/  MOV R3, 0x400 ;  /* 0x0000040000037802 */ /* 0x000fe20000000f00 */
[----:B------:R-:W-:Y:S01]  /*16f0*/  IMAD.MOV.U32 R18, RZ, RZ, R17 ;  /* 0x000000ffff127224 */ /* 0x000fe200078e0011 */
[----:B-1----:R-:W-:-:S04]  /*1700*/  SHF.R.U32.HI R2, RZ, 0x1, R5 ;  /* 0x00000001ff027819 */ /* 0x002fc80000011605 */
[----:B------:R-:W-:Y:S02]  /*1710*/  LOP3.LUT R2, R2, 0x1f0, RZ, 0xc0, !PT ;  /* 0x000001f002027812 */ /* 0x000fe400078ec0ff */
[----:B--2---:R-:W-:-:S05]  /*1720*/  LEA R3, R4, R3, 0x18 ;  /* 0x0000000304037211 */ /* 0x004fca00078ec0ff */
[----:B------:R-:W-:-:S05]  /*1730*/  IMAD.IADD R3, R2, 0x1, R3 ;  /* 0x0000000102037824 */ /* 0x000fca00078e0203 */
[----:B------:R1:W-:Y:S04]  /*1740*/  STS.64 [R3+0x10], R18 ;  /* 0x0000101203007388 */ /* 0x0003e80000000a00 */
[----:B------:R1:W-:Y:S02]  /*1750*/  STS.64 [R3+0x8], R12 ;  /* 0x0000080c03007388 */ /* 0x0003e40000000a00 */
.L_x_498:
[----:B------:R-:W-:Y:S05]  /*1760*/  BSYNC.RECONVERGENT B1 ;  /* 0x0000000000017941 */ /* 0x000fea0003800200 */
.L_x_497:
        /* <DEDUP_REMOVED lines=8> */
[----:B0--3--:R-:W0:Y:S04]  /*17f0*/  LDS.128 R8, [R32+0x20] ;  /* 0x0000200020087984 */ /* 0x009e280000000c00 */
[----:B------:R2:W3:Y:S04]  /*1800*/  LDS.64 R2, [R32+0x80] ;  /* 0x0000800020027984 */ /* 0x0004e80000000a00 */
[----:B------:R2:W2:Y:S01]  /*1810*/  LDS.128 R4, [R32+0x30] ;  /* 0x0000300020047984 */ /* 0x0004a20000000c00 */
[----:B-1----:R-:W-:Y:S01]  /*1820*/  DSETP.GEU.AND P0, PT, R12, R14, PT ;  /* 0x0000000e0c00722a */ /* 0x002fe20003f0e000 */
[----:B------:R-:W-:-:S02]  /*1830*/  IMAD.MOV.U32 R28, RZ, RZ, R14 ;  /* 0x000000ffff1c7224 */ /* 0x000fc400078e000e */
[----:B------:R-:W-:Y:S02]  /*1840*/  IMAD.MOV.U32 R29, RZ, RZ, R15 ;  /* 0x000000ffff1d7224 */ /* 0x000fe400078e000f */
[----:B0-----:R-:W-:Y:S02]  /*1850*/  IMAD.MOV.U32 R30, RZ, RZ, R8 ;  /* 0x000000ffff1e7224 */ /* 0x001fe400078e0008 */
[----:B------:R-:W-:-:S07]  /*1860*/  IMAD.MOV.U32 R31, RZ, RZ, R9 ;  /* 0x000000ffff1f7224 */ /* 0x000fce00078e0009 */
[----:B--23--:R-:W-:Y:S05]  /*1870*/  @!P0 BRA `(.L_x_501) ;  /* 0x0000000000388947 */ /* 0x00cfea0003800000 */
        /* <DEDUP_REMOVED lines=14> */
.L_x_501:
[----:B------:R-:W-:Y:S05]  /*1960*/  BSYNC.RECONVERGENT B1 ;  /* 0x0000000000017941 */ /* 0x000fea0003800200 */
.L_x_500:
[----:B------:R0:W1:Y:S01]  /*1970*/  LDS.128 R12, [R32+0x40] ;  /* 0x00004000200c7984 */ /* 0x0000620000000c00 */
[----:B------:R-:W-:Y:S01]  /*1980*/  DSETP.GEU.AND P0, PT, R28, R10, PT ;  /* 0x0000000a1c00722a */ /* 0x000fe20003f0e000 */
[----:B------:R-:W-:Y:S01]  /*1990*/  BSSY.RECONVERGENT B1, `(.L_x_502) ;  /* 0x0000017000017945 */ /* 0x000fe20003800200 */
[----:B------:R-:W-:Y:S01]  /*19a0*/  IMAD.MOV.U32 R33, RZ, RZ, R4 ;  /* 0x000000ffff217224 */ /* 0x000fe200078e0004 */
[----:B----4-:R0:W2:Y:S01]  /*19b0*/  LDS.128 R16, [R32+0x50] ;  /* 0x0000500020107984 */ /* 0x0100a20000000c00 */
[----:B------:R-:W-:Y:S02]  /*19c0*/  IMAD.MOV.U32 R35, RZ, RZ, R5 ;  /* 0x000000ffff237224 */ /* 0x000fe400078e0005 */
[----:B------:R-:W-:Y:S01]  /*19d0*/  IMAD.MOV.U32 R8, RZ, RZ, R10 ;  /* 0x000000ffff087224 */ /* 0x000fe200078e000a */
[----:B------:R0:W3:Y:S01]  /*19e0*/  LDS.128 R20, [R32+0x60] ;  /* 0x0000600020147984 */ /* 0x0000e20000000c00 */
[----:B------:R-:W-:-:S03]  /*19f0*/  IMAD.MOV.U32 R9, RZ, RZ, R11 ;  /* 0x000000ffff097224 */ /* 0x000fc600078e000b */
[----:B------:R0:W4:Y:S03]  /*1a00*/  LDS.128 R24, [R32+0x70] ;  /* 0x0000700020187984 */ /* 0x0001260000000c00 */
[----:B------:R-:W-:Y:S05]  /*1a10*/  @!P0 BRA `(.L_x_503) ;  /* 0x0000000000388947 */ /* 0x000fea0003800000 */
        /* <DEDUP_REMOVED lines=14> */
.L_x_503:
[----:B------:R-:W-:Y:S05]  /*1b00*/  BSYNC.RECONVERGENT B1 ;  /* 0x0000000000017941 */ /* 0x000fea0003800200 */
.L_x_502:
        /* <DEDUP_REMOVED lines=21> */
.L_x_505:
[----:B------:R-:W-:Y:S05]  /*1c60*/  BSYNC.RECONVERGENT B1 ;  /* 0x0000000000017941 */ /* 0x000fea0003800200 */
.L_x_504:
[----:B------:R-:W-:Y:S01]  /*1c70*/  DSETP.GEU.AND P0, PT, R4, R14, PT ;  /* 0x0000000e0400722a */ /* 0x000fe20003f0e000 */
[----:B------:R-:W-:Y:S01]  /*1c80*/  BSSY.RECONVERGENT B1, `(.L_x_506) ;  /* 0x0000014000017945 */ /* 0x000fe20003800200 */
[----:B------:R-:W-:Y:S02]  /*1c90*/  IMAD.MOV.U32 R6, RZ, RZ, R14 ;  /* 0x000000ffff067224 */ /* 0x000fe400078e000e */
[----:B------:R-:W-:Y:S02]  /*1ca0*/  IMAD.MOV.U32 R7, RZ, RZ, R15 ;  /* 0x000000ffff077224 */ /* 0x000fe400078e000f */
[----:B--2---:R-:W-:Y:S02]  /*1cb0*/  IMAD.MOV.U32 R9, RZ, RZ, R16 ;  /* 0x000000ffff097224 */ /* 0x004fe400078e0010 */
        /* <DEDUP_REMOVED lines=16> */
.L_x_507:
[----:B------:R-:W-:Y:S05]  /*1dc0*/  BSYNC.RECONVERGENT B1 ;  /* 0x0000000000017941 */ /* 0x000fea0003800200 */
.L_x_506:
        /* <DEDUP_REMOVED lines=21> */
.L_x_509:
[----:B------:R-:W-:Y:S05]  /*1f20*/  BSYNC.RECONVERGENT B1 ;  /* 0x0000000000017941 */ /* 0x000fea0003800200 */
.L_x_508:
[----:B------:R-:W-:Y:S01]  /*1f30*/  DSETP.GEU.AND P0, PT, R4, R22, PT ;  /* 0x000000160400722a */ /* 0x000fe20003f0e000 */
[----:B------:R-:W-:Y:S01]  /*1f40*/  BSSY.RECONVERGENT B1, `(.L_x_510) ;  /* 0x0000014000017945 */ /* 0x000fe20003800200 */
[----:B------:R-:W-:Y:S02]  /*1f50*/  IMAD.MOV.U32 R6, RZ, RZ, R22 ;  /* 0x000000ffff067224 */ /* 0x000fe400078e0016 */
[----:B------:R-:W-:Y:S02]  /*1f60*/  IMAD.MOV.U32 R7, RZ, RZ, R23 ;  /* 0x000000ffff077224 */ /* 0x000fe400078e0017 */
[----:B----4-:R-:W-:Y:S02]  /*1f70*/  IMAD.MOV.U32 R9, RZ, RZ, R24 ;  /* 0x000000ffff097224 */ /* 0x010fe400078e0018 */
        /* <DEDUP_REMOVED lines=16> */
.L_x_511:
[----:B------:R-:W-:Y:S05]  /*2080*/  BSYNC.RECONVERGENT B1 ;  /* 0x0000000000017941 */ /* 0x000fea0003800200 */
.L_x_510:
        /* <DEDUP_REMOVED lines=21> */
.L_x_486:
[----:B------:R-:W0:Y:S01]  /*21e0*/  S2R R6, SR_LANEID ;  /* 0x0000000000067919 */ /* 0x000e220000000000 */
[----:B------:R-:W-:Y:S01]  /*21f0*/  LOP3.LUT R7, R5, 0x3e0, RZ, 0xc0, !PT ;  /* 0x000003e005077812 */ /* 0x000fe200078ec0ff */
[----:B------:R-:W-:Y:S01]  /*2200*/  BSSY.RECONVERGENT B1, `(.L_x_512) ;  /* 0x0000024000017945 */ /* 0x000fe20003800200 */
[----:B------:R-:W-:Y:S01]  /*2210*/  IMAD.MOV.U32 R18, RZ, RZ, R9 ;  /* 0x000000ffff127224 */ /* 0x000fe200078e0009 */
[----:B-----5:R-:W-:Y:S01]  /*2220*/  MOV R10, R2 ;  /* 0x00000002000a7202 */ /* 0x020fe20000000f00 */
[----:B------:R-:W-:Y:S02]  /*2230*/  IMAD.MOV.U32 R20, RZ, RZ, R8 ;  /* 0x000000ffff147224 */ /* 0x000fe400078e0008 */
[----:B------:R-:W-:Y:S01]  /*2240*/  VIADD R11, R7, 0x20 ;  /* 0x00000020070b7836 */ /* 0x000fe20000000000 */
[----:B------:R-:W-:-:S04]  /*2250*/  LOP3.LUT R7, RZ, R7, RZ, 0x33, !PT ;  /* 0x00000007ff077212 */ /* 0x000fc800078e33ff */
[----:B------:R-:W-:Y:S01]  /*2260*/  ISETP.GT.AND P0, PT, R11, R4, PT ;  /* 0x000000040b00720c */ /* 0x000fe20003f04270 */
[----:B------:R-:W-:Y:S02]  /*2270*/  IMAD.IADD R7, R4, 0x1, R7 ;  /* 0x0000000104077824 */ /* 0x000fe400078e0207 */
        /* <DEDUP_REMOVED lines=28> */
.L_x_513:
[----:B------:R-:W-:Y:S05]  /*2440*/  BSYNC.RECONVERGENT B1 ;  /* 0x0000000000017941 */ /* 0x000fea0003800200 */
.L_x_512:
[----:B------:R-:W-:Y:S01]  /*2450*/  VIADD R2, R6, 0x2 ;  /* 0x0000000206027836 */ /* 0x000fe20000000000 */
[----:B------:R1:W1:Y:S01]  /*2460*/  SHFL.DOWN PT, R8, R10, 0x2, R7 ;  /* 0x084000000a087989 */ /* 0x00026200000e0007 */
[----:B------:R-:W-:Y:S01]  /*2470*/  BSSY.RECONVERGENT B1, `(.L_x_514) ;  /* 0x000001e000017945 */ /* 0x000fe20003800200 */
[----:B----4-:R-:W-:Y:S02]  /*2480*/  IMAD.MOV.U32 R14, RZ, RZ, R18 ;  /* 0x000000ffff0e7224 */ /* 0x010fe400078e0012 */
[----:B------:R-:W-:Y:S01]  /*2490*/  ISETP.GT.AND P0, PT, R2, R7, PT ;  /* 0x000000070200720c */ /* 0x000fe20003f04270 */
[----:B------:R4:W1:Y:S01]  /*24a0*/  SHFL.DOWN PT, R9, R11, 0x2, R7 ;  /* 0x084000000b097989 */ /* 0x00086200000e0007 */
[----:B------:R-:W-:Y:S02]  /*24b0*/  IMAD.MOV.U32 R16, RZ, RZ, R20 ;  /* 0x000000ffff107224 */ /* 0x000fe400078e0014 */
[----:B------:R-:W-:Y:S01]  /*24c0*/  IMAD.MOV.U32 R2, RZ, RZ, R10 ;  /* 0x000000ffff027224 */ /* 0x000fe200078e000a */
[----:B---3--:R4:W3:Y:S01]  /*24d0*/  SHFL.DOWN PT, R13, R18, 0x2, R7 ;  /* 0x08400000120d7989 */ /* 0x0088e200000e0007 */
[----:B------:R-:W-:-:S03]  /*24e0*/  IMAD.MOV.U32 R3, RZ, RZ, R11 ;  /* 0x000000ffff037224 */ /* 0x000fc600078e000b */
[----:B0-----:R4:W0:Y:S04]  /*24f0*/  SHFL.DOWN PT, R15, R20, 0x2, R7 ;  /* 0x08400000140f7989 */ /* 0x00182800000e0007 */
        /* <DEDUP_REMOVED lines=21> */
.L_x_515:
[----:B------:R-:W-:Y:S05]  /*2650*/  BSYNC.RECONVERGENT B1 ;  /* 0x0000000000017941 */ /* 0x000fea0003800200 */
.L_x_514:
        /* <DEDUP_REMOVED lines=32> */
.L_x_517:
[----:B------:R-:W-:Y:S05]  /*2860*/  BSYNC.RECONVERGENT B1 ;  /* 0x0000000000017941 */ /* 0x000fea0003800200 */
.L_x_516:
[----:B-1----:R-:W-:Y:S01]  /*2870*/  VIADD R2, R6, 0x8 ;  /* 0x0000000806027836 */ /* 0x002fe20000000000 */
[----:B------:R1:W1:Y:S01]  /*2880*/  SHFL.DOWN PT, R10, R8, 0x8, R7 ;  /* 0x09000000080a7989 */ /* 0x00026200000e0007 */
[----:B------:R-:W-:Y:S01]  /*2890*/  BSSY.RECONVERGENT B1, `(.L_x_518) ;  /* 0x000001e000017945 */ /* 0x000fe20003800200 */
[----:B--2---:R-:W-:Y:S01]  /*28a0*/  MOV R14, R12 ;  /* 0x0000000c000e7202 */ /* 0x004fe20000000f00 */
[----:B------:R-:W-:Y:S01]  /*28b0*/  IMAD.MOV.U32 R16, RZ, RZ, R18 ;  /* 0x000000ffff107224 */ /* 0x000fe200078e0012 */
[----:B------:R-:W-:Y:S01]  /*28c0*/  ISETP.GT.AND P0, PT, R2, R7, PT ;  /* 0x000000070200720c */ /* 0x000fe20003f04270 */
[----:B----4-:R2:W4:Y:S01]  /*28d0*/  SHFL.DOWN PT, R11, R9, 0x8, R7 ;  /* 0x09000000090b7989 */ /* 0x01052200000e0007 */
[----:B------:R-:W-:Y:S02]  /*28e0*/  IMAD.MOV.U32 R2, RZ, RZ, R8 ;  /* 0x000000ffff027224 */ /* 0x000fe400078e0008 */
[----:B------:R-:W-:Y:S01]  /*28f0*/  IMAD.MOV.U32 R3, RZ, RZ, R9 ;  /* 0x000000ffff037224 */ /* 0x000fe200078e0009 */
[----:B---3--:R2:W3:Y:S04]  /*2900*/  SHFL.DOWN PT, R13, R12, 0x8, R7 ;  /* 0x090000000c0d7989 */ /* 0x0084e800000e0007 */
        /* <DEDUP_REMOVED lines=22> */
.L_x_519:
[----:B------:R-:W-:Y:S05]  /*2a70*/  BSYNC.RECONVERGENT B1 ;  /* 0x0000000000017941 */ /* 0x000fea0003800200 */
.L_x_518:
[----:B-1----:R-:W-:Y:S01]  /*2a80*/  VIADD R10, R6, 0x10 ;  /* 0x00000010060a7836 */ /* 0x002fe20000000000 */
[----:B------:R1:W1:Y:S01]  /*2a90*/  SHFL.DOWN PT, R8, R2, 0x10, R7 ;  /* 0x0a00000002087989 */ /* 0x00026200000e0007 */
[----:B------:R-:W-:Y:S01]  /*2aa0*/  BSSY.RECONVERGENT B1, `(.L_x_520) ;  /* 0x000001e000017945 */ /* 0x000fe20003800200 */
[----:B------:R-:W-:Y:S02]  /*2ab0*/  IMAD.MOV.U32 R17, RZ, RZ, R14 ;  /* 0x000000ffff117224 */ /* 0x000fe400078e000e */
[----:B------:R-:W-:Y:S01]  /*2ac0*/  ISETP.GT.AND P0, PT, R10, R7, PT ;  /* 0x000000070a00720c */ /* 0x000fe20003f04270 */
[----:B--2---:R2:W1:Y:S01]  /*2ad0*/  SHFL.DOWN PT, R9, R3, 0x10, R7 ;  /* 0x0a00000003097989 */ /* 0x00446200000e0007 */
[----:B------:R-:W-:Y:S02]  /*2ae0*/  IMAD.MOV.U32 R19, RZ, RZ, R16 ;  /* 0x000000ffff137224 */ /* 0x000fe400078e0010 */
[----:B------:R-:W-:Y:S01]  /*2af0*/  IMAD.MOV.U32 R12, RZ, RZ, R2 ;  /* 0x000000ffff0c7224 */ /* 0x000fe200078e0002 */
[----:B----4-:R2:W4:Y:S01]  /*2b00*/  SHFL.DOWN PT, R11, R14, 0x10, R7 ;  /* 0x0a0000000e0b7989 */ /* 0x01052200000e0007 */
[----:B---3--:R-:W-:-:S03]  /*2b10*/  IMAD.MOV.U32 R13, RZ, RZ, R3 ;  /* 0x000000ffff0d7224 */ /* 0x008fc600078e0003 */
[----:B0-----:R2:W0:Y:S04]  /*2b20*/  SHFL.DOWN PT, R15, R16, 0x10, R7 ;  /* 0x0a000000100f7989 */ /* 0x00142800000e0007 */
        /* <DEDUP_REMOVED lines=21> */
.L_x_521:
[----:B------:R-:W-:Y:S05]  /*2c80*/  BSYNC.RECONVERGENT B1 ;  /* 0x0000000000017941 */ /* 0x000fea0003800200 */
.L_x_520:
[----:B------:R-:W-:Y:S01]  /*2c90*/  ISETP.NE.AND P0, PT, R6, RZ, PT ;  /* 0x000000ff0600720c */ /* 0x000fe20003f05270 */
[----:B------:R-:W-:-:S12]  /*2ca0*/  BSSY.RECONVERGENT B1, `(.L_x_522) ;  /* 0x000000b000017945 */ /* 0x000fd80003800200 */
[----:B------:R-:W-:Y:S05]  /*2cb0*/  @P0 BRA `(.L_x_523) ;  /* 0x0000000000240947 */ /* 0x000fea0003800000 */
[----:B------:R-:W3:Y:S01]  /*2cc0*/  S2R R6, SR_CgaCtaId ;  /* 0x0000000000067919 */ /* 0x000ee20000008800 */
[----:B--2---:R-:W-:Y:S01]  /*2cd0*/  MOV R3, 0x400 ;  /* 0x0000040000037802 */ /* 0x004fe20000000f00 */
[----:B------:R-:W-:Y:S01]  /*2ce0*/  IMAD.MOV.U32 R18, RZ, RZ, R17 ;  /* 0x000000ffff127224 */ /* 0x000fe200078e0011 */
[----:B-1----:R-:W-:-:S04]  /*2cf0*/  SHF.R.U32.HI R2, RZ, 0x1, R5 ;  /* 0x00000001ff027819 */ /* 0x002fc80000011605 */
[----:B------:R-:W-:Y:S02]  /*2d00*/  LOP3.LUT R2, R2, 0x1f0, RZ, 0xc0, !PT ;  /* 0x000001f002027812 */ /* 0x000fe400078ec0ff */
[----:B---3--:R-:W-:-:S05]  /*2d10*/  LEA R3, R6, R3, 0x18 ;  /* 0x0000000306037211 */ /* 0x008fca00078ec0ff */
[----:B------:R-:W-:-:S05]  /*2d20*/  IMAD.IADD R3, R2, 0x1, R3 ;  /* 0x0000000102037824 */ /* 0x000fca00078e0203 */
[----:B------:R3:W-:Y:S04]  /*2d30*/  STS.64 [R3+0x10], R18 ;  /* 0x0000101203007388 */ /* 0x0007e80000000a00 */
[----:B------:R3:W-:Y:S02]  /*2d40*/  STS.64 [R3+0x8], R12 ;  /* 0x0000080c03007388 */ /* 0x0007e40000000a00 */
.L_x_523:
[----:B------:R-:W-:Y:S05]  /*2d50*/  BSYNC.RECONVERGENT B1 ;  /* 0x0000000000017941 */ /* 0x000fea0003800200 */
.L_x_522:
[----:B------:R-:W-:Y:S01]  /*2d60*/  BAR.SYNC.DEFER_BLOCKING 0x0 ;  /* 0x0000000000007b1d */ /* 0x000fe20000010000 */
[----:B------:R-:W-:-:S13]  /*2d70*/  ISETP.NE.AND P1, PT, R5, RZ, PT ;  /* 0x000000ff0500720c */ /* 0x000fda0003f25270 */
[----:B------:R-:W-:Y:S05]  /*2d80*/  @P1 BRA `(.L_x_499) ;  /* 0x0000003800601947 */ /* 0x000fea0003800000 */
[----:B------:R-:W-:Y:S01]  /*2d90*/  ISETP.GE.AND P0, PT, R4, 0x21, PT ;  /* 0x000000210400780c */ /* 0x000fe20003f06270 */
[----:B----4-:R-:W-:Y:S02]  /*2da0*/  IMAD.MOV.U32 R11, RZ, RZ, R17 ;  /* 0x000000ffff0b7224 */ /* 0x010fe400078e0011 */
[----:B--2---:R-:W-:Y:S02]  /*2db0*/  IMAD.MOV.U32 R14, RZ, RZ, R19 ;  /* 0x000000ffff0e7224 */ /* 0x004fe400078e0013 */
[----:B-1----:R-:W-:Y:S02]  /*2dc0*/  IMAD.MOV.U32 R2, RZ, RZ, R12 ;  /* 0x000000ffff027224 */ /* 0x002fe400078e000c */
[----:B---3--:R-:W-:-:S06]  /*2dd0*/  IMAD.MOV.U32 R3, RZ, RZ, R13 ;  /* 0x000000ffff037224 */ /* 0x008fcc00078e000d */
[----:B------:R-:W-:Y:S05]  /*2de0*/  @!P0 BRA `(.L_x_524) ;  /* 0x00000000006c8947 */ /* 0x000fea0003800000 */
[----:B------:R-:W1:Y:S01]  /*2df0*/  S2UR UR5, SR_CgaCtaId ;  /* 0x00000000000579c3 */ /* 0x000e620000008800 */
[----:B------:R-:W-:Y:S01]  /*2e00*/  UMOV UR4, 0x400 ;  /* 0x0000040000047882 */ /* 0x000fe20000000000 */
[----:B------:R-:W-:Y:S01]  /*2e10*/  BSSY.RECONVERGENT B1, `(.L_x_524) ;  /* 0x0000018000017945 */ /* 0x000fe20003800200 */
[----:B-1----:R-:W-:-:S09]  /*2e20*/  ULEA UR4, UR5, UR4, 0x18 ;  /* 0x0000000405047291 */ /* 0x002fd2000f8ec0ff */
[----:B------:R-:W1:Y:S04]  /*2e30*/  LDS.64 R6, [UR4+0x18] ;  /* 0x00001804ff067984 */ /* 0x000e680008000a00 */
[----:B------:R-:W2:Y:S01]  /*2e40*/  LDS.64 R8, [UR4+0x20] ;  /* 0x00002004ff087984 */ /* 0x000ea20008000a00 */
[----:B-1----:R-:W-:Y:S01]  /*2e50*/  DSETP.GEU.AND P0, PT, R12, R6, PT ;  /* 0x000000060c00722a */ /* 0x002fe20003f0e000 */
[----:B------:R-:W-:Y:S02]  /*2e60*/  IMAD.MOV.U32 R2, RZ, RZ, R6 ;  /* 0x000000ffff027224 */ /* 0x000fe400078e0006 */
[----:B------:R-:W-:Y:S02]  /*2e70*/  IMAD.MOV.U32 R3, RZ, RZ, R7 ;  /* 0x000000ffff037224 */ /* 0x000fe400078e0007 */
[----:B--2---:R-:W-:-:S02]  /*2e80*/  IMAD.MOV.U32 R11, RZ, RZ, R8 ;  /* 0x000000ffff0b7224 */ /* 0x004fc400078e0008 */
        /* <DEDUP_REMOVED lines=16> */
.L_x_525:
[----:B------:R-:W-:Y:S05]  /*2f90*/  BSYNC.RECONVERGENT B1 ;  /* 0x0000000000017941 */ /* 0x000fea0003800200 */
.L_x_524:
[----:B------:R-:W-:Y:S01]  /*2fa0*/  ISETP.GE.AND P0, PT, R4, 0x41, PT ;  /* 0x000000410400780c */ /* 0x000fe20003f06270 */
[----:B------:R-:W-:Y:S02]  /*2fb0*/  IMAD.MOV.U32 R5, RZ, RZ, R11 ;  /* 0x000000ffff057224 */ /* 0x000fe400078e000b */
[----:B------:R-:W-:Y:S02]  /*2fc0*/  IMAD.MOV.U32 R10, RZ, RZ, R14 ;  /* 0x000000ffff0a7224 */ /* 0x000fe400078e000e */
[----:B------:R-:W-:Y:S02]  /*2fd0*/  IMAD.MOV.U32 R6, RZ, RZ, R2 ;  /* 0x000000ffff067224 */ /* 0x000fe400078e0002 */
[----:B------:R-:W-:-:S06]  /*2fe0*/  IMAD.MOV.U32 R7, RZ, RZ, R3 ;  /* 0x000000ffff077224 */ /* 0x000fcc00078e0003 */
        /* <DEDUP_REMOVED lines=27> */
.L_x_527:
[----:B------:R-:W-:Y:S05]  /*31a0*/  BSYNC.RECONVERGENT B1 ;  /* 0x0000000000017941 */ /* 0x000fea0003800200 */
.L_x_526:
        /* <DEDUP_REMOVED lines=11> */
[----:B0-----:R-:W0:Y:S01]  /*3260*/  LDS.64 R14, [UR4+0x40] ;  /* 0x00004004ff0e7984 */ /* 0x001e220008000a00 */
[----:B-1----:R-:W-:Y:S01]  /*3270*/  DSETP.GEU.AND P0, PT, R6, R8, PT ;  /* 0x000000080600722a */ /* 0x002fe20003f0e000 */
[----:B------:R-:W-:Y:S02]  /*3280*/  IMAD.MOV.U32 R2, RZ, RZ, R8 ;  /* 0x000000ffff027224 */ /* 0x000fe400078e0008 */
[----:B------:R-:W-:Y:S02]  /*3290*/  IMAD.MOV.U32 R3, RZ, RZ, R9 ;  /* 0x000000ffff037224 */ /* 0x000fe400078e0009 */
[----:B0-----:R-:W-:-:S02]  /*32a0*/  IMAD.MOV.U32 R11, RZ, RZ, R14 ;  /* 0x000000ffff0b7224 */ /* 0x001fc400078e000e */
        /* <DEDUP_REMOVED lines=16> */
.L_x_529:
[----:B------:R-:W-:Y:S05]  /*33b0*/  BSYNC.RECONVERGENT B1 ;  /* 0x0000000000017941 */ /* 0x000fea0003800200 */
.L_x_528:
        /* <DEDUP_REMOVED lines=32> */
.L_x_531:
[----:B------:R-:W-:Y:S05]  /*35c0*/  BSYNC.RECONVERGENT B1 ;  /* 0x0000000000017941 */ /* 0x000fea0003800200 */
.L_x_530:
        /* <DEDUP_REMOVED lines=32> */
.L_x_533:
[----:B------:R-:W-:Y:S05]  /*37d0*/  BSYNC.RECONVERGENT B1 ;  /* 0x0000000000017941 */ /* 0x000fea0003800200 */
.L_x_532:
        /* <DEDUP_REMOVED lines=32> */
.L_x_535:
[----:B------:R-:W-:Y:S05]  /*39e0*/  BSYNC.RECONVERGENT B1 ;  /* 0x0000000000017941 */ /* 0x000fea0003800200 */
.L_x_534:
[----:B------:R-:W-:Y:S01]  /*39f0*/  ISETP.GE.AND P0, PT, R4, 0xe1, PT ;  /* 0x000000e10400780c */ /* 0x000fe20003f06270 */
[----:B------:R-:W-:Y:S02]  /*3a00*/  IMAD.MOV.U32 R17, RZ, RZ, R5 ;  /* 0x000000ffff117224 */ /* 0x000fe400078e0005 */
[----:B------:R-:W-:Y:S02]  /*3a10*/  IMAD.MOV.U32 R19, RZ, RZ, R10 ;  /* 0x000000ffff137224 */ /* 0x000fe400078e000a */
[----:B------:R-:W-:Y:S02]  /*3a20*/  IMAD.MOV.U32 R12, RZ, RZ, R6 ;  /* 0x000000ffff0c7224 */ /* 0x000fe400078e0006 */
[----:B------:R-:W-:-:S06]  /*3a30*/  IMAD.MOV.U32 R13, RZ, RZ, R7 ;  /* 0x000000ffff0d7224 */ /* 0x000fcc00078e0007 */
[----:B------:R-:W-:Y:S05]  /*3a40*/  @!P0 BRA `(.L_x_499) ;  /* 0x0000002c00308947 */ /* 0x000fea0003800000 */
[----:B------:R-:W1:Y:S01]  /*3a50*/  S2UR UR5, SR_CgaCtaId ;  /* 0x00000000000579c3 */ /* 0x000e620000008800 */
[----:B------:R-:W-:Y:S02]  /*3a60*/  UMOV UR4, 0x400 ;  /* 0x0000040000047882 */ /* 0x000fe40000000000 */
        /* <DEDUP_REMOVED lines=24> */
.L_x_467:
[----:B------:R-:W0:Y:S01]  /*3bf0*/  S2R R4, SR_TID.X ;  /* 0x0000000000047919 */ /* 0x000e220000002100 */
[----:B------:R-:W1:Y:S01]  /*3c00*/  LDCU.128 UR12, c[0x0][0x380] ;  /* 0x00007000ff0c77ac */ /* 0x000e620008000c00 */
[----:B------:R-:W-:Y:S02]  /*3c10*/  SHF.R.S32.HI R5, RZ, 0x1f, R6 ;  /* 0x0000001fff057819 */ /* 0x000fe40000011406 */
[----:B0-----:R-:W-:-:S04]  /*3c20*/  IADD3 R2, P0, PT, R6, R4, RZ ;  /* 0x0000000406027210 */ /* 0x001fc80007f1e0ff */
[----:B-1----:R-:W-:Y:S02]  /*3c30*/  LEA R8, P1, R2, UR12, 0x3 ;  /* 0x0000000c02087c11 */ /* 0x002fe4000f8218ff */
[----:B------:R-:W-:-:S04]  /*3c40*/  IADD3.X R3, PT, PT, RZ, R5, RZ, P0, !PT ;  /* 0x00000005ff037210 */ /* 0x000fc800007fe4ff */
[----:B------:R-:W-:-:S05]  /*3c50*/  LEA.HI.X R9, R2, UR13, R3, 0x3, P1 ;  /* 0x0000000d02097c11 */ /* 0x000fca00088f1c03 */
[----:B------:R-:W2:Y:S04]  /*3c60*/  LDG.E.64 R10, desc[UR10][R8.64] ;  /* 0x0000000a080a7981 */ /* 0x000ea8000c1e1b00 */
[----:B------:R-:W2:Y:S04]  /*3c70*/  LDG.E.64 R12, desc[UR10][R8.64+0x800] ;  /* 0x0008000a080c7981 */ /* 0x000ea8000c1e1b00 */
[----:B------:R-:W3:Y:S04]  /*3c80*/  LDG.E.64 R14, desc[UR10][R8.64+0x1000] ;  /* 0x0010000a080e7981 */ /* 0x000ee8000c1e1b00 */
[----:B------:R-:W4:Y:S04]  /*3c90*/  LDG.E.64 R16, desc[UR10][R8.64+0x1800] ;  /* 0x0018000a08107981 */ /* 0x000f28000c1e1b00 */
[----:B------:R0:W5:Y:S01]  /*3ca0*/  LDG.E.64 R2, desc[UR10][R8.64+0x2000] ;  /* 0x0020000a08027981 */ /* 0x000162000c1e1b00 */
[----:B------:R-:W-:Y:S01]  /*3cb0*/  BSSY.RECONVERGENT B1, `(.L_x_536) ;  /* 0x000001f000017945 */ /* 0x000fe20003800200 */
[----:B------:R-:W-:-:S02]  /*3cc0*/  ISETP.LE.AND P1, PT, R7, UR6, PT ;  /* 0x0000000607007c0c */ /* 0x000fc4000bf23270 */
[C---:B0-----:R-:W-:Y:S01]  /*3cd0*/  LOP3.LUT R8, R4.reuse, 0x400, RZ, 0xfc, !PT ;  /* 0x0000040004087812 */ /* 0x041fe200078efcff */
[----:B------:R-:W-:Y:S01]  /*3ce0*/  VIADD R9, R4, 0x200 ;  /* 0x0000020004097836 */ /* 0x000fe20000000000 */
[----:B--2---:R-:W-:-:S06]  /*3cf0*/  DSETP.GEU.AND P3, PT, R10, R12, PT ;  /* 0x0000000c0a00722a */ /* 0x004fcc0003f6e000 */
[----:B------:R-:W-:Y:S02]  /*3d00*/  FSEL R10, R10, R12, P3 ;  /* 0x0000000c0a0a7208 */ /* 0x000fe40001800000 */
[----:B------:R-:W-:Y:S02]  /*3d10*/  FSEL R11, R11, R13, P3 ;  /* 0x0000000d0b0b7208 */ /* 0x000fe40001800000 */
[----:B------:R-:W-:-:S04]  /*3d20*/  IADD3 R12, P5, PT, R6, UR14, RZ ;  /* 0x0000000e060c7c10 */ /* 0x000fc8000ffbe0ff */
[----:B---3--:R-:W-:Y:S01]  /*3d30*/  DSETP.GEU.AND P4, PT, R10, R14, PT ;  /* 0x0000000e0a00722a */ /* 0x008fe20003f8e000 */
[----:B------:R-:W-:Y:S02]  /*3d40*/  IADD3.X R13, PT, PT, R5, UR15, RZ, P5, !PT ;  /* 0x0000000f050d7c10 */ /* 0x000fe4000affe4ff */
[----:B------:R-:W-:-:S03]  /*3d50*/  IADD3 R6, P5, PT, R8, R12, RZ ;  /* 0x0000000c08067210 */ /* 0x000fc60007fbe0ff */
[----:B------:R-:W-:Y:S02]  /*3d60*/  FSEL R10, R10, R14, P4 ;  /* 0x0000000e0a0a7208 */ /* 0x000fe40002000000 */
[----:B------:R-:W-:Y:S01]  /*3d70*/  FSEL R11, R11, R15, P4 ;  /* 0x0000000f0b0b7208 */ /* 0x000fe20002000000 */
[----:B------:R-:W-:Y:S02]  /*3d80*/  VIADD R15, R4, 0x100 ;  /* 0x00000100040f7836 */ /* 0x000fe40000000000 */
[----:B------:R-:W-:-:S03]  /*3d90*/  IMAD.X R5, RZ, RZ, R13, P5 ;  /* 0x000000ffff057224 */ /* 0x000fc600028e060d */
[----:B----4-:R-:W-:Y:S01]  /*3da0*/  DSETP.GEU.AND P2, PT, R10, R16, PT ;  /* 0x000000100a00722a */ /* 0x010fe20003f4e000 */
[----:B------:R-:W-:-:S05]  /*3db0*/  @P4 SEL R9, R4, R15, P3 ;  /* 0x0000000f04094207 */ /* 0x000fca0001800000 */
[----:B------:R-:W-:Y:S02]  /*3dc0*/  FSEL R10, R10, R16, P2 ;  /* 0x000000100a0a7208 */ /* 0x000fe40001000000 */
[----:B------:R-:W-:-:S06]  /*3dd0*/  FSEL R11, R11, R17, P2 ;  /* 0x000000110b0b7208 */ /* 0x000fcc0001000000 */
[----:B-----5:R-:W-:Y:S01]  /*3de0*/  DSETP.GEU.AND P0, PT, R10, R2, PT ;  /* 0x000000020a00722a */ /* 0x020fe20003f0e000 */
[----:B------:R-:W-:-:S13]  /*3df0*/  @!P2 VIADD R9, R4, 0x300 ;  /* 0x000003000409a836 */ /* 0x000fda0000000000 */
        /* <DEDUP_REMOVED lines=10> */
.L_x_537:
[----:B------:R-:W-:Y:S05]  /*3ea0*/  BSYNC.RECONVERGENT B1 ;  /* 0x0000000000017941 */ /* 0x000fea0003800200 */
.L_x_536:
        /* <DEDUP_REMOVED lines=12> */
[----:B------:R-:W-:-:S05]  /*3f70*/  IMAD.MOV.U32 R11, RZ, RZ, 0x500 ;  /* 0x00000500ff0b7424 */ /* 0x000fca00078e00ff */
[----:B------:R-:W2:Y:S01]  /*3f80*/  ATOMG.E.ADD.STRONG.GPU PT, R10, desc[UR10][R8.64], R11 ;  /* 0x8000000b080a79a8 */ /* 0x000ea200081ef10a */
[----:B------:R-:W0:Y:S01]  /*3f90*/  S2UR UR5, SR_CgaCtaId ;  /* 0x00000000000579c3 */ /* 0x000e220000008800 */
[----:B------:R-:W-:Y:S02]  /*3fa0*/  UMOV UR4, 0x400 ;  /* 0x0000040000047882 */ /* 0x000fe40000000000 */
[----:B0-----:R-:W-:Y:S01]  /*3fb0*/  ULEA UR4, UR5, UR4, 0x18 ;  /* 0x0000000405047291 */ /* 0x001fe2000f8ec0ff */
[----:B--2---:R-:W-:-:S08]  /*3fc0*/  VIADD R10, R10, UR6 ;  /* 0x000000060a0a7c36 */ /* 0x004fd00008000000 */
[----:B------:R0:W-:Y:S03]  /*3fd0*/  STS [UR4+0x98], R10 ;  /* 0x0000980aff007988 */ /* 0x0001e60008000804 */
.L_x_540:
[----:B------:R-:W-:Y:S05]  /*3fe0*/  BSYNC.RECONVERGENT B1 ;  /* 0x0000000000017941 */ /* 0x000fea0003800200 */
.L_x_539:
[----:B------:R-:W1:Y:S08]  /*3ff0*/  S2UR UR5, SR_CgaCtaId ;  /* 0x00000000000579c3 */ /* 0x000e700000008800 */
[----:B------:R-:W-:Y:S06]  /*4000*/  BAR.SYNC.DEFER_BLOCKING 0x0 ;  /* 0x0000000000007b1d */ /* 0x000fec0000010000 */
[----:B------:R-:W-:-:S02]  /*4010*/  UMOV UR4, 0x400 ;  /* 0x0000040000047882 */ /* 0x000fc40000000000 */
[----:B-1----:R-:W-:-:S06]  /*4020*/  ULEA UR4, UR5, UR4, 0x18 ;  /* 0x0000000405047291 */ /* 0x002fcc000f8ec0ff */
[----:B------:R-:W-:-:S05]  /*4030*/  IMAD.U32 R11, RZ, RZ, UR4 ;  /* 0x00000004ff0b7e24 */ /* 0x000fca000f8e00ff */
[----:B0-----:R-:W0:Y:S02]  /*4040*/  LDS R10, [R11+0x98] ;  /* 0x000098000b0a7984 */ /* 0x001e240000000800 */
[----:B0-----:R-:W-:-:S05]  /*4050*/  VIADD R12, R10, 0x500 ;  /* 0x000005000a0c7836 */ /* 0x001fca0000000000 */
[----:B------:R-:W-:-:S13]  /*4060*/  ISETP.GT.AND P0, PT, R12, R7, PT ;  /* 0x000000070c00720c */ /* 0x000fda0003f04270 */
[----:B------:R-:W-:Y:S05]  /*4070*/  @P0 BRA `(.L_x_541) ;  /* 0x0000000400980947 */ /* 0x000fea0003800000 */
[----:B------:R-:W-:Y:S01]  /*4080*/  BSSY.RECONVERGENT B1, `(.L_x_541) ;  /* 0x0000065000017945 */ /* 0x000fe20003800200 */
[----:B------:R-:W-:Y:S01]  /*4090*/  IMAD.MOV.U32 R20, RZ, RZ, R2 ;  /* 0x000000ffff147224 */ /* 0x000fe200078e0002 */
[----:B------:R-:W0:Y:S01]  /*40a0*/  LDCU UR7, c[0x0][0x398] ;  /* 0x00007300ff0777ac */ /* 0x000e220008000800 */
[----:B------:R-:W-:Y:S01]  /*40b0*/  IMAD.MOV.U32 R21, RZ, RZ, R3 ;  /* 0x000000ffff157224 */ /* 0x000fe200078e0003 */
[----:B------:R-:W1:Y:S06]  /*40c0*/  LDCU.128 UR12, c[0x0][0x380] ;  /* 0x00007000ff0c77ac */ /* 0x000e6c0008000c00 */
.L_x_544:
[----:B------:R-:W-:Y:S02]  /*40d0*/  SHF.R.S32.HI R2, RZ, 0x1f, R10 ;  /* 0x0000001fff027819 */ /* 0x000fe4000001140a */
[----:B------:R-:W-:-:S05]  /*40e0*/  IADD3 R7, P0, PT, R4, R10, RZ ;  /* 0x0000000a04077210 */ /* 0x000fca0007f1e0ff */
[----:B------:R-:W-:Y:S01]  /*40f0*/  IMAD.X R24, RZ, RZ, R2, P0 ;  /* 0x000000ffff187224 */ /* 0x000fe200000e0602 */
[----:B-1----:R-:W-:-:S04]  /*4100*/  LEA R22, P0, R7, UR12, 0x3 ;  /* 0x0000000c07167c11 */ /* 0x002fc8000f8018ff */
[----:B------:R-:W-:-:S05]  /*4110*/  LEA.HI.X R23, R7, UR13, R24, 0x3, P0 ;  /* 0x0000000d07177c11 */ /* 0x000fca00080f1c18 */
[----:B------:R-:W2:Y:S04]  /*4120*/  LDG.E.64 R18, desc[UR10][R22.64] ;  /* 0x0000000a16127981 */ /* 0x000ea8000c1e1b00 */
[----:B------:R-:W3:Y:S04]  /*4130*/  LDG.E.64 R16, desc[UR10][R22.64+0x800] ;  /* 0x0008000a16107981 */ /* 0x000ee8000c1e1b00 */
[----:B------:R-:W4:Y:S04]  /*4140*/  LDG.E.64 R14, desc[UR10][R22.64+0x1000] ;  /* 0x0010000a160e7981 */ /* 0x000f28000c1e1b00 */
[----:B------:R-:W4:Y:S01]  /*4150*/  LDG.E.64 R12, desc[UR10][R22.64+0x1800] ;  /* 0x0018000a160c7981 */ /* 0x000f22000c1e1b00 */
[----:B------:R-:W-:Y:S01]  /*4160*/  IADD3 R25, P0, PT, R7, UR14, RZ ;  /* 0x0000000e07197c10 */ /* 0x000fe2000ff1e0ff */
[----:B------:R-:W-:Y:S02]  /*4170*/  BSSY.RECONVERGENT B2, `(.L_x_542) ;  /* 0x000003d000027945 */ /* 0x000fe40003800200 */
[----:B------:R1:W5:Y:S01]  /*4180*/  LDG.E.64 R2, desc[UR10][R22.64+0x2000] ;  /* 0x0020000a16027981 */ /* 0x000362000c1e1b00 */
[----:B------:R-:W-:Y:S01]  /*4190*/  IADD3.X R24, PT, PT, R24, UR15, RZ, P0, !PT ;  /* 0x0000000f18187c10 */ /* 0x000fe200087fe4ff */
[----:B------:R-:W-:Y:S06]  /*41a0*/  BAR.SYNC.DEFER_BLOCKING 0x0 ;  /* 0x0000000000007b1d */ /* 0x000fec0000010000 */
[----:B--2---:R-:W-:-:S14]  /*41b0*/  DSETP.GEU.AND P1, PT, R20, R18, PT ;  /* 0x000000121400722a */ /* 0x004fdc0003f2e000 */
[----:B------:R-:W-:-:S04]  /*41c0*/  @P1 ISETP.GE.U32.AND P0, PT, R6, R25, PT ;  /* 0x000000190600120c */ /* 0x000fc80003f06070 */
[----:B------:R-:W-:-:S13]  /*41d0*/  @P1 ISETP.GE.AND.EX P0, PT, R5, R24, PT, P0 ;  /* 0x000000180500120c */ /* 0x000fda0003f06300 */
[----:B------:R-:W-:-:S06]  /*41e0*/  @P1 DSETP.LT.OR P0, PT, R18, R20, !P0 ;  /* 0x000000141200122a */ /* 0x000fcc0004701400 */
[----:B------:R-:W-:Y:S02]  /*41f0*/  @P1 FSEL R7, R20, R18, P0 ;  /* 0x0000001214071208 */ /* 0x000fe40000000000 */
[----:B------:R-:W-:Y:S01]  /*4200*/  @P1 FSEL R20, R21, R19, P0 ;  /* 0x0000001315141208 */ /* 0x000fe20000000000 */
[----:B------:R-:W-:Y:S01]  /*4210*/  IMAD.MOV.U32 R21, RZ, RZ, R24 ;  /* 0x000000ffff157224 */ /* 0x000fe200078e0018 */
[----:B------:R-:W-:Y:S01]  /*4220*/  @P1 SEL R21, R5, R24, P0 ;  /* 0x0000001805151207 */ /* 0x000fe20000000000 */
[----:B------:R-:W-:Y:S01]  /*4230*/  @P1 IMAD.MOV.U32 R18, RZ, RZ, R7 ;  /* 0x000000ffff121224 */ /* 0x000fe200078e0007 */
[----:B------:R-:W-:Y:S01]  /*4240*/  IADD3 R7, P3, PT, R25, 0x100, RZ ;  /* 0x0000010019077810 */ /* 0x000fe20007f7e0ff */
[----:B------:R-:W-:Y:S02]  /*4250*/  @P1 IMAD.MOV.U32 R19, RZ, RZ, R20 ;  /* 0x000000ffff131224 */ /* 0x000fe400078e0014 */
[----:B------:R-:W-:Y:S01]  /*4260*/  IMAD.MOV.U32 R20, RZ, RZ, R25 ;  /* 0x000000ffff147224 */ /* 0x000fe200078e0019 */
[----:B------:R-:W-:Y:S01]  /*4270*/  @P1 SEL R20, R6, R25, P0 ;  /* 0x0000001906141207 */ /* 0x000fe20000000000 */
[----:B------:R-:W-:-:S02]  /*4280*/  IMAD.X R6, RZ, RZ, R24, P3 ;  /* 0x000000ffff067224 */ /* 0x000fc400018e0618 */
[----:B---3--:R-:W-:-:S14]  /*4290*/  DSETP.GEU.AND P2, PT, R18, R16, PT ;  /* 0x000000101200722a */ /* 0x008fdc0003f4e000 */
        /* <DEDUP_REMOVED lines=9> */
[----:B------:R-:W-:Y:S02]  /*4330*/  IADD3 R18, P3, PT, R25, 0x200, RZ ;  /* 0x0000020019127810 */ /* 0x000fe40007f7e0ff */
[----:B------:R-:W-:-:S03]  /*4340*/  SHF.R.S32.HI R21, RZ, 0x1f, R10 ;  /* 0x0000001fff157819 */ /* 0x000fc6000001140a */
[----:B----4-:R-:W-:Y:S01]  /*4350*/  DSETP.GEU.AND P1, PT, R16, R14, PT ;  /* 0x0000000e1000722a */ /* 0x010fe20003f2e000 */
[----:B------:R-:W-:Y:S01]  /*4360*/  IMAD.X R19, RZ, RZ, R24, P3 ;  /* 0x000000ffff137224 */ /* 0x000fe200018e0618 */
[----:B------:R-:W-:-:S04]  /*4370*/  IADD3 R20, P3, P4, R4, UR14, R10 ;  /* 0x0000000e04147c10 */ /* 0x000fc8000fc7e00a */
[----:B------:R-:W-:-:S08]  /*4380*/  IADD3.X R21, PT, PT, RZ, UR15, R21, P3, P4 ;  /* 0x0000000fff157c10 */ /* 0x000fd00009fe8415 */
[----:B------:R-:W-:-:S04]  /*4390*/  @P1 ISETP.GE.U32.AND P0, PT, R7, R18, PT ;  /* 0x000000120700120c */ /* 0x000fc80003f06070 */
[----:B------:R-:W-:-:S13]  /*43a0*/  @P1 ISETP.GE.AND.EX P0, PT, R6, R19, PT, P0 ;  /* 0x000000130600120c */ /* 0x000fda0003f06300 */
[----:B------:R-:W-:-:S06]  /*43b0*/  @P1 DSETP.LT.OR P0, PT, R14, R16, !P0 ;  /* 0x000000100e00122a */ /* 0x000fcc0004701400 */
[----:B------:R-:W-:Y:S02]  /*43c0*/  @P1 FSEL R5, R16, R14, P0 ;  /* 0x0000000e10051208 */ /* 0x000fe40000000000 */
[----:B------:R-:W-:Y:S02]  /*43d0*/  @P1 FSEL R16, R17, R15, P0 ;  /* 0x0000000f11101208 */ /* 0x000fe40000000000 */
[----:B------:R-:W-:Y:S01]  /*43e0*/  IADD3 R17, P3, PT, R20, 0x300, RZ ;  /* 0x0000030014117810 */ /* 0x000fe20007f7e0ff */
[----:B------:R-:W-:Y:S01]  /*43f0*/  @P1 IMAD.MOV.U32 R14, RZ, RZ, R5 ;  /* 0x000000ffff0e1224 */ /* 0x000fe200078e0005 */
[----:B------:R-:W-:Y:S01]  /*4400*/  @P1 SEL R18, R7, R18, P0 ;  /* 0x0000001207121207 */ /* 0x000fe20000000000 */
[----:B------:R-:W-:Y:S01]  /*4410*/  @P1 IMAD.MOV.U32 R15, RZ, RZ, R16 ;  /* 0x000000ffff0f1224 */ /* 0x000fe200078e0010 */
[----:B------:R-:W-:Y:S01]  /*4420*/  @P1 SEL R19, R6, R19, P0 ;  /* 0x0000001306131207 */ /* 0x000fe20000000000 */
[----:B------:R-:W-:Y:S01]  /*4430*/  IMAD.X R16, RZ, RZ, R21, P3 ;  /* 0x000000ffff107224 */ /* 0x000fe200018e0615 */
[----:B------:R-:W-:-:S03]  /*4440*/  ISETP.NE.AND P1, PT, R4, RZ, PT ;  /* 0x000000ff0400720c */ /* 0x000fc60003f25270 */
[----:B------:R-:W-:-:S14]  /*4450*/  DSETP.GEU.AND P2, PT, R14, R12, PT ;  /* 0x0000000c0e00722a */ /* 0x000fdc0003f4e000 */
[----:B------:R-:W-:-:S04]  /*4460*/  @P2 ISETP.GE.U32.AND P0, PT, R18, R17, PT ;  /* 0x000000111200220c */ /* 0x000fc80003f06070 */
[----:B------:R-:W-:-:S13]  /*4470*/  @P2 ISETP.GE.AND.EX P0, PT, R19, R16, PT, P0 ;  /* 0x000000101300220c */ /* 0x000fda0003f06300 */
[----:B------:R-:W-:-:S06]  /*4480*/  @P2 DSETP.LT.OR P0, PT, R12, R14, !P0 ;  /* 0x0000000e0c00222a */ /* 0x000fcc0004701400 */
[----:B------:R-:W-:Y:S02]  /*4490*/  @P2 FSEL R7, R14, R12, P0 ;  /* 0x0000000c0e072208 */ /* 0x000fe40000000000 */
[----:B------:R-:W-:Y:S01]  /*44a0*/  @P2 FSEL R14, R15, R13, P0 ;  /* 0x0000000d0f0e2208 */ /* 0x000fe20000000000 */
[----:B-1----:R-:W-:Y:S06]  /*44b0*/  @P1 BRA `(.L_x_543) ;  /* 0x0000000000201947 */ /* 0x002fec0003800000 */
[----:B------:R-:W-:-:S06]  /*44c0*/  IMAD.MOV.U32 R5, RZ, RZ, 0x500 ;  /* 0x00000500ff057424 */ /* 0x000fcc00078e00ff */
[----:B------:R-:W2:Y:S01]  /*44d0*/  ATOMG.E.ADD.STRONG.GPU PT, R5, desc[UR10][R8.64], R5 ;  /* 0x80000005080579a8 */ /* 0x000ea200081ef10a */
[----:B------:R-:W1:Y:S01]  /*44e0*/  S2UR UR5, SR_CgaCtaId ;  /* 0x00000000000579c3 */ /* 0x000e620000008800 */
[----:B------:R-:W-:Y:S02]  /*44f0*/  UMOV UR4, 0x400 ;  /* 0x0000040000047882 */ /* 0x000fe40000000000 */
[----:B-1----:R-:W-:-:S06]  /*4500*/  ULEA UR4, UR5, UR4, 0x18 ;  /* 0x0000000405047291 */ /* 0x002fcc000f8ec0ff */
[----:B------:R-:W-:Y:S02]  /*4510*/  IMAD.U32 R11, RZ, RZ, UR4 ;  /* 0x00000004ff0b7e24 */ /* 0x000fe4000f8e00ff */
[----:B--2---:R-:W-:-:S05]  /*4520*/  VIADD R6, R5, UR6 ;  /* 0x0000000605067c36 */ /* 0x004fca0008000000 */
[----:B------:R1:W-:Y:S02]  /*4530*/  STS [R11+0x98], R6 ;  /* 0x000098060b007388 */ /* 0x0003e40000000800 */
.L_x_543:
[----:B0-----:R-:W-:Y:S05]  /*4540*/  BSYNC.RECONVERGENT B2 ;  /* 0x0000000000027941 */ /* 0x001fea0003800200 */
.L_x_542:
[----:B------:R-:W-:Y:S01]  /*4550*/  BAR.SYNC.DEFER_BLOCKING 0x0 ;  /* 0x0000000000007b1d */ /* 0x000fe20000010000 */
[----:B------:R-:W-:Y:S01]  /*4560*/  @P2 IMAD.MOV.U32 R12, RZ, RZ, R7 ;  /* 0x000000ffff0c2224 */ /* 0x000fe200078e0007 */
[----:B-1----:R-:W-:Y:S01]  /*4570*/  IADD3 R6, P3, PT, R20, 0x400, RZ ;  /* 0x0000040014067810 */ /* 0x002fe20007f7e0ff */
[----:B------:R-:W-:Y:S01]  /*4580*/  @P2 IMAD.MOV.U32 R13, RZ, RZ, R14 ;  /* 0x000000ffff0d2224 */ /* 0x000fe200078e000e */
[----:B------:R-:W-:Y:S01]  /*4590*/  @P2 SEL R17, R18, R17, P0 ;  /* 0x0000001112112207 */ /* 0x000fe20000000000 */
[----:B------:R-:W-:Y:S01]  /*45a0*/  IMAD.U32 R7, RZ, RZ, UR7 ;  /* 0x00000007ff077e24 */ /* 0x000fe2000f8e00ff */
[----:B------:R-:W-:Y:S01]  /*45b0*/  @P2 SEL R16, R19, R16, P0 ;  /* 0x0000001013102207 */ /* 0x000fe20000000000 */
[----:B------:R-:W-:Y:S02]  /*45c0*/  IMAD.X R5, RZ, RZ, R21, P3 ;  /* 0x000000ffff057224 */ /* 0x000fe400018e0615 */
[----:B-----5:R-:W-:-:S14]  /*45d0*/  DSETP.GEU.AND P1, PT, R12, R2, PT ;  /* 0x000000020c00722a */ /* 0x020fdc0003f2e000 */
[----:B------:R-:W-:Y:S01]  /*45e0*/  @P1 ISETP.GE.U32.AND P0, PT, R17, R6, PT ;  /* 0x000000061100120c */ /* 0x000fe20003f06070 */
[----:B------:R-:W0:Y:S03]  /*45f0*/  LDS R10, [R11+0x98] ;  /* 0x000098000b0a7984 */ /* 0x000e260000000800 */
[----:B------:R-:W-:-:S13]  /*4600*/  @P1 ISETP.GE.AND.EX P0, PT, R16, R5, PT, P0 ;  /* 0x000000051000120c */ /* 0x000fda0003f06300 */
[----:B------:R-:W-:-:S06]  /*4610*/  @P1 DSETP.LT.OR P0, PT, R2, R12, !P0 ;  /* 0x0000000c0200122a */ /* 0x000fcc0004701400 */
[----:B------:R-:W-:Y:S02]  /*4620*/  @P1 FSEL R14, R12, R2, P0 ;  /* 0x000000020c0e1208 */ /* 0x000fe40000000000 */
[----:B------:R-:W-:Y:S02]  /*4630*/  @P1 FSEL R13, R13, R3, P0 ;  /* 0x000000030d0d1208 */ /* 0x000fe40000000000 */
[----:B------:R-:W-:Y:S01]  /*4640*/  @P1 SEL R6, R17, R6, P0 ;  /* 0x0000000611061207 */ /* 0x000fe20000000000 */
[----:B------:R-:W-:Y:S01]  /*4650*/  @P1 IMAD.MOV.U32 R2, RZ, RZ, R14 ;  /* 0x000000ffff021224 */ /* 0x000fe200078e000e */
[----:B------:R-:W-:Y:S01]  /*4660*/  @P1 SEL R5, R16, R5, P0 ;  /* 0x0000000510051207 */ /* 0x000fe20000000000 */
[----:B------:R-:W-:-:S03]  /*4670*/  @P1 IMAD.MOV.U32 R3, RZ, RZ, R13 ;  /* 0x000000ffff031224 */ /* 0x000fc600078e000d */
[----:B------:R-:W-:Y:S01]  /*4680*/  MOV R20, R2 ;  /* 0x0000000200147202 */ /* 0x000fe20000000f00 */
[----:B------:R-:W-:Y:S02]  /*4690*/  IMAD.MOV.U32 R21, RZ, RZ, R3 ;  /* 0x000000ffff157224 */ /* 0x000fe400078e0003 */
[----:B0-----:R-:W-:-:S05]  /*46a0*/  VIADD R12, R10, 0x500 ;  /* 0x000005000a0c7836 */ /* 0x001fca0000000000 */
[----:B------:R-:W-:-:S13]  /*46b0*/  ISETP.GT.AND P0, PT, R12, R7, PT ;  /* 0x000000070c00720c */ /* 0x000fda0003f04270 */
[----:B------:R-:W-:Y:S05]  /*46c0*/  @!P0 BRA `(.L_x_544) ;  /* 0xfffffff800808947 */ /* 0x000fea000383ffff */
[----:B------:R-:W-:Y:S05]  /*46d0*/  BSYNC.RECONVERGENT B1 ;  /* 0x0000000000017941 */ /* 0x000fea0003800200 */
.L_x_541:
[----:B------:R-:W-:Y:S01]  /*46e0*/  ISETP.GE.AND P0, PT, R10, R7, PT ;  /* 0x000000070a00720c */ /* 0x000fe20003f06270 */
[----:B------:R-:W0:Y:S01]  /*46f0*/  LDCU.64 UR6, c[0x0][0x388] ;  /* 0x00007100ff0677ac */ /* 0x000e220008000a00 */
[----:B------:R-:W-:Y:S01]  /*4700*/  BSSY.RECONVERGENT B1, `(.L_x_538) ;  /* 0x00000ac000017945 */ /* 0x000fe20003800200 */
[----:B------:R-:W1:Y:S10]  /*4710*/  LDCU.64 UR4, c[0x0][0x388] ;  /* 0x00007100ff0477ac */ /* 0x000e740008000a00 */
        /* <DEDUP_REMOVED lines=11> */
[----:B------:R-:W2:Y:S01]  /*47d0*/  LDC.64 R12, c[0x0][0x380] ;  /* 0x0000e000ff0c7b82 */ /* 0x000ea20000000a00 */
[----:B------:R-:W-:Y:S01]  /*47e0*/  LEA.HI R7, R18, 0x1, RZ, 0x18 ;  /* 0x0000000112077811 */ /* 0x000fe200078fc0ff */
[----:B------:R-:W-:-:S03]  /*47f0*/  IMAD.IADD R11, R4, 0x1, R10 ;  /* 0x00000001040b7824 */ /* 0x000fc600078e020a */
[----:B------:R-:W-:Y:S01]  /*4800*/  LOP3.LUT R8, R7, 0x3, RZ, 0xc0, !PT ;  /* 0x0000000307087812 */ /* 0x000fe200078ec0ff */
[----:B------:R-:W-:-:S04]  /*4810*/  IMAD.MOV.U32 R7, RZ, RZ, R4 ;  /* 0x000000ffff077224 */ /* 0x000fc800078e0004 */
[----:B------:R-:W-:-:S07]  /*4820*/  IMAD.MOV R8, RZ, RZ, -R8 ;  /* 0x000000ffff087224 */ /* 0x000fce00078e0a08 */
.L_x_550:
[----:B--2---:R-:W-:-:S06]  /*4830*/  IMAD.WIDE R14, R11, 0x8, R12 ;  /* 0x000000080b0e7825 */ /* 0x004fcc00078e020c */
[----:B------:R-:W2:Y:S01]  /*4840*/  LDG.E.64 R14, desc[UR10][R14.64] ;  /* 0x0000000a0e0e7981 */ /* 0x000ea2000c1e1b00 */
[C---:B-1----:R-:W-:Y:S01]  /*4850*/  IADD3 R19, P1, PT, R11.reuse, UR4, RZ ;  /* 0x000000040b137c10 */ /* 0x042fe2000ff3e0ff */
[----:B------:R-:W-:Y:S01]  /*4860*/  VIADD R8, R8, 0x1 ;  /* 0x0000000108087836 */ /* 0x000fe20000000000 */
[----:B------:R-:W-:Y:S01]  /*4870*/  BSSY.RECONVERGENT B3, `(.L_x_548) ;  /* 0x000001b000037945 */ /* 0x000fe20003800200 */
[----:B------:R-:W-:Y:S01]  /*4880*/  IMAD.MOV.U32 R22, RZ, RZ, R6 ;  /* 0x000000ffff167224 */ /* 0x000fe200078e0006 */
[----:B------:R-:W-:Y:S01]  /*4890*/  LEA.HI.X.SX32 R20, R11, UR5, 0x1, P1 ;  /* 0x000000050b147c11 */ /* 0x000fe200088f0eff */
[----:B------:R-:W-:Y:S01]  /*48a0*/  IMAD.MOV.U32 R21, RZ, RZ, R5 ;  /* 0x000000ffff157224 */ /* 0x000fe200078e0005 */
[----:B------:R-:W-:Y:S01]  /*48b0*/  ISETP.NE.AND P2, PT, R8, RZ, PT ;  /* 0x000000ff0800720c */ /* 0x000fe20003f45270 */
[----:B------:R-:W-:Y:S02]  /*48c0*/  IMAD.MOV.U32 R16, RZ, RZ, R2 ;  /* 0x000000ffff107224 */ /* 0x000fe400078e0002 */
        /* <DEDUP_REMOVED lines=21> */
.L_x_549:
[----:B0-----:R-:W-:Y:S05]  /*4a20*/  BSYNC.RECONVERGENT B3 ;  /* 0x0000000000037941 */ /* 0x001fea0003800200 */
.L_x_548:
[----:B------:R-:W-:Y:S02]  /*4a30*/  VIADD R7, R7, 0x100 ;  /* 0x0000010007077836 */ /* 0x000fe40000000000 */
[----:B------:R-:W-:Y:S01]  /*4a40*/  VIADD R11, R11, 0x100 ;  /* 0x000001000b0b7836 */ /* 0x000fe20000000000 */
[----:B------:R-:W-:Y:S06]  /*4a50*/  @P2 BRA `(.L_x_550) ;  /* 0xfffffffc00742947 */ /* 0x000fec000383ffff */
.L_x_547:
[----:B01----:R-:W-:Y:S05]  /*4a60*/  BSYNC.RECONVERGENT B2 ;  /* 0x0000000000027941 */ /* 0x003fea0003800200 */
.L_x_546:
        /* <DEDUP_REMOVED lines=9> */
.L_x_559:
[----:B------:R-:W-:-:S05]  /*4b00*/  IMAD.WIDE R24, R23, 0x8, R10 ;  /* 0x0000000817187825 */ /* 0x000fca00078e020a */
[----:B------:R-:W2:Y:S04]  /*4b10*/  LDG.E.64 R20, desc[UR10][R24.64+-0x1000] ;  /* 0xfff0000a18147981 */ /* 0x000ea8000c1e1b00 */
[----:B------:R0:W5:Y:S04]  /*4b20*/  LDG.E.64 R16, desc[UR10][R24.64+-0x800] ;  /* 0xfff8000a18107981 */ /* 0x000168000c1e1b00 */
        /* <DEDUP_REMOVED lines=25> */
.L_x_552:
[----:B------:R-:W-:Y:S05]  /*4cc0*/  BSYNC.RECONVERGENT B2 ;  /* 0x0000000000027941 */ /* 0x000fea0003800200 */
.L_x_551:
[----:B-----5:R-:W-:Y:S01]  /*4cd0*/  DSETP.GEU.AND P0, PT, R18, R16, PT ;  /* 0x000000101200722a */ /* 0x020fe20003f0e000 */
[C---:B------:R-:W-:Y:S01]  /*4ce0*/  IADD3 R21, P1, PT, R27.reuse, UR6, RZ ;  /* 0x000000061b157c10 */ /* 0x040fe2000ff3e0ff */
[----:B------:R-:W-:Y:S01]  /*4cf0*/  BSSY.RECONVERGENT B2, `(.L_x_553) ;  /* 0x0000015000027945 */ /* 0x000fe20003800200 */
[----:B------:R-:W-:Y:S01]  /*4d00*/  MOV R2, R16 ;  /* 0x0000001000027202 */ /* 0x000fe20000000f00 */
[----:B------:R-:W-:Y:S01]  /*4d10*/  IMAD.MOV.U32 R3, RZ, RZ, R17 ;  /* 0x000000ffff037224 */ /* 0x000fe200078e0011 */
[----:B------:R-:W-:Y:S01]  /*4d20*/  LEA.HI.X.SX32 R25, R27, UR7, 0x1, P1 ;  /* 0x000000071b197c11 */ /* 0x000fe200088f0eff */
[----:B------:R-:W-:-:S04]  /*4d30*/  IMAD.MOV.U32 R5, RZ, RZ, R21 ;  /* 0x000000ffff057224 */ /* 0x000fc800078e0015 */
        /* <DEDUP_REMOVED lines=16> */
.L_x_554:
[----:B------:R-:W-:Y:S05]  /*4e40*/  BSYNC.RECONVERGENT B2 ;  /* 0x0000000000027941 */ /* 0x000fea0003800200 */
.L_x_553:
        /* <DEDUP_REMOVED lines=24> */
.L_x_556:
[----:B------:R-:W-:Y:S05]  /*4fd0*/  BSYNC.RECONVERGENT B2 ;  /* 0x0000000000027941 */ /* 0x000fea0003800200 */
.L_x_555:
        /* <DEDUP_REMOVED lines=22> */
.L_x_558:
[----:B------:R-:W-:Y:S05]  /*5140*/  BSYNC.RECONVERGENT B2 ;  /* 0x0000000000027941 */ /* 0x000fea0003800200 */
.L_x_557:
[----:B------:R-:W-:Y:S02]  /*5150*/  VIADD R7, R7, 0x400 ;  /* 0x0000040007077836 */ /* 0x000fe40000000000 */
[----:B------:R-:W-:Y:S02]  /*5160*/  VIADD R27, R27, 0x400 ;  /* 0x000004001b1b7836 */ /* 0x000fe40000000000 */
[----:B------:R-:W-:Y:S01]  /*5170*/  VIADD R26, R26, 0x400 ;  /* 0x000004001a1a7836 */ /* 0x000fe20000000000 */
[----:B------:R-:W-:Y:S01]  /*5180*/  ISETP.GE.AND P0, PT, R7, R9, PT ;  /* 0x000000090700720c */ /* 0x000fe20003f06270 */
[----:B------:R-:W-:Y:S02]  /*5190*/  VIADD R22, R22, 0x400 ;  /* 0x0000040016167836 */ /* 0x000fe40000000000 */
[----:B------:R-:W-:-:S10]  /*51a0*/  VIADD R23, R23, 0x400 ;  /* 0x0000040017177836 */ /* 0x000fd40000000000 */
[----:B------:R-:W-:Y:S05]  /*51b0*/  @!P0 BRA `(.L_x_559) ;  /* 0xfffffff800508947 */ /* 0x000fea000383ffff */
.L_x_545:
[----:B01----:R-:W-:Y:S05]  /*51c0*/  BSYNC.RECONVERGENT B1 ;  /* 0x0000000000017941 */ /* 0x003fea0003800200 */
.L_x_538:
        /* <DEDUP_REMOVED lines=32> */
.L_x_561:
[----:B------:R-:W-:Y:S05]  /*53d0*/  BSYNC.RECONVERGENT B1 ;  /* 0x0000000000017941 */ /* 0x000fea0003800200 */
.L_x_560:
        /* <DEDUP_REMOVED lines=31> */
.L_x_563:
[----:B------:R-:W-:Y:S05]  /*55d0*/  BSYNC.RECONVERGENT B1 ;  /* 0x0000000000017941 */ /* 0x000fea0003800200 */
.L_x_562:
[----:B------:R-:W-:Y:S01]  /*55e0*/  ISETP.GT.AND P0, PT, R14, 0x1b, PT ;  /* 0x0000001b0e00780c */ /* 0x000fe20003f04270 */
[----:B0-----:R0:W0:Y:S01]  /*55f0*/  SHFL.DOWN PT, R8, R2, 0x4, 0x1f ;  /* 0x08801f0002087f89 */ /* 0x00102200000e0000 */
[----:B------:R-:W-:Y:S01]  /*5600*/  BSSY.RECONVERGENT B1, `(.L_x_564) ;  /* 0x000001d000017945 */ /* 0x000fe20003800200 */
[----:B---3--:R-:W-:Y:S02]  /*5610*/  IMAD.MOV.U32 R11, RZ, RZ, R5 ;  /* 0x000000ffff0b7224 */ /* 0x008fe400078e0005 */
[----:B------:R3:W0:Y:S01]  /*5620*/  SHFL.DOWN PT, R9, R3, 0x4, 0x1f ;  /* 0x08801f0003097f89 */ /* 0x00062200000e0000 */
[----:B------:R-:W-:Y:S02]  /*5630*/  IMAD.MOV.U32 R12, RZ, RZ, R10 ;  /* 0x000000ffff0c7224 */ /* 0x000fe400078e000a */
[----:B-1----:R-:W-:Y:S01]  /*5640*/  IMAD.MOV.U32 R6, RZ, RZ, R2 ;  /* 0x000000ffff067224 */ /* 0x002fe200078e0002 */
[----:B----4-:R3:W1:Y:S01]  /*5650*/  SHFL.DOWN PT, R16, R5, 0x4, 0x1f ;  /* 0x08801f0005107f89 */ /* 0x01066200000e0000 */
[----:B--2---:R-:W-:-:S03]  /*5660*/  IMAD.MOV.U32 R7, RZ, RZ, R3 ;  /* 0x000000ffff077224 */ /* 0x004fc600078e0003 */
[----:B------:R3:W2:Y:S01]  /*5670*/  SHFL.DOWN PT, R13, R10, 0x4, 0x1f ;  /* 0x08801f000a0d7f89 */ /* 0x0006a200000e0000 */
[----:B------:R-:W-:Y:S05]  /*5680*/  @P0 BRA `(.L_x_565) ;  /* 0x0000000000500947 */ /* 0x000fea0003800000 */
[----:B0-----:R-:W-:Y:S01]  /*5690*/  DSETP.GEU.AND P0, PT, R2, R8, PT ;  /* 0x000000080200722a */ /* 0x001fe20003f0e000 */
[----:B-1----:R-:W-:Y:S02]  /*56a0*/  IMAD.MOV.U32 R11, RZ, RZ, R16 ;  /* 0x000000ffff0b7224 */ /* 0x002fe400078e0010 */
        /* <DEDUP_REMOVED lines=18> */
.L_x_565:
[----:B------:R-:W-:Y:S05]  /*57d0*/  BSYNC.RECONVERGENT B1 ;  /* 0x0000000000017941 */ /* 0x000fea0003800200 */
.L_x_564:
[----:B------:R-:W-:Y:S01]  /*57e0*/  ISETP.GT.AND P0, PT, R14, 0x17, PT ;  /* 0x000000170e00780c */ /* 0x000fe20003f04270 */
[----:B0-----:R0:W4:Y:S01]  /*57f0*/  SHFL.DOWN PT, R8, R6, 0x8, 0x1f ;  /* 0x09001f0006087f89 */ /* 0x00112200000e0000 */
[----:B------:R-:W-:Y:S01]  /*5800*/  BSSY.RECONVERGENT B1, `(.L_x_566) ;  /* 0x000001d000017945 */ /* 0x000fe20003800200 */
[----:B---3--:R-:W-:Y:S02]  /*5810*/  IMAD.MOV.U32 R5, RZ, RZ, R11 ;  /* 0x000000ffff057224 */ /* 0x008fe400078e000b */
[----:B------:R0:W3:Y:S01]  /*5820*/  SHFL.DOWN PT, R9, R7, 0x8, 0x1f ;  /* 0x09001f0007097f89 */ /* 0x0000e200000e0000 */
[----:B------:R-:W-:Y:S02]  /*5830*/  IMAD.MOV.U32 R10, RZ, RZ, R12 ;  /* 0x000000ffff0a7224 */ /* 0x000fe400078e000c */
[----:B------:R-:W-:Y:S01]  /*5840*/  IMAD.MOV.U32 R2, RZ, RZ, R6 ;  /* 0x000000ffff027224 */ /* 0x000fe200078e0006 */
[----:B-1----:R0:W1:Y:S01]  /*5850*/  SHFL.DOWN PT, R16, R11, 0x8, 0x1f ;  /* 0x09001f000b107f89 */ /* 0x00206200000e0000 */
[----:B------:R-:W-:-:S03]  /*5860*/  IMAD.MOV.U32 R3, RZ, RZ, R7 ;  /* 0x000000ffff037224 */ /* 0x000fc600078e0007 */
[----:B--2---:R0:W2:Y:S01]  /*5870*/  SHFL.DOWN PT, R13, R12, 0x8, 0x1f ;  /* 0x09001f000c0d7f89 */ /* 0x0040a200000e0000 */
[----:B------:R-:W-:Y:S05]  /*5880*/  @P0 BRA `(.L_x_567) ;  /* 0x0000000000500947 */ /* 0x000fea0003800000 */
[----:B---34-:R-:W-:Y:S01]  /*5890*/  DSETP.GEU.AND P0, PT, R6, R8, PT ;  /* 0x000000080600722a */ /* 0x018fe20003f0e000 */
[----:B-1----:R-:W-:Y:S02]  /*58a0*/  IMAD.MOV.U32 R5, RZ, RZ, R16 ;  /* 0x000000ffff057224 */ /* 0x002fe400078e0010 */
[----:B--2---:R-:W-:Y:S02]  /*58b0*/  IMAD.MOV.U32 R10, RZ, RZ, R13 ;  /* 0x000000ffff0a7224 */ /* 0x004fe400078e000d */
        /* <DEDUP_REMOVED lines=17> */
.L_x_567:
[----:B------:R-:W-:Y:S05]  /*59d0*/  BSYNC.RECONVERGENT B1 ;  /* 0x0000000000017941 */ /* 0x000fea0003800200 */
.L_x_566:
[----:B------:R-:W-:Y:S01]  /*59e0*/  ISETP.GT.AND P0, PT, R14, 0xf, PT ;  /* 0x0000000f0e00780c */ /* 0x000fe20003f04270 */
[----:B0-----:R0:W0:Y:S01]  /*59f0*/  SHFL.DOWN PT, R6, R2, 0x10, 0x1f ;  /* 0x0a001f0002067f89 */ /* 0x00102200000e0000 */
[----:B------:R-:W-:Y:S01]  /*5a00*/  BSSY.RECONVERGENT B1, `(.L_x_568) ;  /* 0x000001d000017945 */ /* 0x000fe20003800200 */
[----:B------:R-:W-:Y:S02]  /*5a10*/  IMAD.MOV.U32 R17, RZ, RZ, R5 ;  /* 0x000000ffff117224 */ /* 0x000fe400078e0005 */
[----:B------:R0:W0:Y:S01]  /*5a20*/  SHFL.DOWN PT, R7, R3, 0x10, 0x1f ;  /* 0x0a001f0003077f89 */ /* 0x00002200000e0000 */
[----:B------:R-:W-:Y:S02]  /*5a30*/  IMAD.MOV.U32 R19, RZ, RZ, R10 ;  /* 0x000000ffff137224 */ /* 0x000fe400078e000a */
[----:B------:R-:W-:Y:S01]  /*5a40*/  IMAD.MOV.U32 R12, RZ, RZ, R2 ;  /* 0x000000ffff0c7224 */ /* 0x000fe200078e0002 */
[----:B----4-:R4:W0:Y:S01]  /*5a50*/  SHFL.DOWN PT, R8, R5, 0x10, 0x1f ;  /* 0x0a001f0005087f89 */ /* 0x01082200000e0000 */
[----:B--2---:R-:W-:-:S03]  /*5a60*/  IMAD.MOV.U32 R13, RZ, RZ, R3 ;  /* 0x000000ffff0d7224 */ /* 0x004fc600078e0003 */
[----:B---3--:R4:W2:Y:S01]  /*5a70*/  SHFL.DOWN PT, R9, R10, 0x10, 0x1f ;  /* 0x0a001f000a097f89 */ /* 0x0088a200000e0000 */
[----:B------:R-:W-:Y:S05]  /*5a80*/  @P0 BRA `(.L_x_569) ;  /* 0x0000000000500947 */ /* 0x000fea0003800000 */
[----:B0-----:R-:W-:Y:S01]  /*5a90*/  DSETP.GEU.AND P0, PT, R2, R6, PT ;  /* 0x000000060200722a */ /* 0x001fe20003f0e000 */
[----:B------:R-:W-:Y:S02]  /*5aa0*/  IMAD.MOV.U32 R17, RZ, RZ, R8 ;  /* 0x000000ffff117224 */ /* 0x000fe400078e0008 */
        /* <DEDUP_REMOVED lines=18> */
.L_x_569:
[----:B------:R-:W-:Y:S05]  /*5bd0*/  BSYNC.RECONVERGENT B1 ;  /* 0x0000000000017941 */ /* 0x000fea0003800200 */
.L_x_568:
[----:B------:R-:W-:Y:S01]  /*5be0*/  ISETP.NE.AND P0, PT, R14, RZ, PT ;  /* 0x000000ff0e00720c */ /* 0x000fe20003f05270 */
[----:B------:R-:W-:-:S12]  /*5bf0*/  BSSY.RECONVERGENT B1, `(.L_x_570) ;  /* 0x000000b000017945 */ /* 0x000fd80003800200 */
[----:B------:R-:W-:Y:S05]  /*5c00*/  @P0 BRA `(.L_x_571) ;  /* 0x0000000000240947 */ /* 0x000fea0003800000 */
[----:B0-----:R-:W0:Y:S01]  /*5c10*/  S2R R6, SR_CgaCtaId ;  /* 0x0000000000067919 */ /* 0x001e220000008800 */
[----:B------:R-:W-:Y:S01]  /*5c20*/  MOV R3, 0x400 ;  /* 0x0000040000037802 */ /* 0x000fe20000000f00 */
[----:B------:R-:W-:Y:S01]  /*5c30*/  IMAD.MOV.U32 R18, RZ, RZ, R17 ;  /* 0x000000ffff127224 */ /* 0x000fe200078e0011 */
[----:B------:R-:W-:-:S04]  /*5c40*/  SHF.R.U32.HI R2, RZ, 0x1, R4 ;  /* 0x00000001ff027819 */ /* 0x000fc80000011604 */
[----:B------:R-:W-:Y:S02]  /*5c50*/  LOP3.LUT R2, R2, 0x1f0, RZ, 0xc0, !PT ;  /* 0x000001f002027812 */ /* 0x000fe400078ec0ff */
[----:B0-----:R-:W-:-:S05]  /*5c60*/  LEA R3, R6, R3, 0x18 ;  /* 0x0000000306037211 */ /* 0x001fca00078ec0ff */
[----:B------:R-:W-:-:S05]  /*5c70*/  IMAD.IADD R3, R2, 0x1, R3 ;  /* 0x0000000102037824 */ /* 0x000fca00078e0203 */
[----:B------:R3:W-:Y:S04]  /*5c80*/  STS.64 [R3+0x10], R18 ;  /* 0x0000101203007388 */ /* 0x0007e80000000a00 */
[----:B------:R3:W-:Y:S02]  /*5c90*/  STS.64 [R3+0x8], R12 ;  /* 0x0000080c03007388 */ /* 0x0007e40000000a00 */
.L_x_571:
[----:B------:R-:W-:Y:S05]  /*5ca0*/  BSYNC.RECONVERGENT B1 ;  /* 0x0000000000017941 */ /* 0x000fea0003800200 */
.L_x_570:
[----:B------:R-:W-:Y:S01]  /*5cb0*/  BAR.SYNC.DEFER_BLOCKING 0x0 ;  /* 0x0000000000007b1d */ /* 0x000fe20000010000 */
[----:B------:R-:W-:-:S13]  /*5cc0*/  ISETP.NE.AND P1, PT, R4, RZ, PT ;  /* 0x000000ff0400720c */ /* 0x000fda0003f25270 */
[----:B------:R-:W-:Y:S05]  /*5cd0*/  @P1 BRA `(.L_x_499) ;  /* 0x00000008008c1947 */ /* 0x000fea0003800000 */
[----:B0--3--:R-:W0:Y:S01]  /*5ce0*/  S2R R3, SR_CgaCtaId ;  /* 0x0000000000037919 */ /* 0x009e220000008800 */
[----:B------:R-:W-:Y:S01]  /*5cf0*/  MOV R2, 0x400 ;  /* 0x0000040000027802 */ /* 0x000fe20000000f00 */
[----:B------:R-:W-:Y:S03]  /*5d00*/  BSSY.RECONVERGENT B1, `(.L_x_572) ;  /* 0x000001a000017945 */ /* 0x000fe60003800200 */
[----:B0-----:R-:W-:-:S05]  /*5d10*/  LEA R30, R3, R2, 0x18 ;  /* 0x00000002031e7211 */ /* 0x001fca00078ec0ff */
[----:B------:R-:W0:Y:S04]  /*5d20*/  LDS.64 R14, [R30+0x18] ;  /* 0x000018001e0e7984 */ /* 0x000e280000000a00 */
[----:B----4-:R-:W3:Y:S04]  /*5d30*/  LDS.128 R4, [R30+0x20] ;  /* 0x000020001e047984 */ /* 0x010ee80000000c00 */
[----:B------:R4:W1:Y:S04]  /*5d40*/  LDS.64 R28, [R30+0x80] ;  /* 0x000080001e1c7984 */ /* 0x0008680000000a00 */
[----:B--2---:R4:W2:Y:S01]  /*5d50*/  LDS.128 R8, [R30+0x30] ;  /* 0x000030001e087984 */ /* 0x0048a20000000c00 */
[----:B0-----:R-:W-:Y:S01]  /*5d60*/  DSETP.GEU.AND P0, PT, R12, R14, PT ;  /* 0x0000000e0c00722a */ /* 0x001fe20003f0e000 */
[----:B------:R-:W-:-:S02]  /*5d70*/  IMAD.MOV.U32 R2, RZ, RZ, R14 ;  /* 0x000000ffff027224 */ /* 0x000fc400078e000e */
[----:B------:R-:W-:Y:S02]  /*5d80*/  IMAD.MOV.U32 R3, RZ, RZ, R15 ;  /* 0x000000ffff037224 */ /* 0x000fe400078e000f */
[----:B---3--:R-:W-:Y:S02]  /*5d90*/  IMAD.MOV.U32 R31, RZ, RZ, R4 ;  /* 0x000000ffff1f7224 */ /* 0x008fe400078e0004 */
[----:B------:R-:W-:-:S07]  /*5da0*/  IMAD.MOV.U32 R33, RZ, RZ, R5 ;  /* 0x000000ffff217224 */ /* 0x000fce00078e0005 */
[----:B-12-4-:R-:W-:Y:S05]  /*5db0*/  @!P0 BRA `(.L_x_573) ;  /* 0x0000000000388947 */ /* 0x016fea0003800000 */
        /* <DEDUP_REMOVED lines=14> */
.L_x_573:
[----:B------:R-:W-:Y:S05]  /*5ea0*/  BSYNC.RECONVERGENT B1 ;  /* 0x0000000000017941 */ /* 0x000fea0003800200 */
.L_x_572:
[----:B------:R0:W1:Y:S01]  /*5eb0*/  LDS.128 R16, [R30+0x40] ;  /* 0x000040001e107984 */ /* 0x0000620000000c00 */
[----:B------:R-:W-:Y:S01]  /*5ec0*/  DSETP.GEU.AND P0, PT, R2, R6, PT ;  /* 0x000000060200722a */ /* 0x000fe20003f0e000 */
[----:B------:R-:W-:Y:S01]  /*5ed0*/  BSSY.RECONVERGENT B1, `(.L_x_574) ;  /* 0x0000017000017945 */ /* 0x000fe20003800200 */
[----:B------:R-:W-:Y:S01]  /*5ee0*/  IMAD.MOV.U32 R35, RZ, RZ, R8 ;  /* 0x000000ffff237224 */ /* 0x000fe200078e0008 */
[----:B------:R0:W2:Y:S01]  /*5ef0*/  LDS.128 R20, [R30+0x50] ;  /* 0x000050001e147984 */ /* 0x0000a20000000c00 */
        /* <DEDUP_REMOVED lines=20> */
.L_x_575:
[----:B------:R-:W-:Y:S05]  /*6040*/  BSYNC.RECONVERGENT B1 ;  /* 0x0000000000017941 */ /* 0x000fea0003800200 */
.L_x_574:
        /* <DEDUP_REMOVED lines=21> */
.L_x_577:
[----:B------:R-:W-:Y:S05]  /*61a0*/  BSYNC.RECONVERGENT B1 ;  /* 0x0000000000017941 */ /* 0x000fea0003800200 */
.L_x_576:
        /* <DEDUP_REMOVED lines=21> */
.L_x_579:
[----:B------:R-:W-:Y:S05]  /*6300*/  BSYNC.RECONVERGENT B1 ;  /* 0x0000000000017941 */ /* 0x000fea0003800200 */
.L_x_578:
        /* <DEDUP_REMOVED lines=21> */
.L_x_581:
[----:B------:R-:W-:Y:S05]  /*6460*/  BSYNC.RECONVERGENT B1 ;  /* 0x0000000000017941 */ /* 0x000fea0003800200 */
.L_x_580:
        /* <DEDUP_REMOVED lines=21> */
.L_x_583:
[----:B------:R-:W-:Y:S05]  /*65c0*/  BSYNC.RECONVERGENT B1 ;  /* 0x0000000000017941 */ /* 0x000fea0003800200 */
.L_x_582:
        /* <DEDUP_REMOVED lines=20> */
.L_x_499:
[----:B------:R-:W-:Y:S05]  /*6710*/  BSYNC.RECONVERGENT B0 ;  /* 0x0000000000007941 */ /* 0x000fea0003800200 */
.L_x_466:
[----:B------:R-:W-:Y:S05]  /*6720*/  @P1 EXIT ;  /* 0x000000000000194d */ /* 0x000fea0003800000 */
[----:B0123--:R-:W0:Y:S01]  /*6730*/  LDC.64 R2, c[0x0][0x390] ;  /* 0x0000e400ff027b82 */ /* 0x00fe220000000a00 */
[----:B------:R-:W-:Y:S02]  /*6740*/  IMAD.MOV.U32 R18, RZ, RZ, R17 ;  /* 0x000000ffff127224 */ /* 0x000fe400078e0011 */
[----:B0-----:R-:W-:-:S05]  /*6750*/  IMAD.WIDE.U32 R2, R0, 0x10, R2 ;  /* 0x0000001000027825 */ /* 0x001fca00078e0002 */
[----:B------:R-:W-:Y:S04]  /*6760*/  STG.E.64 desc[UR10][R2.64], R12 ;  /* 0x0000000c02007986 */ /* 0x000fe8000c101b0a */
[----:B------:R-:W-:Y:S01]  /*6770*/  STG.E.64 desc[UR10][R2.64+0x8], R18 ;  /* 0x0000081202007986 */ /* 0x000fe2000c101b0a */
[----:B------:R-:W-:Y:S05]  /*6780*/  EXIT ;  /* 0x000000000000794d */ /* 0x000fea0003800000 */
.L_x_584:
        /* <DEDUP_REMOVED lines=15> */
.L_x_784:


//--------------------- .text._ZN6thrust24THRUST_300001_SM_1000_NS8cuda_cub4core6detail13_kernel_agentINS1_8__reduce11ReduceAgentINS0_12zip_iteratorIN4cuda3std3__45tupleIJPdNS0_17counting_iteratorIlNS0_11use_defaultESE_SE_EEEEEEEPNSB_IJdlEEESI_iNS1_9__extrema9arg_max_fIdlNSA_4lessIdEEEEEEJSH_SJ_iSO_EEEvDpT0_ --------------------------
	.section	.text._ZN6thrust24THRUST_300001_SM_1000_NS8cuda_cub4core6detail13_kernel_agentINS1_8__reduce11ReduceAgentINS0_12zip_iteratorIN4cuda3std3__45tupleIJPdNS0_17counting_iteratorIlNS0_11use_defaultESE_SE_EEEEEEEPNSB_IJdlEEESI_iNS1_9__extrema9arg_max_fIdlNSA_4lessIdEEEEEEJSH_SJ_iSO_EEEvDpT0_,"ax",@progbits
	.align	128
        .global         _ZN6thrust24THRUST_300001_SM_1000_NS8cuda_cub4core6detail13_kernel_agentINS1_8__reduce11ReduceAgentINS0_12zip_iteratorIN4cuda3std3__45tupleIJPdNS0_17counting_iteratorIlNS0_11use_defaultESE_SE_EEEEEEEPNSB_IJdlEEESI_iNS1_9__extrema9arg_max_fIdlNSA_4lessIdEEEEEEJSH_SJ_iSO_EEEvDpT0_
        .type           _ZN6thrust24THRUST_300001_SM_1000_NS8cuda_cub4core6detail13_kernel_agentINS1_8__reduce11ReduceAgentINS0_12zip_iteratorIN4cuda3std3__45tupleIJPdNS0_17counting_iteratorIlNS0_11use_defaultESE_SE_EEEEEEEPNSB_IJdlEEESI_iNS1_9__extrema9arg_max_fIdlNSA_4lessIdEEEEEEJSH_SJ_iSO_EEEvDpT0_,@function
        .size           _ZN6thrust24THRUST_300001_SM_1000_NS8cuda_cub4core6detail13_kernel_agentINS1_8__reduce11ReduceAgentINS0_12zip_iteratorIN4cuda3std3__45tupleIJPdNS0_17counting_iteratorIlNS0_11use_defaultESE_SE_EEEEEEEPNSB_IJdlEEESI_iNS1_9__extrema9arg_max_fIdlNSA_4lessIdEEEEEEJSH_SJ_iSO_EEEvDpT0_,(.L_x_785 - _ZN6thrust24THRUST_300001_SM_1000_NS8cuda_cub4core6detail13_kernel_agentINS1_8__reduce11ReduceAgentINS0_12zip_iteratorIN4cuda3std3__45tupleIJPdNS0_17counting_iteratorIlNS0_11use_defaultESE_SE_EEEEEEEPNSB_IJdlEEESI_iNS1_9__extrema9arg_max_fIdlNSA_4lessIdEEEEEEJSH_SJ_iSO_EEEvDpT0_)
        .other          _ZN6thrust24THRUST_300001_SM_1000_NS8cuda_cub4core6detail13_kernel_agentINS1_8__reduce11ReduceAgentINS0_12zip_iteratorIN4cuda3std3__45tupleIJPdNS0_17counting_iteratorIlNS0_11use_defaultESE_SE_EEEEEEEPNSB_IJdlEEESI_iNS1_9__extrema9arg_max_fIdlNSA_4lessIdEEEEEEJSH_SJ_iSO_EEEvDpT0_,@"STO_CUDA_ENTRY STV_DEFAULT"
_ZN6thrust24THRUST_300001_SM_1000_NS8cuda_cub4core6detail13_kernel_agentINS1_8__reduce11ReduceAgentINS0_12zip_iteratorIN4cuda3std3__45tupleIJPdNS0_17counting_iteratorIlNS0_11use_defaultESE_SE_EEEEEEEPNSB_IJdlEEESI_iNS1_9__extrema9arg_max_fIdlNSA_4lessIdEEEEEEJSH_SJ_iSO_EEEvDpT0_:
.text._ZN6thrust24THRUST_300001_SM_1000_NS8cuda_cub4core6detail13_kernel_agentINS1_8__reduce11ReduceAgentINS0_12zip_iteratorIN4cuda3std3__45tupleIJPdNS0_17counting_iteratorIlNS0_11use_defaultESE_SE_EEEEEEEPNSB_IJdlEEESI_iNS1_9__extrema9arg_max_fIdlNSA_4lessIdEEEEEEJSH_SJ_iSO_EEEvDpT0_:
        /* <DEDUP_REMOVED lines=23> */
.L_x_588:
[----:B0-----:R-:W-:Y:S05]  /*0170*/  BSYNC.RECONVERGENT B1 ;  /* 0x0000000000017941 */ /* 0x001fea0003800200 */
.L_x_587:
        /* <DEDUP_REMOVED lines=19> */
.L_x_595:
        /* <DEDUP_REMOVED lines=31> */
.L_x_594:
[----:B------:R-:W-:Y:S05]  /*04a0*/  BSYNC.RECONVERGENT B3 ;  /* 0x0000000000037941 */ /* 0x000fea0003800200 */
.L_x_593:
[----:B------:R-:W-:Y:S01]  /*04b0*/  IADD3 R14, P0, PT, R14, 0x100, RZ ;  /* 0x000001000e0e7810 */ /* 0x000fe20007f1e0ff */
[----:B------:R-:W-:Y:S02]  /*04c0*/  VIADD R10, R10, 0x100 ;  /* 0x000001000a0a7836 */ /* 0x000fe40000000000 */
[----:B------:R-:W-:Y:S01]  /*04d0*/  IMAD.X R13, RZ, RZ, R13, P3 ;  /* 0x000000ffff0d7224 */ /* 0x000fe200018e060d */
[----:B------:R-:W-:Y:S01]  /*04e0*/  IADD3.X R15, PT, PT, RZ, R15, RZ, P0, !PT ;  /* 0x0000000fff0f7210 */ /* 0x000fe200007fe4ff */
[----:B------:R-:W-:Y:S08]  /*04f0*/  @P2 BRA `(.L_x_595) ;  /* 0xfffffffc006c2947 */ /* 0x000ff0000383ffff */
.L_x_592:
[----:B------:R-:W-:Y:S05]  /*0500*/  BSYNC.RECONVERGENT B2 ;  /* 0x0000000000027941 */ /* 0x000fea0003800200 */
.L_x_591:
[----:B------:R-:W-:-:S13]  /*0510*/  ISETP.GE.U32.AND P0, PT, R16, 0x300, PT ;  /* 0x000003001000780c */ /* 0x000fda0003f06070 */
[----:B------:R-:W-:Y:S05]  /*0520*/  @!P0 BRA `(.L_x_590) ;  /* 0x0000000400bc8947 */ /* 0x000fea0003800000 */
[----:B------:R-:W0:Y:S01]  /*0530*/  LDC.64 R4, c[0x0][0x380] ;  /* 0x0000e000ff047b82 */ /* 0x000e220000000a00 */
[----:B------:R-:W-:-:S07]  /*0540*/  VIADD R20, R10, 0x200 ;  /* 0x000002000a147836 */ /* 0x000fce0000000000 */
[----:B------:R-:W1:Y:S02]  /*0550*/  LDC.64 R6, c[0x0][0x388] ;  /* 0x0000e200ff067b82 */ /* 0x000e640000000a00 */
.L_x_604:
        /* <DEDUP_REMOVED lines=30> */
.L_x_597:
[----:B------:R-:W-:Y:S05]  /*0740*/  BSYNC.RECONVERGENT B2 ;  /* 0x0000000000027941 */ /* 0x000fea0003800200 */
.L_x_596:
        /* <DEDUP_REMOVED lines=23> */
.L_x_599:
[----:B------:R-:W-:Y:S05]  /*08c0*/  BSYNC.RECONVERGENT B2 ;  /* 0x0000000000027941 */ /* 0x000fea0003800200 */
.L_x_598:
        /* <DEDUP_REMOVED lines=25> */
.L_x_601:
[----:B------:R-:W-:Y:S05]  /*0a60*/  BSYNC.RECONVERGENT B2 ;  /* 0x0000000000027941 */ /* 0x000fea0003800200 */
.L_x_600:
        /* <DEDUP_REMOVED lines=22> */
.L_x_603:
[----:B------:R-:W-:Y:S05]  /*0bd0*/  BSYNC.RECONVERGENT B2 ;  /* 0x0000000000027941 */ /* 0x000fea0003800200 */
.L_x_602:
[C---:B------:R-:W-:Y:S02]  /*0be0*/  VIADD R10, R20.reuse, 0x200 ;  /* 0x00000200140a7836 */ /* 0x040fe40000000000 */
[----:B------:R-:W-:-:S03]  /*0bf0*/  VIADD R20, R20, 0x400 ;  /* 0x0000040014147836 */ /* 0x000fc60000000000 */
[----:B------:R-:W-:-:S13]  /*0c00*/  ISETP.GE.AND P0, PT, R10, UR5, PT ;  /* 0x000000050a007c0c */ /* 0x000fda000bf06270 */
[----:B------:R-:W-:Y:S05]  /*0c10*/  @!P0 BRA `(.L_x_604) ;  /* 0xfffffff800508947 */ /* 0x000fea000383ffff */
.L_x_590:
[----:B------:R-:W-:Y:S05]  /*0c20*/  BSYNC.RECONVERGENT B1 ;  /* 0x0000000000017941 */ /* 0x000fea0003800200 */
.L_x_589:
        /* <DEDUP_REMOVED lines=35> */
.L_x_607:
[----:B------:R-:W-:Y:S05]  /*0e60*/  BSYNC.RECONVERGENT B1 ;  /* 0x0000000000017941 */ /* 0x000fea0003800200 */
.L_x_606:
        /* <DEDUP_REMOVED lines=31> */
.L_x_609:
[----:B------:R-:W-:Y:S05]  /*1060*/  BSYNC.RECONVERGENT B1 ;  /* 0x0000000000017941 */ /* 0x000fea0003800200 */
.L_x_608:
        /* <DEDUP_REMOVED lines=31> */
.L_x_611:
[----:B------:R-:W-:Y:S05]  /*1260*/  BSYNC.RECONVERGENT B1 ;  /* 0x0000000000017941 */ /* 0x000fea0003800200 */
.L_x_610:
[----:B------:R-:W-:Y:S01]  /*1270*/  ISETP.GT.AND P0, PT, R10, 0x17, PT ;  /* 0x000000170a00780c */ /* 0x000fe20003f04270 */
[----:B-1----:R1:W1:Y:S01]  /*1280*/  SHFL.DOWN PT, R2, R4, 0x8, 0x1f ;  /* 0x09001f0004027f89 */ /* 0x00226200000e0000 */
[----:B------:R-:W-:Y:S01]  /*1290*/  BSSY.RECONVERGENT B1, `(.L_x_612) ;  /* 0x000001d000017945 */ /* 0x000fe20003800200 */
[----:B0-----:R-:W-:Y:S02]  /*12a0*/  IMAD.MOV.U32 R8, RZ, RZ, R11 ;  /* 0x000000ffff087224 */ /* 0x001fe400078e000b */
[----:B------:R0:W0:Y:S01]  /*12b0*/  SHFL.DOWN PT, R3, R5, 0x8, 0x1f ;  /* 0x09001f0005037f89 */ /* 0x00002200000e0000 */
[----:B------:R-:W-:Y:S02]  /*12c0*/  IMAD.MOV.U32 R9, RZ, RZ, R12 ;  /* 0x000000ffff097224 */ /* 0x000fe400078e000c */
[----:B------:R-:W-:Y:S01]  /*12d0*/  IMAD.MOV.U32 R6, RZ, RZ, R4 ;  /* 0x000000ffff067224 */ /* 0x000fe200078e0004 */
[----:B---3--:R3:W0:Y:S01]  /*12e0*/  SHFL.DOWN PT, R14, R11, 0x8, 0x1f ;  /* 0x09001f000b0e7f89 */ /* 0x00862200000e0000 */
[----:B--2---:R-:W-:-:S03]  /*12f0*/  IMAD.MOV.U32 R7, RZ, RZ, R5 ;  /* 0x000000ffff077224 */ /* 0x004fc600078e0005 */
[----:B----4-:R3:W2:Y:S01]  /*1300*/  SHFL.DOWN PT, R13, R12, 0x8, 0x1f ;  /* 0x09001f000c0d7f89 */ /* 0x0106a200000e0000 */
[----:B------:R-:W-:Y:S05]  /*1310*/  @P0 BRA `(.L_x_613) ;  /* 0x0000000000500947 */ /* 0x000fea0003800000 */
[----:B01----:R-:W-:Y:S01]  /*1320*/  DSETP.GEU.AND P0, PT, R4, R2, PT ;  /* 0x000000020400722a */ /* 0x003fe20003f0e000 */
        /* <DEDUP_REMOVED lines=19> */
.L_x_613:
[----:B------:R-:W-:Y:S05]  /*1460*/  BSYNC.RECONVERGENT B1 ;  /* 0x0000000000017941 */ /* 0x000fea0003800200 */
.L_x_612:
[----:B------:R-:W-:Y:S01]  /*1470*/  ISETP.GT.AND P0, PT, R10, 0xf, PT ;  /* 0x0000000f0a00780c */ /* 0x000fe20003f04270 */
[----:B-1----:R1:W4:Y:S01]  /*1480*/  SHFL.DOWN PT, R4, R6, 0x10, 0x1f ;  /* 0x0a001f0006047f89 */ /* 0x00232200000e0000 */
[----:B------:R-:W-:Y:S01]  /*1490*/  BSSY.RECONVERGENT B1, `(.L_x_614) ;  /* 0x000001d000017945 */ /* 0x000fe20003800200 */
[----:B0-----:R-:W-:Y:S02]  /*14a0*/  IMAD.MOV.U32 R14, RZ, RZ, R8 ;  /* 0x000000ffff0e7224 */ /* 0x001fe400078e0008 */
[----:B------:R1:W0:Y:S01]  /*14b0*/  SHFL.DOWN PT, R5, R7, 0x10, 0x1f ;  /* 0x0a001f0007057f89 */ /* 0x00022200000e0000 */
[----:B------:R-:W-:Y:S02]  /*14c0*/  IMAD.MOV.U32 R15, RZ, RZ, R9 ;  /* 0x000000ffff0f7224 */ /* 0x000fe400078e0009 */
[----:B------:R-:W-:Y:S01]  /*14d0*/  IMAD.MOV.U32 R2, RZ, RZ, R6 ;  /* 0x000000ffff027224 */ /* 0x000fe200078e0006 */
[----:B---3--:R1:W3:Y:S01]  /*14e0*/  SHFL.DOWN PT, R11, R8, 0x10, 0x1f ;  /* 0x0a001f00080b7f89 */ /* 0x0082e200000e0000 */
[----:B------:R-:W-:-:S03]  /*14f0*/  IMAD.MOV.U32 R3, RZ, RZ, R7 ;  /* 0x000000ffff037224 */ /* 0x000fc600078e0007 */
[----:B------:R1:W0:Y:S01]  /*1500*/  SHFL.DOWN PT, R12, R9, 0x10, 0x1f ;  /* 0x0a001f00090c7f89 */ /* 0x00022200000e0000 */
[----:B------:R-:W-:Y:S05]  /*1510*/  @P0 BRA `(.L_x_615) ;  /* 0x0000000000500947 */ /* 0x000fea0003800000 */
[----:B0---4-:R-:W-:Y:S01]  /*1520*/  DSETP.GEU.AND P0, PT, R6, R4, PT ;  /* 0x000000040600722a */ /* 0x011fe20003f0e000 */
[----:B---3--:R-:W-:Y:S02]  /*1530*/  IMAD.MOV.U32 R14, RZ, RZ, R11 ;  /* 0x000000ffff0e7224 */ /* 0x008fe400078e000b */
        /* <DEDUP_REMOVED lines=18> */
.L_x_615:
[----:B------:R-:W-:Y:S05]  /*1660*/  BSYNC.RECONVERGENT B1 ;  /* 0x0000000000017941 */ /* 0x000fea0003800200 */
.L_x_614:
[----:B------:R-:W-:Y:S01]  /*1670*/  ISETP.NE.AND P0, PT, R10, RZ, PT ;  /* 0x000000ff0a00720c */ /* 0x000fe20003f05270 */
[----:B------:R-:W-:-:S12]  /*1680*/  BSSY.RECONVERGENT B1, `(.L_x_616) ;  /* 0x000000a000017945 */ /* 0x000fd80003800200 */
[----:B------:R-:W-:Y:S05]  /*1690*/  @P0 BRA `(.L_x_617) ;  /* 0x0000000000200947 */ /* 0x000fea0003800000 */
[----:B-1----:R-:W1:Y:S01]  /*16a0*/  S2R R6, SR_CgaCtaId ;  /* 0x0000000000067919 */ /* 0x002e620000008800 */
[----:B0-----:R-:W-:Y:S02]  /*16b0*/  MOV R5, 0x400 ;  /* 0x0000040000057802 */ /* 0x001fe40000000f00 */
[----:B----4-:R-:W-:-:S04]  /*16c0*/  SHF.R.U32.HI R4, RZ, 0x1, R0 ;  /* 0x00000001ff047819 */ /* 0x010fc80000011600 */
[----:B------:R-:W-:Y:S02]  /*16d0*/  LOP3.LUT R4, R4, 0x1f0, RZ, 0xc0, !PT ;  /* 0x000001f004047812 */ /* 0x000fe400078ec0ff */
[----:B-1----:R-:W-:-:S05]  /*16e0*/  LEA R5, R6, R5, 0x18 ;  /* 0x0000000506057211 */ /* 0x002fca00078ec0ff */
[----:B------:R-:W-:-:S05]  /*16f0*/  IMAD.IADD R5, R4, 0x1, R5 ;  /* 0x0000000104057824 */ /* 0x000fca00078e0205 */
[----:B------:R0:W-:Y:S04]  /*1700*/  STS.64 [R5+0x10], R14 ;  /* 0x0000100e05007388 */ /* 0x0001e80000000a00 */
[----:B------:R0:W-:Y:S02]  /*1710*/  STS.64 [R5+0x8], R2 ;  /* 0x0000080205007388 */ /* 0x0001e40000000a00 */
.L_x_617:
[----:B------:R-:W-:Y:S05]  /*1720*/  BSYNC.RECONVERGENT B1 ;  /* 0x0000000000017941 */ /* 0x000fea0003800200 */
.L_x_616:
        /* <DEDUP_REMOVED lines=8> */
[----:B-1--4-:R-:W1:Y:S04]  /*17b0*/  LDS.128 R4, [R0+0x20] ;  /* 0x0000200000047984 */ /* 0x012e680000000c00 */
[----:B--2---:R2:W4:Y:S04]  /*17c0*/  LDS.64 R12, [R0+0x80] ;  /* 0x00008000000c7984 */ /* 0x0045280000000a00 */
[----:B---3--:R2:W3:Y:S01]  /*17d0*/  LDS.128 R8, [R0+0x30] ;  /* 0x0000300000087984 */ /* 0x0084e20000000c00 */
        /* <DEDUP_REMOVED lines=20> */
.L_x_620:
[----:B------:R-:W-:Y:S05]  /*1920*/  BSYNC.RECONVERGENT B1 ;  /* 0x0000000000017941 */ /* 0x000fea0003800200 */
.L_x_619:
        /* <DEDUP_REMOVED lines=23> */
.L_x_622:
[----:B------:R-:W-:Y:S05]  /*1aa0*/  BSYNC.RECONVERGENT B1 ;  /* 0x0000000000017941 */ /* 0x000fea0003800200 */
.L_x_621:
        /* <DEDUP_REMOVED lines=21> */
.L_x_624:
[----:B------:R-:W-:Y:S05]  /*1c00*/  BSYNC.RECONVERGENT B1 ;  /* 0x0000000000017941 */ /* 0x000fea0003800200 */
.L_x_623:
        /* <DEDUP_REMOVED lines=23> */
.L_x_626:
[----:B------:R-:W-:Y:S05]  /*1d80*/  BSYNC.RECONVERGENT B1 ;  /* 0x0000000000017941 */ /* 0x000fea0003800200 */
.L_x_625:
        /* <DEDUP_REMOVED lines=21> */
.L_x_628:
[----:B------:R-:W-:Y:S05]  /*1ee0*/  BSYNC.RECONVERGENT B1 ;  /* 0x0000000000017941 */ /* 0x000fea0003800200 */
.L_x_627:
        /* <DEDUP_REMOVED lines=21> */
.L_x_630:
[----:B------:R-:W-:Y:S05]  /*2040*/  BSYNC.RECONVERGENT B1 ;  /* 0x0000000000017941 */ /* 0x000fea0003800200 */
.L_x_629:
        /* <DEDUP_REMOVED lines=21> */
.L_x_605:
        /* <DEDUP_REMOVED lines=38> */
.L_x_632:
[----:B------:R-:W-:Y:S05]  /*2400*/  BSYNC.RECONVERGENT B1 ;  /* 0x0000000000017941 */ /* 0x000fea0003800200 */
.L_x_631:
[----:B------:R-:W-:Y:S01]  /*2410*/  IADD3 R8, PT, PT, R4, 0x2, RZ ;  /* 0x0000000204087810 */ /* 0x000fe20007ffe0ff */
[----:B------:R1:W1:Y:S01]  /*2420*/  SHFL.DOWN PT, R2, R6, 0x2, R5 ;  /* 0x0840000006027989 */ /* 0x00026200000e0005 */
[----:B------:R-:W-:Y:S01]  /*2430*/  BSSY.RECONVERGENT B1, `(.L_x_633) ;  /* 0x000001e000017945 */ /* 0x000fe20003800200 */
[----:B--2---:R-:W-:Y:S01]  /*2440*/  IMAD.MOV.U32 R10, RZ, RZ, R14 ;  /* 0x000000ffff0a7224 */ /* 0x004fe200078e000e */
[----:B------:R-:W-:Y:S01]  /*2450*/  ISETP.GT.AND P0, PT, R8, R5, PT ;  /* 0x000000050800720c */ /* 0x000fe20003f04270 */
[----:B------:R2:W1:Y:S01]  /*2460*/  SHFL.DOWN PT, R3, R7, 0x2, R5 ;  /* 0x0840000007037989 */ /* 0x00046200000e0005 */
[----:B----4-:R-:W-:Y:S02]  /*2470*/  IMAD.MOV.U32 R12, RZ, RZ, R16 ;  /* 0x000000ffff0c7224 */ /* 0x010fe400078e0010 */
        /* <DEDUP_REMOVED lines=25> */
.L_x_634:
[----:B------:R-:W-:Y:S05]  /*2610*/  BSYNC.RECONVERGENT B1 ;  /* 0x0000000000017941 */ /* 0x000fea0003800200 */
.L_x_633:
[----:B-1----:R-:W-:Y:S01]  /*2620*/  VIADD R2, R4, 0x4 ;  /* 0x0000000404027836 */ /* 0x002fe20000000000 */
[----:B------:R1:W4:Y:S01]  /*2630*/  SHFL.DOWN PT, R6, R8, 0x4, R5 ;  /* 0x0880000008067989 */ /* 0x00032200000e0005 */
[----:B------:R-:W-:Y:S01]  /*2640*/  BSSY.RECONVERGENT B1, `(.L_x_635) ;  /* 0x000001e000017945 */ /* 0x000fe20003800200 */
[----:B--2---:R-:W-:Y:S02]  /*2650*/  IMAD.MOV.U32 R14, RZ, RZ, R10 ;  /* 0x000000ffff0e7224 */ /* 0x004fe400078e000a */
[----:B------:R-:W-:Y:S01]  /*2660*/  ISETP.GT.AND P0, PT, R2, R5, PT ;  /* 0x000000050200720c */ /* 0x000fe20003f04270 */
[----:B------:R1:W2:Y:S01]  /*2670*/  SHFL.DOWN PT, R7, R9, 0x4, R5 ;  /* 0x0880000009077989 */ /* 0x0002a200000e0005 */
[----:B------:R-:W-:Y:S02]  /*2680*/  IMAD.MOV.U32 R16, RZ, RZ, R12 ;  /* 0x000000ffff107224 */ /* 0x000fe400078e000c */
[----:B------:R-:W-:Y:S01]  /*2690*/  IMAD.MOV.U32 R2, RZ, RZ, R8 ;  /* 0x000000ffff027224 */ /* 0x000fe200078e0008 */
[----:B---3--:R1:W3:Y:S01]  /*26a0*/  SHFL.DOWN PT, R11, R10, 0x4, R5 ;  /* 0x088000000a0b7989 */ /* 0x0082e200000e0005 */
[----:B------:R-:W-:-:S03]  /*26b0*/  IMAD.MOV.U32 R3, RZ, RZ, R9 ;  /* 0x000000ffff037224 */ /* 0x000fc600078e0009 */
[----:B0-----:R1:W0:Y:S04]  /*26c0*/  SHFL.DOWN PT, R13, R12, 0x4, R5 ;  /* 0x088000000c0d7989 */ /* 0x00122800000e0005 */
[----:B------:R-:W-:Y:S05]  /*26d0*/  @P0 BRA `(.L_x_636) ;  /* 0x0000000000500947 */ /* 0x000fea0003800000 */
[----:B--2-4-:R-:W-:Y:S01]  /*26e0*/  DSETP.GEU.AND P0, PT, R8, R6, PT ;  /* 0x000000060800722a */ /* 0x014fe20003f0e000 */
[----:B---3--:R-:W-:Y:S02]  /*26f0*/  IMAD.MOV.U32 R14, RZ, RZ, R11 ;  /* 0x000000ffff0e7224 */ /* 0x008fe400078e000b */
[----:B0-----:R-:W-:Y:S02]  /*2700*/  IMAD.MOV.U32 R16, RZ, RZ, R13 ;  /* 0x000000ffff107224 */ /* 0x001fe400078e000d */
        /* <DEDUP_REMOVED lines=17> */
.L_x_636:
[----:B------:R-:W-:Y:S05]  /*2820*/  BSYNC.RECONVERGENT B1 ;  /* 0x0000000000017941 */ /* 0x000fea0003800200 */
.L_x_635:
[----:B----4-:R-:W-:Y:S01]  /*2830*/  VIADD R6, R4, 0x8 ;  /* 0x0000000804067836 */ /* 0x010fe20000000000 */
[----:B-1----:R1:W4:Y:S01]  /*2840*/  SHFL.DOWN PT, R8, R2, 0x8, R5 ;  /* 0x0900000002087989 */ /* 0x00232200000e0005 */
[----:B------:R-:W-:Y:S01]  /*2850*/  BSSY.RECONVERGENT B1, `(.L_x_637) ;  /* 0x000001e000017945 */ /* 0x000fe20003800200 */
[----:B------:R-:W-:Y:S02]  /*2860*/  IMAD.MOV.U32 R10, RZ, RZ, R14 ;  /* 0x000000ffff0a7224 */ /* 0x000fe400078e000e */
[----:B------:R-:W-:Y:S01]  /*2870*/  ISETP.GT.AND P0, PT, R6, R5, PT ;  /* 0x000000050600720c */ /* 0x000fe20003f04270 */
[----:B------:R1:W1:Y:S01]  /*2880*/  SHFL.DOWN PT, R9, R3, 0x8, R5 ;  /* 0x0900000003097989 */ /* 0x00026200000e0005 */
[----:B------:R-:W-:Y:S02]  /*2890*/  IMAD.MOV.U32 R12, RZ, RZ, R16 ;  /* 0x000000ffff0c7224 */ /* 0x000fe400078e0010 */
[----:B------:R-:W-:Y:S01]  /*28a0*/  IMAD.MOV.U32 R6, RZ, RZ, R2 ;  /* 0x000000ffff067224 */ /* 0x000fe200078e0002 */
[----:B---3--:R3:W1:Y:S01]  /*28b0*/  SHFL.DOWN PT, R11, R14, 0x8, R5 ;  /* 0x090000000e0b7989 */ /* 0x00866200000e0005 */
[----:B--2---:R-:W-:-:S03]  /*28c0*/  IMAD.MOV.U32 R7, RZ, RZ, R3 ;  /* 0x000000ffff077224 */ /* 0x004fc600078e0003 */
[----:B0-----:R3:W0:Y:S04]  /*28d0*/  SHFL.DOWN PT, R13, R16, 0x8, R5 ;  /* 0x09000000100d7989 */ /* 0x00162800000e0005 */
[----:B------:R-:W-:Y:S05]  /*28e0*/  @P0 BRA `(.L_x_638) ;  /* 0x0000000000500947 */ /* 0x000fea0003800000 */
[----:B-1--4-:R-:W-:Y:S01]  /*28f0*/  DSETP.GEU.AND P0, PT, R2, R8, PT ;  /* 0x000000080200722a */ /* 0x012fe20003f0e000 */
[----:B------:R-:W-:Y:S02]  /*2900*/  IMAD.MOV.U32 R10, RZ, RZ, R11 ;  /* 0x000000ffff0a7224 */ /* 0x000fe400078e000b */
        /* <DEDUP_REMOVED lines=18> */
.L_x_638:
[----:B------:R-:W-:Y:S05]  /*2a30*/  BSYNC.RECONVERGENT B1 ;  /* 0x0000000000017941 */ /* 0x000fea0003800200 */
.L_x_637:
[----:B-1----:R-:W-:Y:S01]  /*2a40*/  VIADD R2, R4, 0x10 ;  /* 0x0000001004027836 */ /* 0x002fe20000000000 */
[----:B----4-:R1:W2:Y:S01]  /*2a50*/  SHFL.DOWN PT, R8, R6, 0x10, R5 ;  /* 0x0a00000006087989 */ /* 0x0102a200000e0005 */
[----:B------:R-:W-:Y:S01]  /*2a60*/  BSSY.RECONVERGENT B1, `(.L_x_639) ;  /* 0x000001e000017945 */ /* 0x000fe20003800200 */
[----:B---3--:R-:W-:Y:S02]  /*2a70*/  IMAD.MOV.U32 R14, RZ, RZ, R10 ;  /* 0x000000ffff0e7224 */ /* 0x008fe400078e000a */
[----:B------:R-:W-:Y:S01]  /*2a80*/  ISETP.GT.AND P0, PT, R2, R5, PT ;  /* 0x000000050200720c */ /* 0x000fe20003f04270 */
[----:B------:R1:W3:Y:S01]  /*2a90*/  SHFL.DOWN PT, R9, R7, 0x10, R5 ;  /* 0x0a00000007097989 */ /* 0x0002e200000e0005 */
[----:B------:R-:W-:Y:S02]  /*2aa0*/  IMAD.MOV.U32 R15, RZ, RZ, R12 ;  /* 0x000000ffff0f7224 */ /* 0x000fe400078e000c */
[----:B------:R-:W-:Y:S01]  /*2ab0*/  IMAD.MOV.U32 R2, RZ, RZ, R6 ;  /* 0x000000ffff027224 */ /* 0x000fe200078e0006 */
[----:B------:R1:W4:Y:S01]  /*2ac0*/  SHFL.DOWN PT, R11, R10, 0x10, R5 ;  /* 0x0a0000000a0b7989 */ /* 0x00032200000e0005 */
[----:B------:R-:W-:-:S03]  /*2ad0*/  IMAD.MOV.U32 R3, RZ, RZ, R7 ;  /* 0x000000ffff037224 */ /* 0x000fc600078e0007 */
[----:B0-----:R1:W0:Y:S04]  /*2ae0*/  SHFL.DOWN PT, R13, R12, 0x10, R5 ;  /* 0x0a0000000c0d7989 */ /* 0x00122800000e0005 */
[----:B------:R-:W-:Y:S05]  /*2af0*/  @P0 BRA `(.L_x_640) ;  /* 0x0000000000500947 */ /* 0x000fea0003800000 */
[----:B--23--:R-:W-:Y:S01]  /*2b00*/  DSETP.GEU.AND P0, PT, R6, R8, PT ;  /* 0x000000080600722a */ /* 0x00cfe20003f0e000 */
[----:B----4-:R-:W-:Y:S02]  /*2b10*/  IMAD.MOV.U32 R14, RZ, RZ, R11 ;  /* 0x000000ffff0e7224 */ /* 0x010fe400078e000b */
[----:B0-----:R-:W-:Y:S02]  /*2b20*/  IMAD.MOV.U32 R15, RZ, RZ, R13 ;  /* 0x000000ffff0f7224 */ /* 0x001fe400078e000d */
        /* <DEDUP_REMOVED lines=17> */
.L_x_640:
[----:B------:R-:W-:Y:S05]  /*2c40*/  BSYNC.RECONVERGENT B1 ;  /* 0x0000000000017941 */ /* 0x000fea0003800200 */
.L_x_639:
        /* <DEDUP_REMOVED lines=11> */
.L_x_642:
[----:B------:R-:W-:Y:S05]  /*2d00*/  BSYNC.RECONVERGENT B1 ;  /* 0x0000000000017941 */ /* 0x000fea0003800200 */
.L_x_641:
[----:B------:R-:W-:Y:S01]  /*2d10*/  BAR.SYNC.DEFER_BLOCKING 0x0 ;  /* 0x0000000000007b1d */ /* 0x000fe20000010000 */
[----:B------:R-:W-:-:S13]  /*2d20*/  ISETP.NE.AND P1, PT, R0, RZ, PT ;  /* 0x000000ff0000720c */ /* 0x000fda0003f25270 */
[----:B------:R-:W-:Y:S05]  /*2d30*/  @P1 BRA `(.L_x_618) ;  /* 0x0000003400ec1947 */ /* 0x000fea0003800000 */
[----:B------:R-:W-:Y:S01]  /*2d40*/  UISETP.GE.AND UP0, UPT, UR6, 0x21, UPT ;  /* 0x000000210600788c */ /* 0x000fe2000bf06270 */
[----:B----4-:R-:W-:Y:S02]  /*2d50*/  IMAD.MOV.U32 R11, RZ, RZ, R14 ;  /* 0x000000ffff0b7224 */ /* 0x010fe400078e000e */
[----:B--2---:R-:W-:Y:S02]  /*2d60*/  IMAD.MOV.U32 R8, RZ, RZ, R15 ;  /* 0x000000ffff087224 */ /* 0x004fe400078e000f */
        /* <DEDUP_REMOVED lines=29> */
.L_x_644:
[----:B------:R-:W-:Y:S05]  /*2f40*/  BSYNC.RECONVERGENT B1 ;  /* 0x0000000000017941 */ /* 0x000fea0003800200 */
.L_x_643:
[----:B------:R-:W-:Y:S01]  /*2f50*/  UISETP.GE.AND UP0, UPT, UR6, 0x41, UPT ;  /* 0x000000410600788c */ /* 0x000fe2000bf06270 */
[----:B---3--:R-:W-:Y:S02]  /*2f60*/  IMAD.MOV.U32 R9, RZ, RZ, R11 ;  /* 0x000000ffff097224 */ /* 0x008fe400078e000b */
[----:B------:R-:W-:Y:S02]  /*2f70*/  IMAD.MOV.U32 R0, RZ, RZ, R8 ;  /* 0x000000ffff007224 */ /* 0x000fe400078e0008 */
[----:B------:R-:W-:Y:S02]  /*2f80*/  IMAD.MOV.U32 R2, RZ, RZ, R4 ;  /* 0x000000ffff027224 */ /* 0x000fe400078e0004 */
[----:B------:R-:W-:Y:S02]  /*2f90*/  IMAD.MOV.U32 R3, RZ, RZ, R5 ;  /* 0x000000ffff037224 */ /* 0x000fe400078e0005 */
        /* <DEDUP_REMOVED lines=9> */
[----:B------:R-:W-:Y:S01]  /*3030*/  IMAD.MOV.U32 R3, RZ, RZ, R7 ;  /* 0x000000ffff037224 */ /* 0x000fe200078e0007 */
[----:B0-----:R-:W-:Y:S01]  /*3040*/  MOV R0, R13 ;  /* 0x0000000d00007202 */ /* 0x001fe20000000f00 */
        /* <DEDUP_REMOVED lines=16> */
.L_x_646:
[----:B------:R-:W-:Y:S05]  /*3150*/  BSYNC.RECONVERGENT B1 ;  /* 0x0000000000017941 */ /* 0x000fea0003800200 */
.L_x_645:
[----:B------:R-:W-:Y:S01]  /*3160*/  UISETP.GE.AND UP0, UPT, UR6, 0x61, UPT ;  /* 0x000000610600788c */ /* 0x000fe2000bf06270 */
[----:B------:R-:W-:Y:S02]  /*3170*/  IMAD.MOV.U32 R11, RZ, RZ, R9 ;  /* 0x000000ffff0b7224 */ /* 0x000fe400078e0009 */
        /* <DEDUP_REMOVED lines=30> */
.L_x_648:
[----:B------:R-:W-:Y:S05]  /*3360*/  BSYNC.RECONVERGENT B1 ;  /* 0x0000000000017941 */ /* 0x000fea0003800200 */
.L_x_647:
        /* <DEDUP_REMOVED lines=32> */
.L_x_650:
[----:B------:R-:W-:Y:S05]  /*3570*/  BSYNC.RECONVERGENT B1 ;  /* 0x0000000000017941 */ /* 0x000fea0003800200 */
.L_x_649:
        /* <DEDUP_REMOVED lines=32> */
.L_x_652:
[----:B------:R-:W-:Y:S05]  /*3780*/  BSYNC.RECONVERGENT B1 ;  /* 0x0000000000017941 */ /* 0x000fea0003800200 */
.L_x_651:
        /* <DEDUP_REMOVED lines=32> */
.L_x_654:
[----:B------:R-:W-:Y:S05]  /*3990*/  BSYNC.RECONVERGENT B1 ;  /* 0x0000000000017941 */ /* 0x000fea0003800200 */
.L_x_653:
[----:B------:R-:W-:Y:S01]  /*39a0*/  UISETP.GE.AND UP0, UPT, UR6, 0xe1, UPT ;  /* 0x000000e10600788c */ /* 0x000fe2000bf06270 */
[----:B------:R-:W-:Y:S02]  /*39b0*/  IMAD.MOV.U32 R14, RZ, RZ, R9 ;  /* 0x000000ffff0e7224 */ /* 0x000fe400078e0009 */
[----:B------:R-:W-:Y:S02]  /*39c0*/  IMAD.MOV.U32 R15, RZ, RZ, R0 ;  /* 0x000000ffff0f7224 */ /* 0x000fe400078e0000 */
[----:B------:R-:W-:Y:S02]  /*39d0*/  IMAD.MOV.U32 R2, RZ, RZ, R6 ;  /* 0x000000ffff027224 */ /* 0x000fe400078e0006 */
[----:B------:R-:W-:Y:S02]  /*39e0*/  IMAD.MOV.U32 R3, RZ, RZ, R7 ;  /* 0x000000ffff037224 */ /* 0x000fe400078e0007 */
[----:B------:R-:W-:Y:S05]  /*39f0*/  BRA.U !UP0, `(.L_x_618) ;  /* 0x0000002908bc7547 */ /* 0x000fea000b800000 */
        /* <DEDUP_REMOVED lines=26> */
.L_x_586:
        /* <DEDUP_REMOVED lines=37> */
.L_x_656:
[----:B------:R-:W-:Y:S05]  /*3df0*/  BSYNC.RECONVERGENT B1 ;  /* 0x0000000000017941 */ /* 0x000fea0003800200 */
.L_x_655:
[----:B------:R-:W-:Y:S01]  /*3e00*/  UISETP.GE.U32.AND UP0, UPT, UR4, 0xa00, UPT ;  /* 0x00000a000400788c */ /* 0x000fe2000bf06070 */
[----:B------:R-:W-:-:S08]  /*3e10*/  IMAD.MOV.U32 R5, RZ, RZ, 0x500 ;  /* 0x00000500ff057424 */ /* 0x000fd000078e00ff */
[----:B------:R-:W-:Y:S05]  /*3e20*/  BRA.U !UP0, `(.L_x_657) ;  /* 0x0000000508647547 */ /* 0x000fea000b800000 */
[----:B------:R-:W-:Y:S01]  /*3e30*/  IMAD.MOV.U32 R14, RZ, RZ, R8 ;  /* 0x000000ffff0e7224 */ /* 0x000fe200078e0008 */
[----:B------:R-:W-:Y:S01]  /*3e40*/  MOV R15, R9 ;  /* 0x00000009000f7202 */ /* 0x000fe20000000f00 */
[----:B------:R-:W-:Y:S01]  /*3e50*/  IMAD.MOV.U32 R17, RZ, RZ, 0x500 ;  /* 0x00000500ff117424 */ /* 0x000fe200078e00ff */
[----:B------:R-:W0:Y:S01]  /*3e60*/  LDCU UR4, c[0x0][0x398] ;  /* 0x00007300ff0477ac */ /* 0x000e220008000800 */
[----:B------:R-:W1:Y:S05]  /*3e70*/  LDCU.64 UR6, c[0x0][0x388] ;  /* 0x00007100ff0677ac */ /* 0x000e6a0008000a00 */
.L_x_660:
[----:B------:R-:W-:-:S05]  /*3e80*/  IMAD.WIDE.U32 R20, R17, 0x8, R2 ;  /* 0x0000000811147825 */ /* 0x000fca00078e0002 */
[----:B------:R-:W2:Y:S04]  /*3e90*/  LDG.E.64 R12, desc[UR8][R20.64] ;  /* 0x00000008140c7981 */ /* 0x000ea8000c1e1b00 */
[----:B------:R-:W3:Y:S01]  /*3ea0*/  LDG.E.64 R10, desc[UR8][R20.64+0x800] ;  /* 0x00080008140a7981 */ /* 0x000ee2000c1e1b00 */
[----:B------:R-:W-:Y:S01]  /*3eb0*/  IADD3 R16, P0, PT, R0, R17, RZ ;  /* 0x0000001100107210 */ /* 0x000fe20007f1e0ff */
[----:B------:R-:W-:Y:S02]  /*3ec0*/  BSSY.RECONVERGENT B1, `(.L_x_658) ;  /* 0x0000022000017945 */ /* 0x000fe40003800200 */
[----:B------:R-:W5:Y:S01]  /*3ed0*/  LDG.E.64 R6, desc[UR8][R20.64+0x1000] ;  /* 0x0010000814067981 */ /* 0x000f62000c1e1b00 */
[----:B-1----:R-:W-:Y:S01]  /*3ee0*/  IADD3 R16, P2, PT, R16, UR6, RZ ;  /* 0x0000000610107c10 */ /* 0x002fe2000ff5e0ff */
[----:B------:R-:W-:-:S02]  /*3ef0*/  IMAD.X R19, RZ, RZ, RZ, P0 ;  /* 0x000000ffff137224 */ /* 0x000fc400000e06ff */
[----:B------:R-:W5:Y:S03]  /*3f00*/  LDG.E.64 R4, desc[UR8][R20.64+0x1800] ;  /* 0x0018000814047981 */ /* 0x000f66000c1e1b00 */
[----:B------:R-:W-:Y:S01]  /*3f10*/  IADD3.X R19, PT, PT, R19, UR7, RZ, P2, !PT ;  /* 0x0000000713137c10 */ /* 0x000fe200097fe4ff */
[----:B------:R1:W5:Y:S04]  /*3f20*/  LDG.E.64 R8, desc[UR8][R20.64+0x2000] ;  /* 0x0020000814087981 */ /* 0x000368000c1e1b00 */
[----:B------:R-:W-:Y:S02]  /*3f30*/  IMAD.MOV.U32 R18, RZ, RZ, R19 ;  /* 0x000000ffff127224 */ /* 0x000fe400078e0013 */
[----:B-1----:R-:W-:Y:S01]  /*3f40*/  IMAD.MOV.U32 R21, RZ, RZ, R16 ;  /* 0x000000ffff157224 */ /* 0x002fe200078e0010 */
        /* <DEDUP_REMOVED lines=12> */
[----:B---3--:R-:W-:-:S14]  /*4010*/  DSETP.GEU.AND P2, PT, R12, R10, PT ;  /* 0x0000000a0c00722a */ /* 0x008fdc0003f4e000 */
[----:B------:R-:W-:Y:S05]  /*4020*/  @!P2 BRA `(.L_x_659) ;  /* 0x00000000002ca947 */ /* 0x000fea0003800000 */
[----:B------:R-:W-:-:S04]  /*4030*/  IADD3 R14, P0, P1, R0, UR6, R17 ;  /* 0x00000006000e7c10 */ /* 0x000fc8000f91e011 */
[----:B------:R-:W-:Y:S02]  /*4040*/  IADD3 R14, P2, PT, R14, 0x100, RZ ;  /* 0x000001000e0e7810 */ /* 0x000fe40007f5e0ff */
[----:B------:R-:W-:Y:S02]  /*4050*/  IADD3.X R15, PT, PT, RZ, UR7, RZ, P0, P1 ;  /* 0x00000007ff0f7c10 */ /* 0x000fe400087e24ff */
[----:B------:R-:W-:-:S03]  /*4060*/  ISETP.GE.U32.AND P0, PT, R21, R14, PT ;  /* 0x0000000e1500720c */ /* 0x000fc60003f06070 */
[----:B------:R-:W-:-:S05]  /*4070*/  IMAD.X R15, RZ, RZ, R15, P2 ;  /* 0x000000ffff0f7224 */ /* 0x000fca00010e060f */
[----:B------:R-:W-:-:S13]  /*4080*/  ISETP.GE.AND.EX P0, PT, R18, R15, PT, P0 ;  /* 0x0000000f1200720c */ /* 0x000fda0003f06300 */
[----:B------:R-:W-:-:S06]  /*4090*/  DSETP.LT.OR P0, PT, R10, R12, !P0 ;  /* 0x0000000c0a00722a */ /* 0x000fcc0004701400 */
[----:B------:R-:W-:Y:S02]  /*40a0*/  FSEL R10, R12, R10, P0 ;  /* 0x0000000a0c0a7208 */ /* 0x000fe40000000000 */
[----:B------:R-:W-:Y:S02]  /*40b0*/  FSEL R11, R13, R11, P0 ;  /* 0x0000000b0d0b7208 */ /* 0x000fe40000000000 */
[----:B------:R-:W-:Y:S02]  /*40c0*/  SEL R14, R21, R14, P0 ;  /* 0x0000000e150e7207 */ /* 0x000fe40000000000 */
[----:B------:R-:W-:-:S07]  /*40d0*/  SEL R15, R18, R15, P0 ;  /* 0x0000000f120f7207 */ /* 0x000fce0000000000 */
.L_x_659:
[----:B0-----:R-:W-:Y:S05]  /*40e0*/  BSYNC.RECONVERGENT B1 ;  /* 0x0000000000017941 */ /* 0x001fea0003800200 */
.L_x_658:
[----:B-----5:R-:W-:Y:S01]  /*40f0*/  DSETP.GEU.AND P2, PT, R10, R6, PT ;  /* 0x000000060a00722a */ /* 0x020fe20003f4e000 */
[----:B------:R-:W-:Y:S02]  /*4100*/  IADD3 R13, P0, PT, R16, 0x200, RZ ;  /* 0x00000200100d7810 */ /* 0x000fe40007f1e0ff */
[----:B------:R-:W-:-:S03]  /*4110*/  IADD3 R23, P3, P4, R0, UR6, R17 ;  /* 0x0000000600177c10 */ /* 0x000fc6000fc7e011 */
[----:B------:R-:W-:Y:S01]  /*4120*/  IMAD.X R12, RZ, RZ, R19, P0 ;  /* 0x000000ffff0c7224 */ /* 0x000fe200000e0613 */
[----:B------:R-:W-:-:S07]  /*4130*/  IADD3.X R24, PT, PT, RZ, UR7, RZ, P3, P4 ;  /* 0x00000007ff187c10 */ /* 0x000fce0009fe84ff */
        /* <DEDUP_REMOVED lines=10> */
[----:B------:R-:W-:Y:S01]  /*41e0*/  IMAD.X R11, RZ, RZ, R24, P3 ;  /* 0x000000ffff0b7224 */ /* 0x000fe200018e0618 */
[----:B------:R-:W-:Y:S01]  /*41f0*/  IADD3 R23, P3, PT, R23, 0x400, RZ ;  /* 0x0000040017177810 */ /* 0x000fe20007f7e0ff */
[----:B------:R-:W-:-:S04]  /*4200*/  DSETP.GEU.AND P1, PT, R6, R4, PT ;  /* 0x000000040600722a */ /* 0x000fc80003f2e000 */
[----:B------:R-:W-:-:S10]  /*4210*/  IMAD.X R24, RZ, RZ, R24, P3 ;  /* 0x000000ffff187224 */ /* 0x000fd400018e0618 */
        /* <DEDUP_REMOVED lines=9> */
[----:B------:R-:W-:-:S04]  /*42b0*/  VIADD R6, R17, 0xa00 ;  /* 0x00000a0011067836 */ /* 0x000fc80000000000 */
[----:B------:R-:W-:Y:S01]  /*42c0*/  DSETP.GEU.AND P2, PT, R4, R8, PT ;  /* 0x000000080400722a */ /* 0x000fe20003f4e000 */
[----:B------:R-:W-:-:S13]  /*42d0*/  ISETP.GT.AND P1, PT, R6, UR4, PT ;  /* 0x0000000406007c0c */ /* 0x000fda000bf24270 */
[----:B------:R-:W-:-:S04]  /*42e0*/  @P2 ISETP.GE.U32.AND P0, PT, R10, R23, PT ;  /* 0x000000170a00220c */ /* 0x000fc80003f06070 */
[----:B------:R-:W-:-:S13]  /*42f0*/  @P2 ISETP.GE.AND.EX P0, PT, R11, R24, PT, P0 ;  /* 0x000000180b00220c */ /* 0x000fda0003f06300 */
[----:B------:R-:W-:-:S06]  /*4300*/  @P2 DSETP.LT.OR P0, PT, R8, R4, !P0 ;  /* 0x000000040800222a */ /* 0x000fcc0004701400 */
[----:B------:R-:W-:Y:S02]  /*4310*/  @P2 FSEL R4, R4, R8, P0 ;  /* 0x0000000804042208 */ /* 0x000fe40000000000 */
[----:B------:R-:W-:Y:S01]  /*4320*/  @P2 FSEL R7, R5, R9, P0 ;  /* 0x0000000905072208 */ /* 0x000fe20000000000 */
[----:B------:R-:W-:Y:S01]  /*4330*/  VIADD R5, R17, 0x500 ;  /* 0x0000050011057836 */ /* 0x000fe20000000000 */
[----:B------:R-:W-:Y:S01]  /*4340*/  @P2 SEL R23, R10, R23, P0 ;  /* 0x000000170a172207 */ /* 0x000fe20000000000 */
[----:B------:R-:W-:Y:S01]  /*4350*/  @P2 IMAD.MOV.U32 R8, RZ, RZ, R4 ;  /* 0x000000ffff082224 */ /* 0x000fe200078e0004 */
[----:B------:R-:W-:Y:S01]  /*4360*/  @P2 SEL R24, R11, R24, P0 ;  /* 0x000000180b182207 */ /* 0x000fe20000000000 */
[----:B------:R-:W-:Y:S02]  /*4370*/  @P2 IMAD.MOV.U32 R9, RZ, RZ, R7 ;  /* 0x000000ffff092224 */ /* 0x000fe400078e0007 */
[----:B------:R-:W-:Y:S02]  /*4380*/  IMAD.MOV.U32 R17, RZ, RZ, R5 ;  /* 0x000000ffff117224 */ /* 0x000fe400078e0005 */
[----:B------:R-:W-:-:S02]  /*4390*/  IMAD.MOV.U32 R14, RZ, RZ, R8 ;  /* 0x000000ffff0e7224 */ /* 0x000fc400078e0008 */
[----:B------:R-:W-:Y:S01]  /*43a0*/  IMAD.MOV.U32 R15, RZ, RZ, R9 ;  /* 0x000000ffff0f7224 */ /* 0x000fe200078e0009 */
[----:B------:R-:W-:Y:S06]  /*43b0*/  @!P1 BRA `(.L_x_660) ;  /* 0xfffffff800b09947 */ /* 0x000fec000383ffff */
.L_x_657:
        /* <DEDUP_REMOVED lines=14> */
[----:B------:R-:W-:Y:S02]  /*44a0*/  IADD3 R7, PT, PT, R0, R5, RZ ;  /* 0x0000000500077210 */ /* 0x000fe40007ffe0ff */
[----:B------:R-:W-:Y:S02]  /*44b0*/  LEA.HI R4, R10, 0x1, RZ, 0x18 ;  /* 0x000000010a047811 */ /* 0x000fe400078fc0ff */
[----:B------:R-:W-:Y:S02]  /*44c0*/  IADD3 R14, P0, PT, R7, UR6, RZ ;  /* 0x00000006070e7c10 */ /* 0x000fe4000ff1e0ff */
[----:B------:R-:W-:Y:S01]  /*44d0*/  LOP3.LUT R6, R4, 0x3, RZ, 0xc0, !PT ;  /* 0x0000000304067812 */ /* 0x000fe200078ec0ff */
[----:B------:R-:W-:Y:S02]  /*44e0*/  IMAD.MOV.U32 R4, RZ, RZ, R0 ;  /* 0x000000ffff047224 */ /* 0x000fe400078e0000 */
[----:B------:R-:W-:-:S02]  /*44f0*/  IMAD.X R15, RZ, RZ, UR7, P0 ;  /* 0x00000007ff0f7e24 */ /* 0x000fc400080e06ff */
[----:B------:R-:W-:Y:S02]  /*4500*/  IMAD.MOV R11, RZ, RZ, -R6 ;  /* 0x000000ffff0b7224 */ /* 0x000fe400078e0a06 */
[----:B0-----:R-:W-:-:S04]  /*4510*/  IMAD.WIDE.U32 R2, R7, 0x8, R2 ;  /* 0x0000000807027825 */ /* 0x001fc800078e0002 */
[----:B------:R-:W-:Y:S02]  /*4520*/  IMAD.MOV.U32 R12, RZ, RZ, R2 ;  /* 0x000000ffff0c7224 */ /* 0x000fe400078e0002 */
[----:B------:R-:W-:-:S07]  /*4530*/  IMAD.MOV.U32 R13, RZ, RZ, R3 ;  /* 0x000000ffff0d7224 */ /* 0x000fce00078e0003 */
.L_x_667:
        /* <DEDUP_REMOVED lines=31> */
.L_x_666:
[----:B------:R-:W-:Y:S05]  /*4730*/  BSYNC.RECONVERGENT B3 ;  /* 0x0000000000037941 */ /* 0x000fea0003800200 */
.L_x_665:
[----:B------:R-:W-:Y:S01]  /*4740*/  IADD3 R14, P0, PT, R14, 0x100, RZ ;  /* 0x000001000e0e7810 */ /* 0x000fe20007f1e0ff */
[----:B------:R-:W-:Y:S02]  /*4750*/  VIADD R4, R4, 0x100 ;  /* 0x0000010004047836 */ /* 0x000fe40000000000 */
[----:B------:R-:W-:Y:S02]  /*4760*/  IMAD.X R13, RZ, RZ, R13, P3 ;  /* 0x000000ffff0d7224 */ /* 0x000fe400018e060d */
[----:B------:R-:W-:Y:S01]  /*4770*/  IMAD.X R15, RZ, RZ, R15, P0 ;  /* 0x000000ffff0f7224 */ /* 0x000fe200000e060f */
[----:B------:R-:W-:Y:S07]  /*4780*/  @P2 BRA `(.L_x_667) ;  /* 0xfffffffc006c2947 */ /* 0x000fee000383ffff */
.L_x_664:
[----:B------:R-:W-:Y:S05]  /*4790*/  BSYNC.RECONVERGENT B2 ;  /* 0x0000000000027941 */ /* 0x000fea0003800200 */
.L_x_663:
[----:B------:R-:W-:-:S13]  /*47a0*/  ISETP.GE.U32.AND P0, PT, R10, 0x300, PT ;  /* 0x000003000a00780c */ /* 0x000fda0003f06070 */
[----:B------:R-:W-:Y:S05]  /*47b0*/  @!P0 BRA `(.L_x_662) ;  /* 0x0000000400fc8947 */ /* 0x000fea0003800000 */
[----:B------:R-:W0:Y:S01]  /*47c0*/  LDCU.128 UR12, c[0x0][0x380] ;  /* 0x00007000ff0c77ac */ /* 0x000e220008000c00 */
[----:B------:R-:W1:Y:S01]  /*47d0*/  LDC.64 R20, c[0x0][0x380] ;  /* 0x0000e000ff147b82 */ /* 0x000e620000000a00 */
[CC--:B------:R-:W-:Y:S01]  /*47e0*/  IADD3 R7, P1, PT, R4.reuse, R5.reuse, RZ ;  /* 0x0000000504077210 */ /* 0x0c0fe20007f3e0ff */
[C---:B------:R-:W-:Y:S01]  /*47f0*/  VIADD R22, R4.reuse, 0x200 ;  /* 0x0000020004167836 */ /* 0x040fe20000000000 */
[----:B------:R-:W-:-:S03]  /*4800*/  IADD3 R16, PT, PT, R4, R5, RZ ;  /* 0x0000000504107210 */ /* 0x000fc60007ffe0ff */
[----:B------:R-:W-:Y:S02]  /*4810*/  IMAD.X R10, RZ, RZ, RZ, P1 ;  /* 0x000000ffff0a7224 */ /* 0x000fe400008e06ff */
[----:B------:R-:W2:Y:S01]  /*4820*/  LDC.64 R2, c[0x0][0x388] ;  /* 0x0000e200ff027b82 */ /* 0x000ea20000000a00 */
[C---:B0-----:R-:W-:Y:S02]  /*4830*/  LEA R6, P2, R7.reuse, UR12, 0x3 ;  /* 0x0000000c07067c11 */ /* 0x041fe4000f8418ff */
[----:B------:R-:W-:Y:S02]  /*4840*/  IADD3 R18, P0, PT, R16, UR14, RZ ;  /* 0x0000000e10127c10 */ /* 0x000fe4000ff1e0ff */
[----:B------:R-:W-:Y:S02]  /*4850*/  IADD3 R6, P1, PT, R6, 0x1800, RZ ;  /* 0x0000180006067810 */ /* 0x000fe40007f3e0ff */
[----:B------:R-:W-:Y:S01]  /*4860*/  LEA.HI.X R5, R7, UR13, R10, 0x3, P2 ;  /* 0x0000000d07057c11 */ /* 0x000fe200090f1c0a */
[----:B-1----:R-:W-:-:S04]  /*4870*/  IMAD.WIDE.U32 R20, R16, 0x8, R20 ;  /* 0x0000000810147825 */ /* 0x002fc800078e0014 */
[----:B------:R-:W-:Y:S02]  /*4880*/  IMAD.X R19, RZ, RZ, UR15, P0 ;  /* 0x0000000fff137e24 */ /* 0x000fe400080e06ff */
[----:B------:R-:W-:-:S07]  /*4890*/  IMAD.X R5, RZ, RZ, R5, P1 ;  /* 0x000000ffff057224 */ /* 0x000fce00008e0605 */
.L_x_676:
[----:B------:R-:W3:Y:S01]  /*48a0*/  LDG.E.64 R14, desc[UR8][R20.64] ;  /* 0x00000008140e7981 */ /* 0x000ee2000c1e1b00 */
[----:B------:R-:W-:-:S05]  /*48b0*/  IMAD.MOV.U32 R4, RZ, RZ, R6 ;  /* 0x000000ffff047224 */ /* 0x000fca00078e0006 */
[----:B------:R0:W5:Y:S04]  /*48c0*/  LDG.E.64 R10, desc[UR8][R4.64+-0x1000] ;  /* 0xfff00008040a7981 */ /* 0x000168000c1e1b00 */
[----:B------:R0:W5:Y:S01]  /*48d0*/  LDG.E.64 R6, desc[UR8][R4.64+-0x800] ;  /* 0xfff8000804067981 */ /* 0x000162000c1e1b00 */
[----:B------:R-:W-:Y:S01]  /*48e0*/  BSSY.RECONVERGENT B2, `(.L_x_668) ;  /* 0x0000015000027945 */ /* 0x000fe20003800200 */
[----:B------:R-:W-:Y:S02]  /*48f0*/  IMAD.MOV.U32 R26, RZ, RZ, R18 ;  /* 0x000000ffff1a7224 */ /* 0x000fe400078e0012 */
[----:B------:R-:W-:Y:S01]  /*4900*/  IMAD.MOV.U32 R25, RZ, RZ, R19 ;  /* 0x000000ffff197224 */ /* 0x000fe200078e0013 */
[----:B---3--:R-:W-:Y:S01]  /*4910*/  DSETP.GEU.AND P0, PT, R8, R14, PT ;  /* 0x0000000e0800722a */ /* 0x008fe20003f0e000 */
[----:B------:R-:W-:-:S02]  /*4920*/  IMAD.MOV.U32 R12, RZ, RZ, R14 ;  /* 0x000000ffff0c7224 */ /* 0x000fc400078e000e */
        /* <DEDUP_REMOVED lines=16> */
.L_x_669:
[----:B------:R-:W-:Y:S05]  /*4a30*/  BSYNC.RECONVERGENT B2 ;  /* 0x0000000000027941 */ /* 0x000fea0003800200 */
.L_x_668:
[----:B-----5:R-:W-:Y:S01]  /*4a40*/  DSETP.GEU.AND P0, PT, R12, R10, PT ;  /* 0x0000000a0c00722a */ /* 0x020fe20003f0e000 */
[----:B------:R-:W-:Y:S01]  /*4a50*/  VIADD R9, R16, 0x100 ;  /* 0x0000010010097836 */ /* 0x000fe20000000000 */
[----:B------:R-:W-:Y:S01]  /*4a60*/  BSSY.RECONVERGENT B2, `(.L_x_670) ;  /* 0x0000016000027945 */ /* 0x000fe20003800200 */
[----:B------:R-:W-:-:S03]  /*4a70*/  IMAD.MOV.U32 R8, RZ, RZ, R10 ;  /* 0x000000ffff087224 */ /* 0x000fc600078e000a */
[----:B--2---:R-:W-:Y:S01]  /*4a80*/  IADD3 R23, P1, PT, R9, R2, RZ ;  /* 0x0000000209177210 */ /* 0x004fe20007f3e0ff */
[----:B------:R-:W-:-:S04]  /*4a90*/  IMAD.MOV.U32 R9, RZ, RZ, R11 ;  /* 0x000000ffff097224 */ /* 0x000fc800078e000b */
[----:B------:R-:W-:Y:S02]  /*4aa0*/  IMAD.X R24, RZ, RZ, R3, P1 ;  /* 0x000000ffff187224 */ /* 0x000fe400008e0603 */
[----:B------:R-:W-:Y:S02]  /*4ab0*/  IMAD.MOV.U32 R15, RZ, RZ, R23 ;  /* 0x000000ffff0f7224 */ /* 0x000fe400078e0017 */
[----:B------:R-:W-:Y:S01]  /*4ac0*/  IMAD.MOV.U32 R14, RZ, RZ, R24 ;  /* 0x000000ffff0e7224 */ /* 0x000fe200078e0018 */
        /* <DEDUP_REMOVED lines=15> */
.L_x_671:
[----:B------:R-:W-:Y:S05]  /*4bc0*/  BSYNC.RECONVERGENT B2 ;  /* 0x0000000000027941 */ /* 0x000fea0003800200 */
.L_x_670:
[----:B------:R0:W5:Y:S01]  /*4bd0*/  LDG.E.64 R10, desc[UR8][R4.64] ;  /* 0x00000008040a7981 */ /* 0x000162000c1e1b00 */
[----:B------:R-:W-:Y:S01]  /*4be0*/  DSETP.GEU.AND P0, PT, R8, R6, PT ;  /* 0x000000060800722a */ /* 0x000fe20003f0e000 */
[----:B------:R-:W-:Y:S01]  /*4bf0*/  IADD3 R13, PT, PT, R16, 0x200, RZ ;  /* 0x00000200100d7810 */ /* 0x000fe20007ffe0ff */
[----:B------:R-:W-:Y:S01]  /*4c00*/  BSSY.RECONVERGENT B2, `(.L_x_672) ;  /* 0x0000016000027945 */ /* 0x000fe20003800200 */
[----:B------:R-:W-:Y:S02]  /*4c10*/  IMAD.MOV.U32 R12, RZ, RZ, R6 ;  /* 0x000000ffff0c7224 */ /* 0x000fe400078e0006 */
[----:B------:R-:W-:Y:S01]  /*4c20*/  IADD3 R24, P1, PT, R13, R2, RZ ;  /* 0x000000020d187210 */ /* 0x000fe20007f3e0ff */
[----:B------:R-:W-:-:S04]  /*4c30*/  IMAD.MOV.U32 R13, RZ, RZ, R7 ;  /* 0x000000ffff0d7224 */ /* 0x000fc800078e0007 */
[----:B------:R-:W-:Y:S02]  /*4c40*/  IMAD.X R23, RZ, RZ, R3, P1 ;  /* 0x000000ffff177224 */ /* 0x000fe400008e0603 */
        /* <DEDUP_REMOVED lines=17> */
.L_x_673:
[----:B------:R-:W-:Y:S05]  /*4d60*/  BSYNC.RECONVERGENT B2 ;  /* 0x0000000000027941 */ /* 0x000fea0003800200 */
.L_x_672:
[----:B-----5:R-:W-:Y:S01]  /*4d70*/  DSETP.GEU.AND P0, PT, R12, R10, PT ;  /* 0x0000000a0c00722a */ /* 0x020fe20003f0e000 */
[----:B------:R-:W-:Y:S01]  /*4d80*/  VIADD R7, R16, 0x300 ;  /* 0x0000030010077836 */ /* 0x000fe20000000000 */
[----:B------:R-:W-:Y:S01]  /*4d90*/  BSSY.RECONVERGENT B2, `(.L_x_674) ;  /* 0x0000016000027945 */ /* 0x000fe20003800200 */
[----:B------:R-:W-:Y:S02]  /*4da0*/  IMAD.MOV.U32 R8, RZ, RZ, R10 ;  /* 0x000000ffff087224 */ /* 0x000fe400078e000a */
[----:B------:R-:W-:Y:S01]  /*4db0*/  IMAD.MOV.U32 R9, RZ, RZ, R11 ;  /* 0x000000ffff097224 */ /* 0x000fe200078e000b */
[----:B------:R-:W-:-:S05]  /*4dc0*/  IADD3 R7, P1, PT, R7, R2, RZ ;  /* 0x0000000207077210 */ /* 0x000fca0007f3e0ff */
        /* <DEDUP_REMOVED lines=18> */
.L_x_675:
[----:B------:R-:W-:Y:S05]  /*4ef0*/  BSYNC.RECONVERGENT B2 ;  /* 0x0000000000027941 */ /* 0x000fea0003800200 */
.L_x_674:
[----:B------:R-:W-:Y:S01]  /*4f00*/  VIADD R10, R22, 0x200 ;  /* 0x00000200160a7836 */ /* 0x000fe20000000000 */
[----:B------:R-:W-:Y:S01]  /*4f10*/  IADD3 R6, P2, PT, R4, 0x2000, RZ ;  /* 0x0000200004067810 */ /* 0x000fe20007f5e0ff */
[----:B------:R-:W-:Y:S01]  /*4f20*/  VIADD R22, R22, 0x400 ;  /* 0x0000040016167836 */ /* 0x000fe20000000000 */
[----:B------:R-:W-:Y:S01]  /*4f30*/  IADD3 R18, P1, PT, R18, 0x400, RZ ;  /* 0x0000040012127810 */ /* 0x000fe20007f3e0ff */
[----:B------:R-:W-:Y:S01]  /*4f40*/  VIADD R16, R16, 0x400 ;  /* 0x0000040010107836 */ /* 0x000fe20000000000 */
[----:B------:R-:W-:Y:S01]  /*4f50*/  ISETP.GE.AND P0, PT, R10, R17, PT ;  /* 0x000000110a00720c */ /* 0x000fe20003f06270 */
[----:B------:R-:W-:Y:S01]  /*4f60*/  IMAD.X R5, RZ, RZ, R5, P2 ;  /* 0x000000ffff057224 */ /* 0x000fe200010e0605 */
[----:B------:R-:W-:Y:S02]  /*4f70*/  IADD3 R20, P2, PT, R20, 0x2000, RZ ;  /* 0x0000200014147810 */ /* 0x000fe40007f5e0ff */
[----:B------:R-:W-:-:S03]  /*4f80*/  IADD3.X R19, PT, PT, RZ, R19, RZ, P1, !PT ;  /* 0x00000013ff137210 */ /* 0x000fc60000ffe4ff */
[----:B------:R-:W-:-:S06]  /*4f90*/  IMAD.X R21, RZ, RZ, R21, P2 ;  /* 0x000000ffff157224 */ /* 0x000fcc00010e0615 */
[----:B------:R-:W-:Y:S05]  /*4fa0*/  @!P0 BRA `(.L_x_676) ;  /* 0xfffffff8003c8947 */ /* 0x000fea000383ffff */
.L_x_662:
[----:B------:R-:W-:Y:S05]  /*4fb0*/  BSYNC.RECONVERGENT B1 ;  /* 0x0000000000017941 */ /* 0x000fea0003800200 */
.L_x_661:
        /* <DEDUP_REMOVED lines=32> */
.L_x_678:
[----:B------:R-:W-:Y:S05]  /*51c0*/  BSYNC.RECONVERGENT B1 ;  /* 0x0000000000017941 */ /* 0x000fea0003800200 */
.L_x_677:
        /* <DEDUP_REMOVED lines=31> */
.L_x_680:
[----:B------:R-:W-:Y:S05]  /*53c0*/  BSYNC.RECONVERGENT B1 ;  /* 0x0000000000017941 */ /* 0x000fea0003800200 */
.L_x_679:
        /* <DEDUP_REMOVED lines=31> */
.L_x_682:
[----:B------:R-:W-:Y:S05]  /*55c0*/  BSYNC.RECONVERGENT B1 ;  /* 0x0000000000017941 */ /* 0x000fea0003800200 */
.L_x_681:
        /* <DEDUP_REMOVED lines=31> */
.L_x_684:
[----:B------:R-:W-:Y:S05]  /*57c0*/  BSYNC.RECONVERGENT B1 ;  /* 0x0000000000017941 */ /* 0x000fea0003800200 */
.L_x_683:
[----:B------:R-:W-:Y:S01]  /*57d0*/  ISETP.GT.AND P0, PT, R10, 0xf, PT ;  /* 0x0000000f0a00780c */ /* 0x000fe20003f04270 */
[----:B-1----:R1:W1:Y:S01]  /*57e0*/  SHFL.DOWN PT, R6, R4, 0x10, 0x1f ;  /* 0x0a001f0004067f89 */ /* 0x00226200000e0000 */
[----:B------:R-:W-:Y:S01]  /*57f0*/  BSSY.RECONVERGENT B1, `(.L_x_685) ;  /* 0x000001d000017945 */ /* 0x000fe20003800200 */
[----:B---3--:R-:W-:Y:S02]  /*5800*/  IMAD.MOV.U32 R14, RZ, RZ, R8 ;  /* 0x000000ffff0e7224 */ /* 0x008fe400078e0008 */
[----:B--2---:R2:W3:Y:S01]  /*5810*/  SHFL.DOWN PT, R7, R5, 0x10, 0x1f ;  /* 0x0a001f0005077f89 */ /* 0x0044e200000e0000 */
[----:B------:R-:W-:Y:S02]  /*5820*/  IMAD.MOV.U32 R15, RZ, RZ, R9 ;  /* 0x000000ffff0f7224 */ /* 0x000fe400078e0009 */
[----:B------:R-:W-:Y:S01]  /*5830*/  IMAD.MOV.U32 R2, RZ, RZ, R4 ;  /* 0x000000ffff027224 */ /* 0x000fe200078e0004 */
[----:B0-----:R2:W0:Y:S01]  /*5840*/  SHFL.DOWN PT, R11, R8, 0x10, 0x1f ;  /* 0x0a001f00080b7f89 */ /* 0x00142200000e0000 */
        /* <DEDUP_REMOVED lines=23> */
.L_x_686:
[----:B------:R-:W-:Y:S05]  /*59c0*/  BSYNC.RECONVERGENT B1 ;  /* 0x0000000000017941 */ /* 0x000fea0003800200 */
.L_x_685:
        /* <DEDUP_REMOVED lines=11> */
.L_x_688:
[----:B------:R-:W-:Y:S05]  /*5a80*/  BSYNC.RECONVERGENT B1 ;  /* 0x0000000000017941 */ /* 0x000fea0003800200 */
.L_x_687:
        /* <DEDUP_REMOVED lines=8> */
[----:B---3--:R-:W2:Y:S04]  /*5b10*/  LDS.128 R4, [R0+0x20] ;  /* 0x0000200000047984 */ /* 0x008ea80000000c00 */
[----:B0---4-:R0:W3:Y:S04]  /*5b20*/  LDS.64 R12, [R0+0x80] ;  /* 0x00008000000c7984 */ /* 0x0110e80000000a00 */
[----:B------:R0:W4:Y:S01]  /*5b30*/  LDS.128 R8, [R0+0x30] ;  /* 0x0000300000087984 */ /* 0x0001220000000c00 */
[----:B-1----:R-:W-:Y:S01]  /*5b40*/  DSETP.GEU.AND P0, PT, R2, R16, PT ;  /* 0x000000100200722a */ /* 0x002fe20003f0e000 */
[----:B------:R-:W-:-:S02]  /*5b50*/  IMAD.MOV.U32 R24, RZ, RZ, R16 ;  /* 0x000000ffff187224 */ /* 0x000fc400078e0010 */
[----:B------:R-:W-:Y:S02]  /*5b60*/  IMAD.MOV.U32 R25, RZ, RZ, R17 ;  /* 0x000000ffff197224 */ /* 0x000fe400078e0011 */
[----:B--2---:R-:W-:Y:S02]  /*5b70*/  IMAD.MOV.U32 R27, RZ, RZ, R4 ;  /* 0x000000ffff1b7224 */ /* 0x004fe400078e0004 */
[----:B------:R-:W-:-:S07]  /*5b80*/  IMAD.MOV.U32 R29, RZ, RZ, R5 ;  /* 0x000000ffff1d7224 */ /* 0x000fce00078e0005 */
[----:B0--34-:R-:W-:Y:S05]  /*5b90*/  @!P0 BRA `(.L_x_690) ;  /* 0x0000000000388947 */ /* 0x019fea0003800000 */
        /* <DEDUP_REMOVED lines=14> */
.L_x_690:
[----:B------:R-:W-:Y:S05]  /*5c80*/  BSYNC.RECONVERGENT B1 ;  /* 0x0000000000017941 */ /* 0x000fea0003800200 */
.L_x_689:
[----:B------:R0:W1:Y:S01]  /*5c90*/  LDS.128 R16, [R0+0x40] ;  /* 0x0000400000107984 */ /* 0x0000620000000c00 */
[----:B------:R-:W-:Y:S01]  /*5ca0*/  DSETP.GEU.AND P0, PT, R24, R6, PT ;  /* 0x000000061800722a */ /* 0x000fe20003f0e000 */
[----:B------:R-:W-:Y:S01]  /*5cb0*/  BSSY.RECONVERGENT B1, `(.L_x_691) ;  /* 0x0000015000017945 */ /* 0x000fe20003800200 */
[----:B------:R-:W-:Y:S01]  /*5cc0*/  IMAD.MOV.U32 R4, RZ, RZ, R6 ;  /* 0x000000ffff047224 */ /* 0x000fe200078e0006 */
[----:B------:R0:W2:Y:S01]  /*5cd0*/  LDS.128 R20, [R0+0x50] ;  /* 0x0000500000147984 */ /* 0x0000a20000000c00 */
[----:B------:R-:W-:Y:S01]  /*5ce0*/  MOV R5, R7 ;  /* 0x0000000700057202 */ /* 0x000fe20000000f00 */
[----:B------:R-:W-:Y:S02]  /*5cf0*/  IMAD.MOV.U32 R15, RZ, RZ, R8 ;  /* 0x000000ffff0f7224 */ /* 0x000fe400078e0008 */
[----:B------:R-:W-:-:S07]  /*5d00*/  IMAD.MOV.U32 R14, RZ, RZ, R9 ;  /* 0x000000ffff0e7224 */ /* 0x000fce00078e0009 */
        /* <DEDUP_REMOVED lines=15> */
.L_x_692:
[----:B------:R-:W-:Y:S05]  /*5e00*/  BSYNC.RECONVERGENT B1 ;  /* 0x0000000000017941 */ /* 0x000fea0003800200 */
.L_x_691:
        /* <DEDUP_REMOVED lines=21> */
.L_x_694:
[----:B------:R-:W-:Y:S05]  /*5f60*/  BSYNC.RECONVERGENT B1 ;  /* 0x0000000000017941 */ /* 0x000fea0003800200 */
.L_x_693:
        /* <DEDUP_REMOVED lines=23> */
.L_x_696:
[----:B------:R-:W-:Y:S05]  /*60e0*/  BSYNC.RECONVERGENT B1 ;  /* 0x0000000000017941 */ /* 0x000fea0003800200 */
.L_x_695:
        /* <DEDUP_REMOVED lines=21> */
.L_x_698:
[----:B------:R-:W-:Y:S05]  /*6240*/  BSYNC.RECONVERGENT B1 ;  /* 0x0000000000017941 */ /* 0x000fea0003800200 */
.L_x_697:
        /* <DEDUP_REMOVED lines=21> */
.L_x_700:
[----:B------:R-:W-:Y:S05]  /*63a0*/  BSYNC.RECONVERGENT B1 ;  /* 0x0000000000017941 */ /* 0x000fea0003800200 */
.L_x_699:
        /* <DEDUP_REMOVED lines=20> */
.L_x_618:
[----:B------:R-:W-:Y:S05]  /*64f0*/  BSYNC.RECONVERGENT B0 ;  /* 0x0000000000007941 */ /* 0x000fea0003800200 */
.L_x_585:
[----:B------:R-:W-:Y:S05]  /*6500*/  @P1 EXIT ;  /* 0x000000000000194d */ /* 0x000fea0003800000 */
[----:B012-4-:R-:W0:Y:S02]  /*6510*/  LDC.64 R4, c[0x0][0x390] ;  /* 0x0000e400ff047b82 */ /* 0x017e240000000a00 */
[----:B0-----:R-:W-:Y:S04]  /*6520*/  STG.E.64 desc[UR8][R4.64], R2 ;  /* 0x0000000204007986 */ /* 0x001fe8000c101b08 */
[----:B------:R-:W-:Y:S01]  /*6530*/  STG.E.64 desc[UR8][R4.64+0x8], R14 ;  /* 0x0000080e04007986 */ /* 0x000fe2000c101b08 */
[----:B------:R-:W-:Y:S05]  /*6540*/  EXIT ;  /* 0x000000000000794d */ /* 0x000fea0003800000 */
.L_x_701:
        /* <DEDUP_REMOVED lines=11> */
.L_x_785:


//--------------------- .text._Z27copyFromMigrationPoolKernelPiS_ii --------------------------
	.section	.text._Z27copyFromMigrationPoolKernelPiS_ii,"ax",@progbits
	.align	128
        .global         _Z27copyFromMigrationPoolKernelPiS_ii
        .type           _Z27copyFromMigrationPoolKernelPiS_ii,@function
        .size           _Z27copyFromMigrationPoolKernelPiS_ii,(.L_x_786 - _Z27copyFromMigrationPoolKernelPiS_ii)
        .other          _Z27copyFromMigrationPoolKernelPiS_ii,@"STO_CUDA_ENTRY STV_DEFAULT"
_Z27copyFromMigrationPoolKernelPiS_ii:
.text._Z27copyFromMigrationPoolKernelPiS_ii:
[----:B------:R-:W-:Y:S08]  /*0000*/  LDC R1, c[0x0][0x37c] ;  /* 0x0000df00ff017b82 */ /* 0x000ff00000000800 */
[----:B------:R-:W0:Y:S01]  /*0010*/  LDC R8, c[0x3][0x48] ;  /* 0x00c01200ff087b82 */ /* 0x000e220000000800 */
[----:B------:R-:W1:Y:S01]  /*0020*/  S2R R7, SR_CTAID.X ;  /* 0x0000000000077919 */ /* 0x000e620000002500 */
[----:B------:R-:W2:Y:S06]  /*0030*/  LDCU UR5, c[0x3][0x4c] ;  /* 0x00c00980ff0577ac */ /* 0x000eac0008000800 */
[----:B------:R-:W1:Y:S08]  /*0040*/  S2UR UR4, SR_CTAID.Y ;  /* 0x00000000000479c3 */ /* 0x000e700000002600 */
[----:B------:R-:W1:Y:S01]  /*0050*/  LDC R4, c[0x0][0x370] ;  /* 0x0000dc00ff047b82 */ /* 0x000e620000000800 */
[----:B0-----:R-:W-:-:S04]  /*0060*/  IABS R9, R8 ;  /* 0x0000000800097213 */ /* 0x001fc80000000000 */
[----:B------:R-:W0:Y:S01]  /*0070*/  I2F.RP R5, R9 ;  /* 0x0000000900057306 */ /* 0x000e220000209400 */
[----:B-1----:R-:W-:-:S07]  /*0080*/  IMAD R4, R4, UR4, R7 ;  /* 0x0000000404047c24 */ /* 0x002fce000f8e0207 */
[----:B0-----:R-:W0:Y:S01]  /*0090*/  MUFU.RCP R5, R5 ;  /* 0x0000000500057308 */ /* 0x001e220000001000 */
[----:B------:R-:W-:Y:S01]  /*00a0*/  IADD3 R0, PT, PT, R4, 0x1, RZ ;  /* 0x0000000104007810 */ /* 0x000fe20007ffe0ff */
[----:B0-----:R-:W-:Y:S02]  /*00b0*/  VIADD R2, R5, 0xffffffe ;  /* 0x0ffffffe05027836 */ /* 0x001fe40000000000 */
[----:B------:R-:W0:Y:S04]  /*00c0*/  S2R R5, SR_TID.X ;  /* 0x0000000000057919 */ /* 0x000e280000002100 */
[----:B------:R1:W3:Y:S02]  /*00d0*/  F2I.FTZ.U32.TRUNC.NTZ R3, R2 ;  /* 0x0000000200037305 */ /* 0x0002e4000021f000 */
[----:B-1----:R-:W-:-:S02]  /*00e0*/  IMAD.MOV.U32 R2, RZ, RZ, RZ ;  /* 0x000000ffff027224 */ /* 0x002fc400078e00ff */
[----:B---3--:R-:W-:-:S04]  /*00f0*/  IMAD.MOV R6, RZ, RZ, -R3 ;  /* 0x000000ffff067224 */ /* 0x008fc800078e0a03 */
[----:B------:R-:W-:Y:S01]  /*0100*/  IMAD R7, R6, R9, RZ ;  /* 0x0000000906077224 */ /* 0x000fe200078e02ff */
[----:B------:R-:W-:-:S03]  /*0110*/  IABS R6, R0 ;  /* 0x0000000000067213 */ /* 0x000fc60000000000 */
[----:B------:R-:W-:-:S06]  /*0120*/  IMAD.HI.U32 R3, R3, R7, R2 ;  /* 0x0000000703037227 */ /* 0x000fcc00078e0002 */
[----:B------:R-:W-:-:S05]  /*0130*/  IMAD.HI.U32 R3, R3, R6, RZ ;  /* 0x0000000603037227 */ /* 0x000fca00078e00ff */
[----:B------:R-:W-:-:S05]  /*0140*/  IADD3 R3, PT, PT, -R3, RZ, RZ ;  /* 0x000000ff03037210 */ /* 0x000fca0007ffe1ff */
[C---:B------:R-:W-:Y:S02]  /*0150*/  IMAD R6, R9.reuse, R3, R6 ;  /* 0x0000000309067224 */ /* 0x040fe400078e0206 */
[----:B------:R-:W1:Y:S03]  /*0160*/  LDC.64 R2, c[0x0][0x390] ;  /* 0x0000e400ff027b82 */ /* 0x000e660000000a00 */
[----:B------:R-:W-:-:S13]  /*0170*/  ISETP.GT.U32.AND P0, PT, R9, R6, PT ;  /* 0x000000060900720c */ /* 0x000fda0003f04070 */
[----:B------:R-:W-:Y:S01]  /*0180*/  @!P0 IMAD.IADD R6, R6, 0x1, -R9 ;  /* 0x0000000106068824 */ /* 0x000fe200078e0a09 */
[----:B------:R-:W-:-:S04]  /*0190*/  ISETP.GE.AND P0, PT, R0, RZ, PT ;  /* 0x000000ff0000720c */ /* 0x000fc80003f06270 */
[----:B------:R-:W-:Y:S02]  /*01a0*/  ISETP.GT.U32.AND P2, PT, R9, R6, PT ;  /* 0x000000060900720c */ /* 0x000fe40003f44070 */
[----:B-1----:R-:W-:-:S11]  /*01b0*/  ISETP.GE.AND P1, PT, R2, 0x1, PT ;  /* 0x000000010200780c */ /* 0x002fd60003f26270 */
[----:B------:R-:W-:Y:S02]  /*01c0*/  @!P2 IADD3 R6, PT, PT, R6, -R9, RZ ;  /* 0x800000090606a210 */ /* 0x000fe40007ffe0ff */
[----:B------:R-:W-:Y:S01]  /*01d0*/  ISETP.NE.AND P2, PT, R8, RZ, PT ;  /* 0x000000ff0800720c */ /* 0x000fe20003f45270 */
[----:B0-2---:R-:W-:-:S12]  /*01e0*/  @!P1 EXIT ;  /* 0x000000000000994d */ /* 0x005fd80003800000 */
[----:B------:R-:W0:Y:S01]  /*01f0*/  LDCU UR4, c[0x0][0x360] ;  /* 0x00006c00ff0477ac */ /* 0x000e220008000800 */
[----:B------:R-:W-:Y:S01]  /*0200*/  @!P0 IMAD.MOV R6, RZ, RZ, -R6 ;  /* 0x000000ffff068224 */ /* 0x000fe200078e0a06 */
[C---:B------:R-:W-:Y:S01]  /*0210*/  ISETP.GE.U32.AND P0, PT, R2.reuse, 0x10, PT ;  /* 0x000000100200780c */ /* 0x040fe20003f06070 */
[----:B------:R-:W-:Y:S01]  /*0220*/  IMAD R0, R5, R2, RZ ;  /* 0x0000000205007224 */ /* 0x000fe200078e02ff */
[----:B------:R-:W-:Y:S01]  /*0230*/  @!P2 LOP3.LUT R6, RZ, R8, RZ, 0x33, !PT ;  /* 0x00000008ff06a212 */ /* 0x000fe200078e33ff */
[----:B------:R-:W1:Y:S01]  /*0240*/  LDCU.64 UR12, c[0x0][0x358] ;  /* 0x00006b00ff0c77ac */ /* 0x000e620008000a00 */
[----:B------:R-:W-:-:S03]  /*0250*/  LOP3.LUT R14, R2, 0xf, RZ, 0xc0, !PT ;  /* 0x0000000f020e7812 */ /* 0x000fc600078ec0ff */
[----:B------:R-:W-:Y:S01]  /*0260*/  IMAD R3, R6, R3, RZ ;  /* 0x0000000306037224 */ /* 0x000fe200078e02ff */
[----:B------:R-:W-:-:S03]  /*0270*/  ISETP.NE.AND P1, PT, R14, RZ, PT ;  /* 0x000000ff0e00720c */ /* 0x000fc60003f25270 */
[----:B------:R-:W-:Y:S02]  /*0280*/  IMAD R0, R3, UR5, R0 ;  /* 0x0000000503007c24 */ /* 0x000fe4000f8e0200 */
[----:B------:R-:W-:Y:S02]  /*0290*/  HFMA2 R3, -RZ, RZ, 0, 0 ;  /* 0x00000000ff037431 */ /* 0x000fe400000001ff */
[----:B0-----:R-:W-:-:S04]  /*02a0*/  IMAD R4, R4, UR4, RZ ;  /* 0x0000000404047c24 */ /* 0x001fc8000f8e02ff */
[----:B------:R-:W-:Y:S01]  /*02b0*/  IMAD.IADD R6, R4, 0x1, R5 ;  /* 0x0000000104067824 */ /* 0x000fe200078e0205 */
[----:B-1----:R-:W-:Y:S06]  /*02c0*/  @!P0 BRA `(.L_x_702) ;  /* 0x0000000000cc8947 */ /* 0x002fec0003800000 */
[----:B------:R-:W0:Y:S01]  /*02d0*/  LDCU.128 UR8, c[0x0][0x380] ;  /* 0x00007000ff0877ac */ /* 0x000e220008000c00 */
[----:B------:R-:W-:Y:S02]  /*02e0*/  LOP3.LUT R3, R2, 0x7ffffff0, RZ, 0xc0, !PT ;  /* 0x7ffffff002037812 */ /* 0x000fe400078ec0ff */
[----:B------:R-:W-:-:S03]  /*02f0*/  MOV R7, R6 ;  /* 0x0000000600077202 */ /* 0x000fc60000000f00 */
[----:B------:R-:W-:Y:S01]  /*0300*/  IMAD.MOV R12, RZ, RZ, -R3 ;  /* 0x000000ffff0c7224 */ /* 0x000fe200078e0a03 */
[----:B0-----:R-:W-:Y:S02]  /*0310*/  UIADD3 UR6, UP0, UPT, UR8, 0x20, URZ ;  /* 0x0000002008067890 */ /* 0x001fe4000ff1e0ff */
[----:B------:R-:W-:Y:S02]  /*0320*/  UIADD3 UR4, UP1, UPT, UR10, 0x20, URZ ;  /* 0x000000200a047890 */ /* 0x000fe4000ff3e0ff */
[----:B------:R-:W-:Y:S02]  /*0330*/  UIADD3.X UR7, UPT, UPT, URZ, UR9, URZ, UP0, !UPT ;  /* 0x00000009ff077290 */ /* 0x000fe400087fe4ff */
[----:B------:R-:W-:-:S12]  /*0340*/  UIADD3.X UR5, UPT, UPT, URZ, UR11, URZ, UP1, !UPT ;  /* 0x0000000bff057290 */ /* 0x000fd80008ffe4ff */
.L_x_703:
[----:B------:R-:W-:Y:S01]  /*0350*/  MOV R8, UR4 ;  /* 0x0000000400087c02 */ /* 0x000fe20008000f00 */
[----:B------:R-:W-:-:S04]  /*0360*/  IMAD.U32 R9, RZ, RZ, UR5 ;  /* 0x00000005ff097e24 */ /* 0x000fc8000f8e00ff */
[----:B------:R-:W-:-:S05]  /*0370*/  IMAD.WIDE R8, R7, 0x4, R8 ;  /* 0x0000000407087825 */ /* 0x000fca00078e0208 */
[----:B----4-:R-:W2:Y:S01]  /*0380*/  LDG.E R13, desc[UR12][R8.64+-0x20] ;  /* 0xffffe00c080d7981 */ /* 0x010ea2000c1e1900 */
[----:B------:R-:W-:Y:S01]  /*0390*/  MOV R10, UR6 ;  /* 0x00000006000a7c02 */ /* 0x000fe20008000f00 */
[----:B------:R-:W-:-:S04]  /*03a0*/  IMAD.U32 R11, RZ, RZ, UR7 ;  /* 0x00000007ff0b7e24 */ /* 0x000fc8000f8e00ff */
[----:B------:R-:W-:-:S05]  /*03b0*/  IMAD.WIDE R10, R0, 0x4, R10 ;  /* 0x00000004000a7825 */ /* 0x000fca00078e020a */
[----:B--2---:R0:W-:Y:S04]  /*03c0*/  STG.E desc[UR12][R10.64+-0x20], R13 ;  /* 0xffffe00d0a007986 */ /* 0x0041e8000c10190c */
[----:B------:R-:W2:Y:S04]  /*03d0*/  LDG.E R15, desc[UR12][R8.64+-0x1c] ;  /* 0xffffe40c080f7981 */ /* 0x000ea8000c1e1900 */
[----:B--2---:R1:W-:Y:S04]  /*03e0*/  STG.E desc[UR12][R10.64+-0x1c], R15 ;  /* 0xffffe40f0a007986 */ /* 0x0043e8000c10190c */
[----:B------:R-:W2:Y:S04]  /*03f0*/  LDG.E R17, desc[UR12][R8.64+-0x18] ;  /* 0xffffe80c08117981 */ /* 0x000ea8000c1e1900 */
[----:B--2---:R2:W-:Y:S04]  /*0400*/  STG.E desc[UR12][R10.64+-0x18], R17 ;  /* 0xffffe8110a007986 */ /* 0x0045e8000c10190c */
[----:B------:R-:W3:Y:S04]  /*0410*/  LDG.E R19, desc[UR12][R8.64+-0x14] ;  /* 0xffffec0c08137981 */ /* 0x000ee8000c1e1900 */
[----:B---3--:R3:W-:Y:S04]  /*0420*/  STG.E desc[UR12][R10.64+-0x14], R19 ;  /* 0xffffec130a007986 */ /* 0x0087e8000c10190c */
[----:B------:R-:W4:Y:S04]  /*0430*/  LDG.E R21, desc[UR12][R8.64+-0x10] ;  /* 0xfffff00c08157981 */ /* 0x000f28000c1e1900 */
[----:B----4-:R4:W-:Y:S04]  /*0440*/  STG.E desc[UR12][R10.64+-0x10], R21 ;  /* 0xfffff0150a007986 */ /* 0x0109e8000c10190c */
[----:B------:R-:W5:Y:S04]  /*0450*/  LDG.E R23, desc[UR12][R8.64+-0xc] ;  /* 0xfffff40c08177981 */ /* 0x000f68000c1e1900 */
[----:B-----5:R5:W-:Y:S04]  /*0460*/  STG.E desc[UR12][R10.64+-0xc], R23 ;  /* 0xfffff4170a007986 */ /* 0x020be8000c10190c */
[----:B0-----:R-:W2:Y:S04]  /*0470*/  LDG.E R13, desc[UR12][R8.64+-0x8] ;  /* 0xfffff80c080d7981 */ /* 0x001ea8000c1e1900 */
[----:B--2---:R0:W-:Y:S04]  /*0480*/  STG.E desc[UR12][R10.64+-0x8], R13 ;  /* 0xfffff80d0a007986 */ /* 0x0041e8000c10190c */
[----:B-1----:R-:W2:Y:S04]  /*0490*/  LDG.E R15, desc[UR12][R8.64+-0x4] ;  /* 0xfffffc0c080f7981 */ /* 0x002ea8000c1e1900 */
[----:B--2---:R1:W-:Y:S04]  /*04a0*/  STG.E desc[UR12][R10.64+-0x4], R15 ;  /* 0xfffffc0f0a007986 */ /* 0x0043e8000c10190c */
[----:B------:R-:W2:Y:S04]  /*04b0*/  LDG.E R17, desc[UR12][R8.64] ;  /* 0x0000000c08117981 */ /* 0x000ea8000c1e1900 */
[----:B--2---:R2:W-:Y:S04]  /*04c0*/  STG.E desc[UR12][R10.64], R17 ;  /* 0x000000110a007986 */ /* 0x0045e8000c10190c */
[----:B---3--:R-:W3:Y:S04]  /*04d0*/  LDG.E R19, desc[UR12][R8.64+0x4] ;  /* 0x0000040c08137981 */ /* 0x008ee8000c1e1900 */
[----:B---3--:R3:W-:Y:S04]  /*04e0*/  STG.E desc[UR12][R10.64+0x4], R19 ;  /* 0x000004130a007986 */ /* 0x0087e8000c10190c */
[----:B----4-:R-:W4:Y:S04]  /*04f0*/  LDG.E R21, desc[UR12][R8.64+0x8] ;  /* 0x0000080c08157981 */ /* 0x010f28000c1e1900 */
[----:B----4-:R4:W-:Y:S04]  /*0500*/  STG.E desc[UR12][R10.64+0x8], R21 ;  /* 0x000008150a007986 */ /* 0x0109e8000c10190c */
[----:B-----5:R-:W5:Y:S04]  /*0510*/  LDG.E R23, desc[UR12][R8.64+0xc] ;  /* 0x00000c0c08177981 */ /* 0x020f68000c1e1900 */
[----:B-----5:R4:W-:Y:S04]  /*0520*/  STG.E desc[UR12][R10.64+0xc], R23 ;  /* 0x00000c170a007986 */ /* 0x0209e8000c10190c */
[----:B0-----:R-:W5:Y:S04]  /*0530*/  LDG.E R13, desc[UR12][R8.64+0x10] ;  /* 0x0000100c080d7981 */ /* 0x001f68000c1e1900 */
[----:B-----5:R4:W-:Y:S04]  /*0540*/  STG.E desc[UR12][R10.64+0x10], R13 ;  /* 0x0000100d0a007986 */ /* 0x0209e8000c10190c */
[----:B-1----:R-:W5:Y:S04]  /*0550*/  LDG.E R15, desc[UR12][R8.64+0x14] ;  /* 0x0000140c080f7981 */ /* 0x002f68000c1e1900 */
[----:B-----5:R4:W-:Y:S04]  /*0560*/  STG.E desc[UR12][R10.64+0x14], R15 ;  /* 0x0000140f0a007986 */ /* 0x0209e8000c10190c */
[----:B--2---:R-:W2:Y:S01]  /*0570*/  LDG.E R17, desc[UR12][R8.64+0x18] ;  /* 0x0000180c08117981 */ /* 0x004ea2000c1e1900 */
[----:B------:R-:W-:-:S04]  /*0580*/  IADD3 R12, PT, PT, R12, 0x10, RZ ;  /* 0x000000100c0c7810 */ /* 0x000fc80007ffe0ff */
[----:B------:R-:W-:Y:S01]  /*0590*/  ISETP.NE.AND P0, PT, R12, RZ, PT ;  /* 0x000000ff0c00720c */ /* 0x000fe20003f05270 */
[----:B--2---:R4:W-:Y:S04]  /*05a0*/  STG.E desc[UR12][R10.64+0x18], R17 ;  /* 0x000018110a007986 */ /* 0x0049e8000c10190c */
[----:B---3--:R-:W2:Y:S01]  /*05b0*/  LDG.E R19, desc[UR12][R8.64+0x1c] ;  /* 0x00001c0c08137981 */ /* 0x008ea2000c1e1900 */
[----:B------:R-:W-:Y:S01]  /*05c0*/  VIADD R0, R0, 0x10 ;  /* 0x0000001000007836 */ /* 0x000fe20000000000 */
[----:B------:R-:W-:Y:S02]  /*05d0*/  IADD3 R7, PT, PT, R7, 0x10, RZ ;  /* 0x0000001007077810 */ /* 0x000fe40007ffe0ff */
[----:B--2---:R4:W-:Y:S04]  /*05e0*/  STG.E desc[UR12][R10.64+0x1c], R19 ;  /* 0x00001c130a007986 */ /* 0x0049e8000c10190c */
[----:B------:R-:W-:Y:S05]  /*05f0*/  @P0 BRA `(.L_x_703) ;  /* 0xfffffffc00540947 */ /* 0x000fea000383ffff */
.L_x_702:
[----:B------:R-:W-:Y:S05]  /*0600*/  @!P1 EXIT ;  /* 0x000000000000994d */ /* 0x000fea0003800000 */
[----:B------:R-:W-:Y:S02]  /*0610*/  ISETP.GE.U32.AND P0, PT, R14, 0x8, PT ;  /* 0x000000080e00780c */ /* 0x000fe40003f06070 */
[----:B------:R-:W-:-:S04]  /*0620*/  LOP3.LUT R12, R2, 0x7, RZ, 0xc0, !PT ;  /* 0x00000007020c7812 */ /* 0x000fc800078ec0ff */
[----:B------:R-:W-:-:S07]  /*0630*/  ISETP.NE.AND P1, PT, R12, RZ, PT ;  /* 0x000000ff0c00720c */ /* 0x000fce0003f25270 */
[----:B------:R-:W-:Y:S06]  /*0640*/  @!P0 BRA `(.L_x_704) ;  /* 0x00000000005c8947 */ /* 0x000fec0003800000 */
[----:B------:R-:W0:Y:S01]  /*0650*/  LDC.64 R8, c[0x0][0x388] ;  /* 0x0000e200ff087b82 */ /* 0x000e220000000a00 */
[----:B------:R-:W-:-:S07]  /*0660*/  IMAD.IADD R7, R6, 0x1, R3 ;  /* 0x0000000106077824 */ /* 0x000fce00078e0203 */
[----:B----4-:R-:W1:Y:S01]  /*0670*/  LDC.64 R10, c[0x0][0x380] ;  /* 0x0000e000ff0a7b82 */ /* 0x010e620000000a00 */
[----:B0-----:R-:W-:-:S05]  /*0680*/  IMAD.WIDE R8, R7, 0x4, R8 ;  /* 0x0000000407087825 */ /* 0x001fca00078e0208 */
[----:B------:R-:W2:Y:S01]  /*0690*/  LDG.E R7, desc[UR12][R8.64] ;  /* 0x0000000c08077981 */ /* 0x000ea2000c1e1900 */
[----:B-1----:R-:W-:-:S05]  /*06a0*/  IMAD.WIDE R10, R0, 0x4, R10 ;  /* 0x00000004000a7825 */ /* 0x002fca00078e020a */
[----:B--2---:R0:W-:Y:S04]  /*06b0*/  STG.E desc[UR12][R10.64], R7 ;  /* 0x000000070a007986 */ /* 0x0041e8000c10190c */
[----:B------:R-:W2:Y:S04]  /*06c0*/  LDG.E R13, desc[UR12][R8.64+0x4] ;  /* 0x0000040c080d7981 */ /* 0x000ea8000c1e1900 */
[----:B--2---:R1:W-:Y:S04]  /*06d0*/  STG.E desc[UR12][R10.64+0x4], R13 ;  /* 0x0000040d0a007986 */ /* 0x0043e8000c10190c */
[----:B------:R-:W2:Y:S04]  /*06e0*/  LDG.E R15, desc[UR12][R8.64+0x8] ;  /* 0x0000080c080f7981 */ /* 0x000ea8000c1e1900 */
[----:B--2---:R2:W-:Y:S04]  /*06f0*/  STG.E desc[UR12][R10.64+0x8], R15 ;  /* 0x0000080f0a007986 */ /* 0x0045e8000c10190c */
[----:B------:R-:W3:Y:S04]  /*0700*/  LDG.E R17, desc[UR12][R8.64+0xc] ;  /* 0x00000c0c08117981 */ /* 0x000ee8000c1e1900 */
[----:B---3--:R2:W-:Y:S04]  /*0710*/  STG.E desc[UR12][R10.64+0xc], R17 ;  /* 0x00000c110a007986 */ /* 0x0085e8000c10190c */
[----:B------:R-:W3:Y:S04]  /*0720*/  LDG.E R19, desc[UR12][R8.64+0x10] ;  /* 0x0000100c08137981 */ /* 0x000ee8000c1e1900 */
[----:B---3--:R2:W-:Y:S04]  /*0730*/  STG.E desc[UR12][R10.64+0x10], R19 ;  /* 0x000010130a007986 */ /* 0x0085e8000c10190c */
[----:B------:R-:W3:Y:S04]  /*0740*/  LDG.E R21, desc[UR12][R8.64+0x14] ;  /* 0x0000140c08157981 */ /* 0x000ee8000c1e1900 */
[----:B---3--:R2:W-:Y:S04]  /*0750*/  STG.E desc[UR12][R10.64+0x14], R21 ;  /* 0x000014150a007986 */ /* 0x0085e8000c10190c */
[----:B0-----:R-:W3:Y:S04]  /*0760*/  LDG.E R7, desc[UR12][R8.64+0x18] ;  /* 0x0000180c08077981 */ /* 0x001ee8000c1e1900 */
[----:B---3--:R2:W-:Y:S04]  /*0770*/  STG.E desc[UR12][R10.64+0x18], R7 ;  /* 0x000018070a007986 */ /* 0x0085e8000c10190c */
[----:B-1----:R-:W3:Y:S01]  /*0780*/  LDG.E R13, desc[UR12][R8.64+0x1c] ;  /* 0x00001c0c080d7981 */ /* 0x002ee2000c1e1900 */
[----:B------:R-:W-:Y:S01]  /*0790*/  IADD3 R3, PT, PT, R3, 0x8, RZ ;  /* 0x0000000803037810 */ /* 0x000fe20007ffe0ff */
[----:B------:R-:W-:-:S02]  /*07a0*/  VIADD R0, R0, 0x8 ;  /* 0x0000000800007836 */ /* 0x000fc40000000000 */
[----:B---3--:R2:W-:Y:S05]  /*07b0*/  STG.E desc[UR12][R10.64+0x1c], R13 ;  /* 0x00001c0d0a007986 */ /* 0x0085ea000c10190c */
.L_x_704:
[----:B------:R-:W-:Y:S05]  /*07c0*/  @!P1 EXIT ;  /* 0x000000000000994d */ /* 0x000fea0003800000 */
[----:B------:R-:W-:Y:S02]  /*07d0*/  ISETP.GE.U32.AND P0, PT, R12, 0x4, PT ;  /* 0x000000040c00780c */ /* 0x000fe40003f06070 */
[----:B------:R-:W-:-:S04]  /*07e0*/  LOP3.LUT R2, R2, 0x3, RZ, 0xc0, !PT ;  /* 0x0000000302027812 */ /* 0x000fc800078ec0ff */
[----:B------:R-:W-:-:S07]  /*07f0*/  ISETP.NE.AND P1, PT, R2, RZ, PT ;  /* 0x000000ff0200720c */ /* 0x000fce0003f25270 */
[----:B------:R-:W-:Y:S06]  /*0800*/  @!P0 BRA `(.L_x_705) ;  /* 0x00000000003c8947 */ /* 0x000fec0003800000 */
[----:B------:R-:W0:Y:S01]  /*0810*/  LDC.64 R8, c[0x0][0x388] ;  /* 0x0000e200ff087b82 */ /* 0x000e220000000a00 */
[----:B--2---:R-:W-:-:S05]  /*0820*/  IADD3 R7, PT, PT, R6, R3, RZ ;  /* 0x0000000306077210 */ /* 0x004fca0007ffe0ff */
[----:B0-----:R-:W-:Y:S02]  /*0830*/  IMAD.WIDE R8, R7, 0x4, R8 ;  /* 0x0000000407087825 */ /* 0x001fe400078e0208 */
[----:B------:R-:W0:Y:S03]  /*0840*/  LDC.64 R6, c[0x0][0x380] ;  /* 0x0000e000ff067b82 */ /* 0x000e260000000a00 */
[----:B----4-:R-:W2:Y:S01]  /*0850*/  LDG.E R11, desc[UR12][R8.64] ;  /* 0x0000000c080b7981 */ /* 0x010ea2000c1e1900 */
[----:B0-----:R-:W-:-:S05]  /*0860*/  IMAD.WIDE R6, R0, 0x4, R6 ;  /* 0x0000000400067825 */ /* 0x001fca00078e0206 */
[----:B--2---:R0:W-:Y:S04]  /*0870*/  STG.E desc[UR12][R6.64], R11 ;  /* 0x0000000b06007986 */ /* 0x0041e8000c10190c */
[----:B------:R-:W2:Y:S04]  /*0880*/  LDG.E R13, desc[UR12][R8.64+0x4] ;  /* 0x0000040c080d7981 */ /* 0x000ea8000c1e1900 */
[----:B--2---:R0:W-:Y:S04]  /*0890*/  STG.E desc[UR12][R6.64+0x4], R13 ;  /* 0x0000040d06007986 */ /* 0x0041e8000c10190c */
[----:B------:R-:W2:Y:S04]  /*08a0*/  LDG.E R15, desc[UR12][R8.64+0x8] ;  /* 0x0000080c080f7981 */ /* 0x000ea8000c1e1900 */
[----:B--2---:R0:W-:Y:S04]  /*08b0*/  STG.E desc[UR12][R6.64+0x8], R15 ;  /* 0x0000080f06007986 */ /* 0x0041e8000c10190c */
[----:B------:R-:W2:Y:S01]  /*08c0*/  LDG.E R17, desc[UR12][R8.64+0xc] ;  /* 0x00000c0c08117981 */ /* 0x000ea2000c1e1900 */
[----:B------:R-:W-:Y:S01]  /*08d0*/  VIADD R3, R3, 0x4 ;  /* 0x0000000403037836 */ /* 0x000fe20000000000 */
[----:B------:R-:W-:-:S02]  /*08e0*/  IADD3 R0, PT, PT, R0, 0x4, RZ ;  /* 0x0000000400007810 */ /* 0x000fc40007ffe0ff */
[----:B--2---:R0:W-:Y:S05]  /*08f0*/  STG.E desc[UR12][R6.64+0xc], R17 ;  /* 0x00000c1106007986 */ /* 0x0041ea000c10190c */
.L_x_705:
[----:B------:R-:W-:Y:S05]  /*0900*/  @!P1 EXIT ;  /* 0x000000000000994d */ /* 0x000fea0003800000 */
[----:B------:R-:W1:Y:S01]  /*0910*/  LDC.64 R8, c[0x0][0x380] ;  /* 0x0000e000ff087b82 */ /* 0x000e620000000a00 */
[----:B0-2-4-:R-:W-:Y:S01]  /*0920*/  IADD3 R11, PT, PT, R4, R5, R3 ;  /* 0x00000005040b7210 */ /* 0x015fe20007ffe003 */
[----:B------:R-:W-:-:S06]  /*0930*/  IMAD.MOV R10, RZ, RZ, -R2 ;  /* 0x000000ffff0a7224 */ /* 0x000fcc00078e0a02 */
[----:B------:R-:W0:Y:S02]  /*0940*/  LDC.64 R6, c[0x0][0x388] ;  /* 0x0000e200ff067b82 */ /* 0x000e240000000a00 */
.L_x_706:
[----:B0-2---:R-:W-:-:S06]  /*0950*/  IMAD.WIDE R2, R11, 0x4, R6 ;  /* 0x000000040b027825 */ /* 0x005fcc00078e0206 */
[----:B------:R-:W2:Y:S01]  /*0960*/  LDG.E R3, desc[UR12][R2.64] ;  /* 0x0000000c02037981 */ /* 0x000ea2000c1e1900 */
[----:B------:R-:W-:Y:S01]  /*0970*/  IADD3 R10, PT, PT, R10, 0x1, RZ ;  /* 0x000000010a0a7810 */ /* 0x000fe20007ffe0ff */
[----:B-1----:R-:W-:Y:S01]  /*0980*/  IMAD.WIDE R4, R0, 0x4, R8 ;  /* 0x0000000400047825 */ /* 0x002fe200078e0208 */
[----:B------:R-:W-:Y:S02]  /*0990*/  IADD3 R11, PT, PT, R11, 0x1, RZ ;  /* 0x000000010b0b7810 */ /* 0x000fe40007ffe0ff */
[----:B------:R-:W-:Y:S01]  /*09a0*/  ISETP.NE.AND P0, PT, R10, RZ, PT ;  /* 0x000000ff0a00720c */ /* 0x000fe20003f05270 */
[----:B------:R-:W-:Y:S01]  /*09b0*/  VIADD R0, R0, 0x1 ;  /* 0x0000000100007836 */ /* 0x000fe20000000000 */
[----:B--2---:R2:W-:Y:S11]  /*09c0*/  STG.E desc[UR12][R4.64], R3 ;  /* 0x0000000304007986 */ /* 0x0045f6000c10190c */
[----:B------:R-:W-:Y:S05]  /*09d0*/  @P0 BRA `(.L_x_706) ;  /* 0xfffffffc00dc0947 */ /* 0x000fea000383ffff */
[----:B------:R-:W-:Y:S05]  /*09e0*/  EXIT ;  /* 0x000000000000794d */ /* 0x000fea0003800000 */
.L_x_707:
        /* <DEDUP_REMOVED lines=9> */
.L_x_786:


//--------------------- .text._Z25copyToMigrationPoolKernelPiS_ii --------------------------
	.section	.text._Z25copyToMigrationPoolKernelPiS_ii,"ax",@progbits
	.align	128
        .global         _Z25copyToMigrationPoolKernelPiS_ii
        .type           _Z25copyToMigrationPoolKernelPiS_ii,@function
        .size           _Z25copyToMigrationPoolKernelPiS_ii,(.L_x_787 - _Z25copyToMigrationPoolKernelPiS_ii)
        .other          _Z25copyToMigrationPoolKernelPiS_ii,@"STO_CUDA_ENTRY STV_DEFAULT"
_Z25copyToMigrationPoolKernelPiS_ii:
.text._Z25copyToMigrationPoolKernelPiS_ii:
[----:B------:R-:W-:Y:S08]  /*0000*/  LDC R1, c[0x0][0x37c] ;  /* 0x0000df00ff017b82 */ /* 0x000ff00000000800 */
[----:B------:R-:W0:Y:S01]  /*0010*/  LDC.64 R2, c[0x0][0x390] ;  /* 0x0000e400ff027b82 */ /* 0x000e220000000a00 */
[----:B------:R-:W1:Y:S01]  /*0020*/  S2R R5, SR_TID.X ;  /* 0x0000000000057919 */ /* 0x000e620000002100 */
[----:B------:R-:W2:Y:S01]  /*0030*/  LDCU UR5, c[0x0][0x370] ;  /* 0x00006e00ff0577ac */ /* 0x000ea20008000800 */
[----:B------:R-:W3:Y:S05]  /*0040*/  LDCU UR8, c[0x3][0x4c] ;  /* 0x00c00980ff0877ac */ /* 0x000eea0008000800 */
[----:B------:R-:W4:Y:S08]  /*0050*/  S2UR UR4, SR_CTAID.Y ;  /* 0x00000000000479c3 */ /* 0x000f300000002600 */
[----:B------:R-:W0:Y:S02]  /*0060*/  S2UR UR6, SR_CTAID.X ;  /* 0x00000000000679c3 */ /* 0x000e240000002500 */
[----:B0-----:R-:W-:-:S13]  /*0070*/  ISETP.GE.AND P0, PT, R2, 0x1, PT ;  /* 0x000000010200780c */ /* 0x001fda0003f06270 */
[----:B-1234-:R-:W-:Y:S05]  /*0080*/  @!P0 EXIT ;  /* 0x000000000000894d */ /* 0x01efea0003800000 */
[----:B------:R-:W0:Y:S01]  /*0090*/  LDCU UR7, c[0x0][0x360] ;  /* 0x00006c00ff0777ac */ /* 0x000e220008000800 */
[C---:B------:R-:W-:Y:S01]  /*00a0*/  ISETP.GE.U32.AND P1, PT, R2.reuse, 0x10, PT ;  /* 0x000000100200780c */ /* 0x040fe20003f26070 */
[----:B------:R-:W-:Y:S01]  /*00b0*/  IMAD R0, R5, R2, RZ ;  /* 0x0000000205007224 */ /* 0x000fe200078e02ff */
[----:B------:R-:W-:Y:S01]  /*00c0*/  LOP3.LUT R12, R2, 0xf, RZ, 0xc0, !PT ;  /* 0x0000000f020c7812 */ /* 0x000fe200078ec0ff */
[----:B------:R-:W-:Y:S01]  /*00d0*/  UIMAD UR4, UR4, UR5, UR6 ;  /* 0x00000005040472a4 */ /* 0x000fe2000f8e0206 */
[----:B------:R-:W-:Y:S01]  /*00e0*/  IMAD.MOV.U32 R4, RZ, RZ, RZ ;  /* 0x000000ffff047224 */ /* 0x000fe200078e00ff */
[----:B------:R-:W1:Y:S01]  /*00f0*/  LDCU.64 UR12, c[0x0][0x358] ;  /* 0x00006b00ff0c77ac */ /* 0x000e620008000a00 */
[----:B------:R-:W-:-:S03]  /*0100*/  ISETP.NE.AND P0, PT, R12, RZ, PT ;  /* 0x000000ff0c00720c */ /* 0x000fc60003f05270 */
[----:B------:R-:W-:-:S04]  /*0110*/  IMAD R3, R3, UR4, RZ ;  /* 0x0000000403037c24 */ /* 0x000fc8000f8e02ff */
[----:B------:R-:W-:Y:S01]  /*0120*/  IMAD R0, R3, UR8, R0 ;  /* 0x0000000803007c24 */ /* 0x000fe2000f8e0200 */
[----:B0-----:R-:W-:-:S06]  /*0130*/  UIMAD UR4, UR4, UR7, URZ ;  /* 0x00000007040472a4 */ /* 0x001fcc000f8e02ff */
[----:B------:R-:W-:Y:S01]  /*0140*/  VIADD R3, R5, UR4 ;  /* 0x0000000405037c36 */ /* 0x000fe20008000000 */
        /* <DEDUP_REMOVED lines=9> */
.L_x_709:
        /* <DEDUP_REMOVED lines=43> */
.L_x_708:
[----:B------:R-:W-:Y:S05]  /*0490*/  @!P0 EXIT ;  /* 0x000000000000894d */ /* 0x000fea0003800000 */
[----:B------:R-:W-:Y:S02]  /*04a0*/  ISETP.GE.U32.AND P0, PT, R12, 0x8, PT ;  /* 0x000000080c00780c */ /* 0x000fe40003f06070 */
[----:B------:R-:W-:-:S04]  /*04b0*/  LOP3.LUT R10, R2, 0x7, RZ, 0xc0, !PT ;  /* 0x00000007020a7812 */ /* 0x000fc800078ec0ff */
[----:B------:R-:W-:-:S07]  /*04c0*/  ISETP.NE.AND P1, PT, R10, RZ, PT ;  /* 0x000000ff0a00720c */ /* 0x000fce0003f25270 */
[----:B------:R-:W-:Y:S06]  /*04d0*/  @!P0 BRA `(.L_x_710) ;  /* 0x00000000005c8947 */ /* 0x000fec0003800000 */
[----:B------:R-:W0:Y:S08]  /*04e0*/  LDC.64 R6, c[0x0][0x380] ;  /* 0x0000e000ff067b82 */ /* 0x000e300000000a00 */
[----:B----4-:R-:W1:Y:S01]  /*04f0*/  LDC.64 R8, c[0x0][0x388] ;  /* 0x0000e200ff087b82 */ /* 0x010e620000000a00 */
[----:B0-----:R-:W-:-:S05]  /*0500*/  IMAD.WIDE R6, R0, 0x4, R6 ;  /* 0x0000000400067825 */ /* 0x001fca00078e0206 */
[----:B------:R-:W2:Y:S01]  /*0510*/  LDG.E R11, desc[UR12][R6.64] ;  /* 0x0000000c060b7981 */ /* 0x000ea2000c1e1900 */
[----:B------:R-:W-:-:S04]  /*0520*/  IMAD.IADD R13, R3, 0x1, R4 ;  /* 0x00000001030d7824 */ /* 0x000fc800078e0204 */
        /* <DEDUP_REMOVED lines=18> */
.L_x_710:
[----:B------:R-:W-:Y:S05]  /*0650*/  @!P1 EXIT ;  /* 0x000000000000994d */ /* 0x000fea0003800000 */
[----:B------:R-:W-:Y:S02]  /*0660*/  ISETP.GE.U32.AND P0, PT, R10, 0x4, PT ;  /* 0x000000040a00780c */ /* 0x000fe40003f06070 */
[----:B------:R-:W-:-:S04]  /*0670*/  LOP3.LUT R2, R2, 0x3, RZ, 0xc0, !PT ;  /* 0x0000000302027812 */ /* 0x000fc800078ec0ff */
[----:B------:R-:W-:-:S07]  /*0680*/  ISETP.NE.AND P1, PT, R2, RZ, PT ;  /* 0x000000ff0200720c */ /* 0x000fce0003f25270 */
[----:B------:R-:W-:Y:S06]  /*0690*/  @!P0 BRA `(.L_x_711) ;  /* 0x00000000003c8947 */ /* 0x000fec0003800000 */
[----:B------:R-:W0:Y:S08]  /*06a0*/  LDC.64 R6, c[0x0][0x380] ;  /* 0x0000e000ff067b82 */ /* 0x000e300000000a00 */
[----:B--2-4-:R-:W1:Y:S01]  /*06b0*/  LDC.64 R8, c[0x0][0x388] ;  /* 0x0000e200ff087b82 */ /* 0x014e620000000a00 */
[----:B0-----:R-:W-:-:S05]  /*06c0*/  IMAD.WIDE R6, R0, 0x4, R6 ;  /* 0x0000000400067825 */ /* 0x001fca00078e0206 */
[----:B------:R-:W2:Y:S01]  /*06d0*/  LDG.E R11, desc[UR12][R6.64] ;  /* 0x0000000c060b7981 */ /* 0x000ea2000c1e1900 */
[----:B------:R-:W-:-:S05]  /*06e0*/  IADD3 R3, PT, PT, R3, R4, RZ ;  /* 0x0000000403037210 */ /* 0x000fca0007ffe0ff */
[----:B-1----:R-:W-:-:S05]  /*06f0*/  IMAD.WIDE R8, R3, 0x4, R8 ;  /* 0x0000000403087825 */ /* 0x002fca00078e0208 */
        /* <DEDUP_REMOVED lines=9> */
.L_x_711:
[----:B------:R-:W-:Y:S05]  /*0790*/  @!P1 EXIT ;  /* 0x000000000000994d */ /* 0x000fea0003800000 */
[----:B0-2-4-:R-:W0:Y:S01]  /*07a0*/  LDC.64 R8, c[0x0][0x380] ;  /* 0x0000e000ff087b82 */ /* 0x015e220000000a00 */
[----:B------:R-:W-:Y:S01]  /*07b0*/  IADD3 R11, PT, PT, R5, UR4, R4 ;  /* 0x00000004050b7c10 */ /* 0x000fe2000fffe004 */
[----:B------:R-:W-:-:S06]  /*07c0*/  IMAD.MOV R10, RZ, RZ, -R2 ;  /* 0x000000ffff0a7224 */ /* 0x000fcc00078e0a02 */
[----:B------:R-:W1:Y:S02]  /*07d0*/  LDC.64 R6, c[0x0][0x388] ;  /* 0x0000e200ff067b82 */ /* 0x000e640000000a00 */
.L_x_712:
[----:B0-2---:R-:W-:-:S06]  /*07e0*/  IMAD.WIDE R4, R0, 0x4, R8 ;  /* 0x0000000400047825 */ /* 0x005fcc00078e0208 */
[----:B------:R-:W2:Y:S01]  /*07f0*/  LDG.E R5, desc[UR12][R4.64] ;  /* 0x0000000c04057981 */ /* 0x000ea2000c1e1900 */
[----:B------:R-:W-:Y:S01]  /*0800*/  IADD3 R10, PT, PT, R10, 0x1, RZ ;  /* 0x000000010a0a7810 */ /* 0x000fe20007ffe0ff */
[C---:B-1----:R-:W-:Y:S01]  /*0810*/  IMAD.WIDE R2, R11.reuse, 0x4, R6 ;  /* 0x000000040b027825 */ /* 0x042fe200078e0206 */
[----:B------:R-:W-:Y:S02]  /*0820*/  IADD3 R11, PT, PT, R11, 0x1, RZ ;  /* 0x000000010b0b7810 */ /* 0x000fe40007ffe0ff */
[----:B------:R-:W-:Y:S01]  /*0830*/  ISETP.NE.AND P0, PT, R10, RZ, PT ;  /* 0x000000ff0a00720c */ /* 0x000fe20003f05270 */
[----:B------:R-:W-:Y:S01]  /*0840*/  VIADD R0, R0, 0x1 ;  /* 0x0000000100007836 */ /* 0x000fe20000000000 */
[----:B--2---:R2:W-:Y:S11]  /*0850*/  STG.E desc[UR12][R2.64], R5 ;  /* 0x0000000502007986 */ /* 0x0045f6000c10190c */
[----:B------:R-:W-:Y:S05]  /*0860*/  @P0 BRA `(.L_x_712) ;  /* 0xfffffffc00dc0947 */ /* 0x000fea000383ffff */
[----:B------:R-:W-:Y:S05]  /*0870*/  EXIT ;  /* 0x000000000000794d */ /* 0x000fea0003800000 */
.L_x_713:
        /* <DEDUP_REMOVED lines=16> */
.L_x_787:


//--------------------- .text._Z14mutationKernelPiPdS_i --------------------------
	.section	.text._Z14mutationKernelPiPdS_i,"ax",@progbits
	.align	128
        .global         _Z14mutationKernelPiPdS_i
        .type           _Z14mutationKernelPiPdS_i,@function
        .size           _Z14mutationKernelPiPdS_i,(.L_x_788 - _Z14mutationKernelPiPdS_i)
        .other          _Z14mutationKernelPiPdS_i,@"STO_CUDA_ENTRY STV_DEFAULT"
_Z14mutationKernelPiPdS_i:
.text._Z14mutationKernelPiPdS_i:
[----:B------:R-:W-:Y:S01]  /*0000*/  LDC R1, c[0x0][0x37c] ;  /* 0x0000df00ff017b82 */ /* 0x000fe20000000800 */
[----:B------:R-:W0:Y:S07]  /*0010*/  S2R R0, SR_TID.X ;  /* 0x0000000000007919 */ /* 0x000e2e0000002100 */
[----:B------:R-:W-:Y:S01]  /*0020*/  S2UR UR4, SR_CTAID.Y ;  /* 0x00000000000479c3 */ /* 0x000fe20000002600 */
[----:B------:R-:W1:Y:S01]  /*0030*/  LDCU UR5, c[0x0][0x370] ;  /* 0x00006e00ff0577ac */ /* 0x000e620008000800 */
[----:B------:R-:W2:Y:S06]  /*0040*/  LDCU.64 UR8, c[0x0][0x358] ;  /* 0x00006b00ff0877ac */ /* 0x000eac0008000a00 */
[----:B------:R-:W1:Y:S08]  /*0050*/  S2UR UR6, SR_CTAID.X ;  /* 0x00000000000679c3 */ /* 0x000e700000002500 */
[----:B------:R-:W0:Y:S08]  /*0060*/  LDC R11, c[0x0][0x360] ;  /* 0x0000d800ff0b7b82 */ /* 0x000e300000000800 */
[----:B------:R-:W3:Y:S01]  /*0070*/  LDC.64 R2, c[0x0][0x388] ;  /* 0x0000e200ff027b82 */ /* 0x000ee20000000a00 */
[----:B-1----:R-:W-:-:S06]  /*0080*/  UIMAD UR4, UR4, UR5, UR6 ;  /* 0x00000005040472a4 */ /* 0x002fcc000f8e0206 */
[----:B0-----:R-:W-:-:S04]  /*0090*/  IMAD R11, R11, UR4, R0 ;  /* 0x000000040b0b7c24 */ /* 0x001fc8000f8e0200 */
[----:B---3--:R-:W-:-:S06]  /*00a0*/  IMAD.WIDE R2, R11, 0x8, R2 ;  /* 0x000000080b027825 */ /* 0x008fcc00078e0202 */
[----:B--2---:R-:W2:Y:S01]  /*00b0*/  LDG.E.64 R2, desc[UR8][R2.64] ;  /* 0x0000000802027981 */ /* 0x004ea2000c1e1b00 */
[----:B------:R-:W-:Y:S01]  /*00c0*/  UMOV UR4, 0xa0000000 ;  /* 0xa000000000047882 */ /* 0x000fe20000000000 */
[----:B------:R-:W-:Y:S02]  /*00d0*/  UMOV UR5, 0x3fc99999 ;  /* 0x3fc9999900057882 */ /* 0x000fe40000000000 */
[----:B--2---:R-:W-:-:S14]  /*00e0*/  DSETP.GEU.AND P0, PT, R2, UR4, PT ;  /* 0x0000000402007e2a */ /* 0x004fdc000bf0e000 */
[----:B------:R-:W-:Y:S05]  /*00f0*/  @P0 EXIT ;  /* 0x000000000000094d */ /* 0x000fea0003800000 */
[----:B------:R-:W0:Y:S01]  /*0100*/  LDC.64 R2, c[0x0][0x390] ;  /* 0x0000e400ff027b82 */ /* 0x000e220000000a00 */
[----:B------:R-:W-:Y:S01]  /*0110*/  SHF.L.U32 R5, R11, 0x1, RZ ;  /* 0x000000010b057819 */ /* 0x000fe200000006ff */
[----:B------:R-:W1:Y:S06]  /*0120*/  LDCU UR4, c[0x0][0x398] ;  /* 0x00007300ff0477ac */ /* 0x000e6c0008000800 */
[----:B------:R-:W2:Y:S01]  /*0130*/  LDC.64 R8, c[0x0][0x380] ;  /* 0x0000e000ff087b82 */ /* 0x000ea20000000a00 */
[----:B0-----:R-:W-:-:S05]  /*0140*/  IMAD.WIDE R2, R5, 0x4, R2 ;  /* 0x0000000405027825 */ /* 0x001fca00078e0202 */
[----:B------:R-:W1:Y:S04]  /*0150*/  LDG.E R4, desc[UR8][R2.64+0x4] ;  /* 0x0000040802047981 */ /* 0x000e68000c1e1900 */
[----:B------:R-:W3:Y:S01]  /*0160*/  LDG.E R0, desc[UR8][R2.64] ;  /* 0x0000000802007981 */ /* 0x000ee2000c1e1900 */
[----:B-1----:R-:W-:-:S04]  /*0170*/  IMAD R7, R11, UR4, R4 ;  /* 0x000000040b077c24 */ /* 0x002fc8000f8e0204 */
[----:B--2---:R-:W-:-:S06]  /*0180*/  IMAD.WIDE R6, R7, 0x4, R8 ;  /* 0x0000000407067825 */ /* 0x004fcc00078e0208 */
[----:B------:R-:W2:Y:S01]  /*0190*/  LDG.E R7, desc[UR8][R6.64] ;  /* 0x0000000806077981 */ /* 0x000ea2000c1e1900 */
[----:B---3--:R-:W-:-:S04]  /*01a0*/  IMAD R5, R11, UR4, R0 ;  /* 0x000000040b057c24 */ /* 0x008fc8000f8e0200 */
[----:B------:R-:W-:-:S05]  /*01b0*/  IMAD.WIDE R4, R5, 0x4, R8 ;  /* 0x0000000405047825 */ /* 0x000fca00078e0208 */
[----:B------:R-:W3:Y:S04]  /*01c0*/  LDG.E R13, desc[UR8][R4.64] ;  /* 0x00000008040d7981 */ /* 0x000ee8000c1e1900 */
[----:B--2---:R-:W-:Y:S04]  /*01d0*/  STG.E desc[UR8][R4.64], R7 ;  /* 0x0000000704007986 */ /* 0x004fe8000c101908 */
[----:B------:R-:W2:Y:S02]  /*01e0*/  LDG.E R0, desc[UR8][R2.64+0x4] ;  /* 0x0000040802007981 */ /* 0x000ea4000c1e1900 */
[----:B--2---:R-:W-:-:S04]  /*01f0*/  IMAD R11, R11, UR4, R0 ;  /* 0x000000040b0b7c24 */ /* 0x004fc8000f8e0200 */
[----:B------:R-:W-:-:S05]  /*0200*/  IMAD.WIDE R8, R11, 0x4, R8 ;  /* 0x000000040b087825 */ /* 0x000fca00078e0208 */
[----:B---3--:R-:W-:Y:S01]  /*0210*/  STG.E desc[UR8][R8.64], R13 ;  /* 0x0000000d08007986 */ /* 0x008fe2000c101908 */
[----:B------:R-:W-:Y:S05]  /*0220*/  EXIT ;  /* 0x000000000000794d */ /* 0x000fea0003800000 */
.L_x_714:
        /* <DEDUP_REMOVED lines=13> */
.L_x_788:


//--------------------- .text._Z11breedKernelPiS_PdS0_S_i --------------------------
	.section	.text._Z11breedKernelPiS_PdS0_S_i,"ax",@progbits
	.align	128
        .global         _Z11breedKernelPiS_PdS0_S_i
        .type           _Z11breedKernelPiS_PdS0_S_i,@function
        .size           _Z11breedKernelPiS_PdS0_S_i,(.L_x_789 - _Z11breedKernelPiS_PdS0_S_i)
        .other          _Z11breedKernelPiS_PdS0_S_i,@"STO_CUDA_ENTRY STV_DEFAULT"
_Z11breedKernelPiS_PdS0_S_i:
.text._Z11breedKernelPiS_PdS0_S_i:
[----:B------:R-:W-:Y:S01]  /*0000*/  LDC R1, c[0x0][0x37c] ;  /* 0x0000df00ff017b82 */ /* 0x000fe20000000800 */
[----:B------:R-:W0:Y:S07]  /*0010*/  S2R R3, SR_TID.X ;  /* 0x0000000000037919 */ /* 0x000e2e0000002100 */
[----:B------:R-:W-:Y:S01]  /*0020*/  S2UR UR4, SR_CTAID.Y ;  /* 0x00000000000479c3 */ /* 0x000fe20000002600 */
[----:B------:R-:W1:Y:S01]  /*0030*/  LDCU UR5, c[0x0][0x370] ;  /* 0x00006e00ff0577ac */ /* 0x000e620008000800 */
[----:B------:R-:W-:Y:S01]  /*0040*/  BSSY.RECONVERGENT B0, `(.L_x_715) ;  /* 0x000001e000007945 */ /* 0x000fe20003800200 */
[----:B------:R-:W2:Y:S05]  /*0050*/  LDCU UR8, c[0x3][0x4c] ;  /* 0x00c00980ff0877ac */ /* 0x000eaa0008000800 */
[----:B------:R-:W1:Y:S08]  /*0060*/  S2UR UR6, SR_CTAID.X ;  /* 0x00000000000679c3 */ /* 0x000e700000002500 */
[----:B------:R-:W0:Y:S01]  /*0070*/  LDC R6, c[0x0][0x360] ;  /* 0x0000d800ff067b82 */ /* 0x000e220000000800 */
[----:B--2---:R-:W-:-:S07]  /*0080*/  UISETP.GE.AND UP0, UPT, UR8, 0x1, UPT ;  /* 0x000000010800788c */ /* 0x004fce000bf06270 */
[----:B------:R-:W2:Y:S01]  /*0090*/  LDC.64 R8, c[0x0][0x398] ;  /* 0x0000e600ff087b82 */ /* 0x000ea20000000a00 */
[----:B-1----:R-:W-:Y:S01]  /*00a0*/  UIMAD UR4, UR4, UR5, UR6 ;  /* 0x00000005040472a4 */ /* 0x002fe2000f8e0206 */
[----:B------:R-:W1:Y:S05]  /*00b0*/  LDCU.64 UR6, c[0x0][0x358] ;  /* 0x00006b00ff0677ac */ /* 0x000e6a0008000a00 */
[----:B0-----:R-:W-:Y:S01]  /*00c0*/  IMAD R6, R6, UR4, R3 ;  /* 0x0000000406067c24 */ /* 0x001fe2000f8e0203 */
[----:B------:R-:W-:-:S04]  /*00d0*/  UIMAD UR4, UR4, UR8, URZ ;  /* 0x00000008040472a4 */ /* 0x000fc8000f8e02ff */
[----:B------:R-:W-:Y:S02]  /*00e0*/  SHF.L.U32 R6, R6, 0x1, RZ ;  /* 0x0000000106067819 */ /* 0x000fe400000006ff */
[----:B------:R-:W-:Y:S01]  /*00f0*/  MOV R4, UR4 ;  /* 0x0000000400047c02 */ /* 0x000fe20008000f00 */
[----:B------:R-:W-:Y:S02]  /*0100*/  IMAD.U32 R0, RZ, RZ, UR4 ;  /* 0x00000004ff007e24 */ /* 0x000fe4000f8e00ff */
[----:B--2---:R-:W-:Y:S01]  /*0110*/  IMAD.WIDE R8, R6, 0x8, R8 ;  /* 0x0000000806087825 */ /* 0x004fe200078e0208 */
[----:B-1----:R-:W-:Y:S06]  /*0120*/  BRA.U !UP0, `(.L_x_716) ;  /* 0x0000000108387547 */ /* 0x002fec000b800000 */
[----:B------:R0:W5:Y:S01]  /*0130*/  LDG.E.64 R10, desc[UR6][R8.64] ;  /* 0x00000006080a7981 */ /* 0x000162000c1e1b00 */
[----:B------:R-:W1:Y:S01]  /*0140*/  LDC.64 R16, c[0x0][0x390] ;  /* 0x0000e400ff107b82 */ /* 0x000e620000000a00 */
[C---:B------:R-:W-:Y:S01]  /*0150*/  IADD3 R3, PT, PT, R4.reuse, UR8, RZ ;  /* 0x0000000804037c10 */ /* 0x040fe2000fffe0ff */
[----:B------:R-:W-:Y:S01]  /*0160*/  IMAD.MOV.U32 R2, RZ, RZ, R4 ;  /* 0x000000ffff027224 */ /* 0x000fe200078e0004 */
[----:B------:R-:W-:Y:S02]  /*0170*/  CS2R R12, SRZ ;  /* 0x00000000000c7805 */ /* 0x000fe4000001ff00 */
[----:B------:R-:W-:-:S07]  /*0180*/  VIADDMNMX R0, R4, 0x1, R3, !PT ;  /* 0x0000000104007846 */ /* 0x000fce0007800103 */
.L_x_718:
[----:B-1----:R-:W-:-:S06]  /*0190*/  IMAD.WIDE R14, R2, 0x8, R16 ;  /* 0x00000008020e7825 */ /* 0x002fcc00078e0210 */
[----:B------:R-:W2:Y:S02]  /*01a0*/  LDG.E.64 R14, desc[UR6][R14.64] ;  /* 0x000000060e0e7981 */ /* 0x000ea4000c1e1b00 */
[----:B--2---:R-:W-:-:S08]  /*01b0*/  DADD R12, R14, R12 ;  /* 0x000000000e0c7229 */ /* 0x004fd0000000000c */
[----:B-----5:R-:W-:-:S14]  /*01c0*/  DSETP.GEU.AND P0, PT, R10, R12, PT ;  /* 0x0000000c0a00722a */ /* 0x020fdc0003f0e000 */
[----:B------:R-:W-:Y:S05]  /*01d0*/  @!P0 BRA `(.L_x_717) ;  /* 0x0000000000108947 */ /* 0x000fea0003800000 */
[----:B------:R-:W-:-:S04]  /*01e0*/  IADD3 R2, PT, PT, R2, 0x1, RZ ;  /* 0x0000000102027810 */ /* 0x000fc80007ffe0ff */
[----:B------:R-:W-:-:S13]  /*01f0*/  ISETP.GE.AND P0, PT, R2, R3, PT ;  /* 0x000000030200720c */ /* 0x000fda0003f06270 */
[----:B------:R-:W-:Y:S05]  /*0200*/  @!P0 BRA `(.L_x_718) ;  /* 0xfffffffc00e08947 */ /* 0x000fea000383ffff */
.L_x_716:
[----:B------:R-:W-:-:S07]  /*0210*/  VIADD R2, R0, 0xffffffff ;  /* 0xffffffff00027836 */ /* 0x000fce0000000000 */
.L_x_717:
[----:B------:R-:W-:Y:S05]  /*0220*/  BSYNC.RECONVERGENT B0 ;  /* 0x0000000000007941 */ /* 0x000fea0003800200 */
.L_x_715:
[----:B------:R-:W1:Y:S01]  /*0230*/  LDCU UR4, c[0x3][0x4c] ;  /* 0x00c00980ff0477ac */ /* 0x000e620008000800 */
[----:B------:R-:W-:Y:S01]  /*0240*/  BSSY.RECONVERGENT B0, `(.L_x_719) ;  /* 0x0000012000007945 */ /* 0x000fe20003800200 */
[----:B------:R-:W-:Y:S01]  /*0250*/  MOV R0, R4 ;  /* 0x0000000400007202 */ /* 0x000fe20000000f00 */
[----:B-1----:R-:W-:-:S09]  /*0260*/  UISETP.GE.AND UP0, UPT, UR4, 0x1, UPT ;  /* 0x000000010400788c */ /* 0x002fd2000bf06270 */
[----:B------:R-:W-:Y:S05]  /*0270*/  BRA.U !UP0, `(.L_x_720) ;  /* 0x0000000108347547 */ /* 0x000fea000b800000 */
[----:B0-----:R-:W5:Y:S01]  /*0280*/  LDG.E.64 R8, desc[UR6][R8.64+0x8] ;  /* 0x0000080608087981 */ /* 0x001f62000c1e1b00 */
[----:B------:R-:W0:Y:S01]  /*0290*/  LDC.64 R14, c[0x0][0x390] ;  /* 0x0000e400ff0e7b82 */ /* 0x000e220000000a00 */
[----:B------:R-:W-:Y:S01]  /*02a0*/  VIADD R3, R4, UR4 ;  /* 0x0000000404037c36 */ /* 0x000fe20008000000 */
[----:B------:R-:W-:-:S04]  /*02b0*/  CS2R R10, SRZ ;  /* 0x00000000000a7805 */ /* 0x000fc8000001ff00 */
[----:B------:R-:W-:-:S07]  /*02c0*/  VIADDMNMX R0, R4, 0x1, R3, !PT ;  /* 0x0000000104007846 */ /* 0x000fce0007800103 */
.L_x_722:
[----:B0-----:R-:W-:-:S06]  /*02d0*/  IMAD.WIDE R12, R4, 0x8, R14 ;  /* 0x00000008040c7825 */ /* 0x001fcc00078e020e */
[----:B------:R-:W2:Y:S02]  /*02e0*/  LDG.E.64 R12, desc[UR6][R12.64] ;  /* 0x000000060c0c7981 */ /* 0x000ea4000c1e1b00 */
[----:B--2---:R-:W-:-:S08]  /*02f0*/  DADD R10, R12, R10 ;  /* 0x000000000c0a7229 */ /* 0x004fd0000000000a */
[----:B-----5:R-:W-:-:S14]  /*0300*/  DSETP.GEU.AND P0, PT, R8, R10, PT ;  /* 0x0000000a0800722a */ /* 0x020fdc0003f0e000 */
[----:B------:R-:W-:Y:S05]  /*0310*/  @!P0 BRA `(.L_x_721) ;  /* 0x0000000000108947 */ /* 0x000fea0003800000 */
[----:B------:R-:W-:-:S04]  /*0320*/  IADD3 R4, PT, PT, R4, 0x1, RZ ;  /* 0x0000000104047810 */ /* 0x000fc80007ffe0ff */
[----:B------:R-:W-:-:S13]  /*0330*/  ISETP.GE.AND P0, PT, R4, R3, PT ;  /* 0x000000030400720c */ /* 0x000fda0003f06270 */
[----:B------:R-:W-:Y:S05]  /*0340*/  @!P0 BRA `(.L_x_722) ;  /* 0xfffffffc00e08947 */ /* 0x000fea000383ffff */
.L_x_720:
[----:B------:R-:W-:-:S07]  /*0350*/  VIADD R4, R0, 0xffffffff ;  /* 0xffffffff00047836 */ /* 0x000fce0000000000 */
.L_x_721:
[----:B------:R-:W-:Y:S05]  /*0360*/  BSYNC.RECONVERGENT B0 ;  /* 0x0000000000007941 */ /* 0x000fea0003800200 */
.L_x_719:
[----:B0-----:R-:W0:Y:S02]  /*0370*/  LDC.64 R8, c[0x0][0x3a0] ;  /* 0x0000e800ff087b82 */ /* 0x001e240000000a00 */
[----:B0-----:R-:W-:-:S05]  /*0380*/  IMAD.WIDE R8, R6, 0x4, R8 ;  /* 0x0000000406087825 */ /* 0x001fca00078e0208 */
[----:B------:R-:W2:Y:S04]  /*0390*/  LDG.E R0, desc[UR6][R8.64] ;  /* 0x0000000608007981 */ /* 0x000ea8000c1e1900 */
[----:B------:R-:W2:Y:S01]  /*03a0*/  LDG.E R5, desc[UR6][R8.64+0x4] ;  /* 0x0000040608057981 */ /* 0x000ea2000c1e1900 */
[----:B------:R-:W-:Y:S01]  /*03b0*/  BSSY.RECONVERGENT B0, `(.L_x_723) ;  /* 0x000004c000007945 */ /* 0x000fe20003800200 */
[CC--:B--2---:R-:W-:Y:S02]  /*03c0*/  VIMNMX R3, PT, PT, R0.reuse, R5.reuse, PT ;  /* 0x0000000500037248 */ /* 0x0c4fe40003fe0100 */
[----:B------:R-:W-:-:S04]  /*03d0*/  VIMNMX R0, PT, PT, R0, R5, !PT ;  /* 0x0000000500007248 */ /* 0x000fc80007fe0100 */
[----:B------:R-:W-:-:S13]  /*03e0*/  ISETP.GE.AND P0, PT, R3, R0, PT ;  /* 0x000000000300720c */ /* 0x000fda0003f06270 */
[----:B------:R-:W-:Y:S05]  /*03f0*/  @P0 BRA `(.L_x_724) ;  /* 0x00000004001c0947 */ /* 0x000fea0003800000 */
[C---:B------:R-:W-:Y:S01]  /*0400*/  IADD3 R5, PT, PT, -R3.reuse, R0, RZ ;  /* 0x0000000003057210 */ /* 0x040fe20007ffe1ff */
[----:B------:R-:W-:Y:S01]  /*0410*/  IMAD.IADD R7, R3, 0x1, -R0 ;  /* 0x0000000103077824 */ /* 0x000fe200078e0a00 */
[----:B------:R-:W-:Y:S02]  /*0420*/  BSSY.RECONVERGENT B1, `(.L_x_725) ;  /* 0x000001c000017945 */ /* 0x000fe40003800200 */
[----:B------:R-:W-:Y:S02]  /*0430*/  LOP3.LUT P0, R12, R5, 0x3, RZ, 0xc0, !PT ;  /* 0x00000003050c7812 */ /* 0x000fe4000780c0ff */
[----:B------:R-:W-:Y:S02]  /*0440*/  ISETP.GT.U32.AND P1, PT, R7, -0x4, PT ;  /* 0xfffffffc0700780c */ /* 0x000fe40003f24070 */
[----:B------:R-:W-:-:S09]  /*0450*/  MOV R5, R3 ;  /* 0x0000000300057202 */ /* 0x000fd20000000f00 */
[----:B------:R-:W-:Y:S05]  /*0460*/  @!P0 BRA `(.L_x_726) ;  /* 0x00000000005c8947 */ /* 0x000fea0003800000 */
[----:B------:R-:W0:Y:S01]  /*0470*/  LDC R13, c[0x0][0x3a8] ;  /* 0x0000ea00ff0d7b82 */ /* 0x000e220000000800 */
[----:B------:R-:W-:Y:S01]  /*0480*/  IMAD.IADD R5, R3, 0x1, R12 ;  /* 0x0000000103057824 */ /* 0x000fe200078e020c */
[----:B------:R-:W-:-:S06]  /*0490*/  IADD3 R22, PT, PT, -R12, RZ, RZ ;  /* 0x000000ff0c167210 */ /* 0x000fcc0007ffe1ff */
[----:B------:R-:W1:Y:S08]  /*04a0*/  LDC.64 R10, c[0x0][0x388] ;  /* 0x0000e200ff0a7b82 */ /* 0x000e700000000a00 */
[----:B------:R-:W2:Y:S01]  /*04b0*/  LDC.64 R8, c[0x0][0x380] ;  /* 0x0000e000ff087b82 */ /* 0x000ea20000000a00 */
[-CC-:B0-----:R-:W-:Y:S02]  /*04c0*/  IMAD R7, R4, R13.reuse, R3.reuse ;  /* 0x0000000d04077224 */ /* 0x181fe400078e0203 */
[----:B------:R-:W-:-:S02]  /*04d0*/  IMAD R23, R6, R13, R3 ;  /* 0x0000000d06177224 */ /* 0x000fc400078e0203 */
[----:B------:R-:W-:Y:S02]  /*04e0*/  IMAD R25, R2, R13, R3 ;  /* 0x0000000d02197224 */ /* 0x000fe400078e0203 */
[----:B-1----:R-:W-:-:S07]  /*04f0*/  IMAD.WIDE R12, R13, 0x4, R10 ;  /* 0x000000040d0c7825 */ /* 0x002fce00078e020a */
.L_x_727:
[----:B0-2---:R-:W-:-:S06]  /*0500*/  IMAD.WIDE R20, R25, 0x4, R8 ;  /* 0x0000000419147825 */ /* 0x005fcc00078e0208 */
[----:B------:R-:W2:Y:S01]  /*0510*/  LDG.E R21, desc[UR6][R20.64] ;  /* 0x0000000614157981 */ /* 0x000ea2000c1e1900 */
[----:B------:R-:W-:-:S04]  /*0520*/  IMAD.WIDE R14, R23, 0x4, R10 ;  /* 0x00000004170e7825 */ /* 0x000fc800078e020a */
[----:B------:R-:W-:Y:S01]  /*0530*/  IMAD.WIDE R16, R7, 0x4, R8 ;  /* 0x0000000407107825 */ /* 0x000fe200078e0208 */
[----:B--2---:R0:W-:Y:S05]  /*0540*/  STG.E desc[UR6][R14.64], R21 ;  /* 0x000000150e007986 */ /* 0x0041ea000c101906 */
[----:B------:R-:W2:Y:S01]  /*0550*/  LDG.E R17, desc[UR6][R16.64] ;  /* 0x0000000610117981 */ /* 0x000ea2000c1e1900 */
[----:B------:R-:W-:Y:S01]  /*0560*/  IMAD.WIDE R18, R23, 0x4, R12 ;  /* 0x0000000417127825 */ /* 0x000fe200078e020c */
[----:B------:R-:W-:Y:S02]  /*0570*/  IADD3 R7, PT, PT, R7, 0x1, RZ ;  /* 0x0000000107077810 */ /* 0x000fe40007ffe0ff */
[----:B------:R-:W-:Y:S01]  /*0580*/  IADD3 R25, PT, PT, R25, 0x1, RZ ;  /* 0x0000000119197810 */ /* 0x000fe20007ffe0ff */
[----:B------:R-:W-:-:S02]  /*0590*/  VIADD R22, R22, 0x1 ;  /* 0x0000000116167836 */ /* 0x000fc40000000000 */
[----:B------:R-:W-:-:S03]  /*05a0*/  VIADD R23, R23, 0x1 ;  /* 0x0000000117177836 */ /* 0x000fc60000000000 */
[----:B------:R-:W-:Y:S01]  /*05b0*/  ISETP.NE.AND P0, PT, R22, RZ, PT ;  /* 0x000000ff1600720c */ /* 0x000fe20003f05270 */
[----:B--2---:R0:W-:-:S12]  /*05c0*/  STG.E desc[UR6][R18.64], R17 ;  /* 0x0000001112007986 */ /* 0x0041d8000c101906 */
[----:B------:R-:W-:Y:S05]  /*05d0*/  @P0 BRA `(.L_x_727) ;  /* 0xfffffffc00c80947 */ /* 0x000fea000383ffff */
.L_x_726:
[----:B------:R-:W-:Y:S05]  /*05e0*/  BSYNC.RECONVERGENT B1 ;  /* 0x0000000000017941 */ /* 0x000fea0003800200 */
.L_x_725:
[----:B------:R-:W-:Y:S05]  /*05f0*/  @P1 BRA `(.L_x_724) ;  /* 0x00000000009c1947 */ /* 0x000fea0003800000 */
[----:B------:R-:W1:Y:S08]  /*0600*/  LDC.64 R10, c[0x0][0x380] ;  /* 0x0000e000ff0a7b82 */ /* 0x000e700000000a00 */
[----:B------:R-:W2:Y:S08]  /*0610*/  LDC.64 R8, c[0x0][0x388] ;  /* 0x0000e200ff087b82 */ /* 0x000eb00000000a00 */
[----:B------:R-:W3:Y:S08]  /*0620*/  LDC R25, c[0x0][0x3a8] ;  /* 0x0000ea00ff197b82 */ /* 0x000ef00000000800 */
[----:B------:R-:W4:Y:S01]  /*0630*/  LDC.64 R12, c[0x0][0x388] ;  /* 0x0000e200ff0c7b82 */ /* 0x000f220000000a00 */
[----:B-1----:R-:W-:-:S05]  /*0640*/  IADD3 R10, P0, PT, R10, 0x8, RZ ;  /* 0x000000080a0a7810 */ /* 0x002fca0007f1e0ff */
[----:B------:R-:W-:Y:S01]  /*0650*/  IMAD.X R11, RZ, RZ, R11, P0 ;  /* 0x000000ffff0b7224 */ /* 0x000fe200000e060b */
[----:B--2---:R-:W-:-:S04]  /*0660*/  IADD3 R8, P1, PT, R8, 0x8, RZ ;  /* 0x0000000808087810 */ /* 0x004fc80007f3e0ff */
[----:B------:R-:W-:Y:S01]  /*0670*/  IADD3.X R9, PT, PT, RZ, R9, RZ, P1, !PT ;  /* 0x00000009ff097210 */ /* 0x000fe20000ffe4ff */
[-CC-:B---3--:R-:W-:Y:S02]  /*0680*/  IMAD R23, R4, R25.reuse, R5.reuse ;  /* 0x0000001904177224 */ /* 0x188fe400078e0205 */
[----:B------:R-:W-:Y:S02]  /*0690*/  IMAD R7, R6, R25, R5 ;  /* 0x0000001906077224 */ /* 0x000fe400078e0205 */
[----:B----4-:R-:W-:-:S04]  /*06a0*/  IMAD.WIDE R12, R25, 0x4, R12 ;  /* 0x00000004190c7825 */ /* 0x010fc800078e020c */
[----:B------:R-:W-:Y:S02]  /*06b0*/  IMAD R25, R2, R25, R5 ;  /* 0x0000001902197224 */ /* 0x000fe400078e0205 */
[----:B------:R-:W-:-:S07]  /*06c0*/  IMAD.IADD R5, R5, 0x1, -R0 ;  /* 0x0000000105057824 */ /* 0x000fce00078e0a00 */
.L_x_728:
[----:B0-----:R-:W-:-:S05]  /*06d0*/  IMAD.WIDE R14, R25, 0x4, R10 ;  /* 0x00000004190e7825 */ /* 0x001fca00078e020a */
[----:B--2---:R-:W2:Y:S01]  /*06e0*/  LDG.E R27, desc[UR6][R14.64+-0x8] ;  /* 0xfffff8060e1b7981 */ /* 0x004ea2000c1e1900 */
[----:B------:R-:W-:-:S04]  /*06f0*/  IMAD.WIDE R16, R7, 0x4, R8 ;  /* 0x0000000407107825 */ /* 0x000fc800078e0208 */
[----:B------:R-:W-:Y:S01]  /*0700*/  IMAD.WIDE R18, R23, 0x4, R10 ;  /* 0x0000000417127825 */ /* 0x000fe200078e020a */
[----:B--2---:R0:W-:Y:S04]  /*0710*/  STG.E desc[UR6][R16.64+-0x8], R27 ;  /* 0xfffff81b10007986 */ /* 0x0041e8000c101906 */
[----:B------:R-:W2:Y:S01]  /*0720*/  LDG.E R29, desc[UR6][R18.64+-0x8] ;  /* 0xfffff806121d7981 */ /* 0x000ea2000c1e1900 */
[----:B------:R-:W-:-:S05]  /*0730*/  IMAD.WIDE R20, R7, 0x4, R12 ;  /* 0x0000000407147825 */ /* 0x000fca00078e020c */
        /* <DEDUP_REMOVED lines=13> */
[----:B------:R-:W-:Y:S01]  /*0810*/  VIADD R25, R25, 0x4 ;  /* 0x0000000419197836 */ /* 0x000fe20000000000 */
[----:B------:R-:W-:Y:S01]  /*0820*/  IADD3 R23, PT, PT, R23, 0x4, RZ ;  /* 0x0000000417177810 */ /* 0x000fe20007ffe0ff */
[----:B------:R-:W-:Y:S01]  /*0830*/  VIADD R7, R7, 0x4 ;  /* 0x0000000407077836 */ /* 0x000fe20000000000 */
[----:B------:R-:W-:Y:S01]  /*0840*/  ISETP.NE.AND P0, PT, R5, RZ, PT ;  /* 0x000000ff0500720c */ /* 0x000fe20003f05270 */
[----:B---3--:R2:W-:-:S12]  /*0850*/  STG.E desc[UR6][R20.64+0xc], R29 ;  /* 0x00000c1d14007986 */ /* 0x0085d8000c101906 */
[----:B------:R-:W-:Y:S05]  /*0860*/  @P0 BRA `(.L_x_728) ;  /* 0xfffffffc00980947 */ /* 0x000fea000383ffff */
.L_x_724:
[----:B------:R-:W-:Y:S05]  /*0870*/  BSYNC.RECONVERGENT B0 ;  /* 0x0000000000007941 */ /* 0x000fea0003800200 */
.L_x_723:
[----:B------:R-:W1:Y:S02]  /*0880*/  LDC R5, c[0x0][0x3a8] ;  /* 0x0000ea00ff057b82 */ /* 0x000e640000000800 */
[----:B-1----:R-:W-:-:S13]  /*0890*/  ISETP.GE.AND P0, PT, R5, 0x1, PT ;  /* 0x000000010500780c */ /* 0x002fda0003f06270 */
[----:B------:R-:W-:Y:S05]  /*08a0*/  @!P0 EXIT ;  /* 0x000000000000894d */ /* 0x000fea0003800000 */
[----:B------:R-:W-:Y:S01]  /*08b0*/  IMAD R5, R6, R5, R5 ;  /* 0x0000000506057224 */ /* 0x000fe200078e0205 */
[----:B------:R-:W-:Y:S01]  /*08c0*/  MOV R7, R0 ;  /* 0x0000000000077202 */ /* 0x000fe20000000f00 */
[----:B------:R-:W-:Y:S01]  /*08d0*/  IMAD.MOV.U32 R8, RZ, RZ, R0 ;  /* 0x000000ffff087224 */ /* 0x000fe200078e0000 */
[----:B------:R-:W-:-:S06]  /*08e0*/  UMOV UR4, URZ ;  /* 0x000000ff00047c82 */ /* 0x000fcc0008000000 */
.L_x_737:
[----:B------:R-:W1:Y:S01]  /*08f0*/  LDCU UR5, c[0x0][0x3a8] ;  /* 0x00007500ff0577ac */ /* 0x000e620008000800 */
[----:B0-----:R-:W-:-:S05]  /*0900*/  VIADD R12, R0, UR4 ;  /* 0x00000004000c7c36 */ /* 0x001fca0008000000 */
[----:B--2---:R-:W-:Y:S02]  /*0910*/  IABS R16, R12 ;  /* 0x0000000c00107213 */ /* 0x004fe40000000000 */
[----:B------:R-:W-:Y:S02]  /*0920*/  ISETP.GE.AND P2, PT, R12, RZ, PT ;  /* 0x000000ff0c00720c */ /* 0x000fe40003f46270 */
[----:B-1----:R-:W-:Y:S01]  /*0930*/  MOV R9, UR5 ;  /* 0x0000000500097c02 */ /* 0x002fe20008000f00 */
[----:B------:R-:W-:Y:S01]  /*0940*/  UIADD3 UR4, UPT, UPT, UR4, 0x1, URZ ;  /* 0x0000000104047890 */ /* 0x000fe2000fffe0ff */
[----:B------:R-:W-:Y:S01]  /*0950*/  BSSY.RECONVERGENT B0, `(.L_x_729) ;  /* 0x0000045000007945 */ /* 0x000fe20003800200 */
[----:B------:R-:W1:Y:S01]  /*0960*/  LDCU UR5, c[0x0][0x3a8] ;  /* 0x00007500ff0577ac */ /* 0x000e620008000800 */
[----:B0-----:R-:W-:-:S04]  /*0970*/  IABS R14, R9 ;  /* 0x00000009000e7213 */ /* 0x001fc80000000000 */
[----:B------:R-:W0:Y:S08]  /*0980*/  I2F.RP R13, R14 ;  /* 0x0000000e000d7306 */ /* 0x000e300000209400 */
[----:B0-----:R-:W0:Y:S02]  /*0990*/  MUFU.RCP R13, R13 ;  /* 0x0000000d000d7308 */ /* 0x001e240000001000 */
[----:B0-----:R-:W-:-:S06]  /*09a0*/  VIADD R10, R13, 0xffffffe ;  /* 0x0ffffffe0d0a7836 */ /* 0x001fcc0000000000 */
[----:B------:R0:W2:Y:S02]  /*09b0*/  F2I.FTZ.U32.TRUNC.NTZ R11, R10 ;  /* 0x0000000a000b7305 */ /* 0x0000a4000021f000 */
[----:B0-----:R-:W-:Y:S01]  /*09c0*/  HFMA2 R10, -RZ, RZ, 0, 0 ;  /* 0x00000000ff0a7431 */ /* 0x001fe200000001ff */
[----:B--2---:R-:W-:-:S05]  /*09d0*/  IADD3 R15, PT, PT, RZ, -R11, RZ ;  /* 0x8000000bff0f7210 */ /* 0x004fca0007ffe0ff */
[----:B------:R-:W-:-:S04]  /*09e0*/  IMAD R15, R15, R14, RZ ;  /* 0x0000000e0f0f7224 */ /* 0x000fc800078e02ff */
[----:B------:R-:W-:-:S04]  /*09f0*/  IMAD.HI.U32 R11, R11, R15, R10 ;  /* 0x0000000f0b0b7227 */ /* 0x000fc800078e000a */
[----:B------:R-:W-:-:S04]  /*0a00*/  IMAD.MOV.U32 R15, RZ, RZ, R16 ;  /* 0x000000ffff0f7224 */ /* 0x000fc800078e0010 */
[----:B------:R-:W-:-:S05]  /*0a10*/  IMAD.HI.U32 R11, R11, R15, RZ ;  /* 0x0000000f0b0b7227 */ /* 0x000fca00078e00ff */
[----:B------:R-:W-:-:S05]  /*0a20*/  IADD3 R11, PT, PT, -R11, RZ, RZ ;  /* 0x000000ff0b0b7210 */ /* 0x000fca0007ffe1ff */
[C---:B------:R-:W-:Y:S02]  /*0a30*/  IMAD R13, R14.reuse, R11, R15 ;  /* 0x0000000b0e0d7224 */ /* 0x040fe400078e020f */
[----:B------:R-:W0:Y:S03]  /*0a40*/  LDC.64 R10, c[0x0][0x380] ;  /* 0x0000e000ff0a7b82 */ /* 0x000e260000000a00 */
[----:B------:R-:W-:-:S13]  /*0a50*/  ISETP.GT.U32.AND P0, PT, R14, R13, PT ;  /* 0x0000000d0e00720c */ /* 0x000fda0003f04070 */
[----:B------:R-:W-:Y:S01]  /*0a60*/  @!P0 IMAD.IADD R13, R13, 0x1, -R14 ;  /* 0x000000010d0d8824 */ /* 0x000fe200078e0a0e */
[----:B------:R-:W-:-:S04]  /*0a70*/  ISETP.NE.AND P0, PT, R9, RZ, PT ;  /* 0x000000ff0900720c */ /* 0x000fc80003f05270 */
[----:B------:R-:W-:-:S13]  /*0a80*/  ISETP.GT.U32.AND P1, PT, R14, R13, PT ;  /* 0x0000000d0e00720c */ /* 0x000fda0003f24070 */
[----:B------:R-:W-:-:S05]  /*0a90*/  @!P1 IADD3 R13, PT, PT, R13, -R14, RZ ;  /* 0x8000000e0d0d9210 */ /* 0x000fca0007ffe0ff */
[----:B------:R-:W-:Y:S01]  /*0aa0*/  @!P2 IMAD.MOV R13, RZ, RZ, -R13 ;  /* 0x000000ffff0da224 */ /* 0x000fe200078e0a0d */
[----:B------:R-:W-:-:S05]  /*0ab0*/  @!P0 LOP3.LUT R13, RZ, R9, RZ, 0x33, !PT ;  /* 0x00000009ff0d8212 */ /* 0x000fca00078e33ff */
[-CC-:B------:R-:W-:Y:S02]  /*0ac0*/  IMAD R15, R2, R9.reuse, R13.reuse ;  /* 0x00000009020f7224 */ /* 0x180fe400078e020d */
[----:B------:R-:W-:Y:S02]  /*0ad0*/  IMAD R17, R4, R9, R13 ;  /* 0x0000000904117224 */ /* 0x000fe400078e020d */
[----:B0-----:R-:W-:-:S04]  /*0ae0*/  IMAD.WIDE R12, R15, 0x4, R10 ;  /* 0x000000040f0c7825 */ /* 0x001fc800078e020a */
[----:B------:R-:W-:Y:S02]  /*0af0*/  IMAD.WIDE R14, R17, 0x4, R10 ;  /* 0x00000004110e7825 */ /* 0x000fe400078e020a */
[----:B------:R0:W5:Y:S04]  /*0b00*/  LDG.E R10, desc[UR6][R12.64] ;  /* 0x000000060c0a7981 */ /* 0x000168000c1e1900 */
[----:B------:R0:W5:Y:S01]  /*0b10*/  LDG.E R11, desc[UR6][R14.64] ;  /* 0x000000060e0b7981 */ /* 0x000162000c1e1900 */
[----:B------:R-:W-:Y:S02]  /*0b20*/  ISETP.GE.AND P1, PT, R3, R0, PT ;  /* 0x000000000300720c */ /* 0x000fe40003f26270 */
[----:B------:R-:W-:-:S11]  /*0b30*/  ISETP.NE.AND P0, PT, R9, UR4, PT ;  /* 0x0000000409007c0c */ /* 0x000fd6000bf05270 */
[----:B01----:R-:W-:Y:S05]  /*0b40*/  @P1 BRA `(.L_x_730) ;  /* 0x00000000002c1947 */ /* 0x003fea0003800000 */
[----:B------:R-:W0:Y:S01]  /*0b50*/  LDC.64 R12, c[0x0][0x380] ;  /* 0x0000e000ff0c7b82 */ /* 0x000e220000000a00 */
[----:B------:R-:W-:-:S07]  /*0b60*/  MOV R17, R3 ;  /* 0x0000000300117202 */ /* 0x000fce0000000f00 */
.L_x_732:
[----:B------:R-:W-:-:S04]  /*0b70*/  IMAD.U32 R9, RZ, RZ, UR5 ;  /* 0x00000005ff097e24 */ /* 0x000fc8000f8e00ff */
[----:B------:R-:W-:-:S04]  /*0b80*/  IMAD R15, R2, R9, R17 ;  /* 0x00000009020f7224 */ /* 0x000fc800078e0211 */
[----:B0-----:R-:W-:-:S06]  /*0b90*/  IMAD.WIDE R14, R15, 0x4, R12 ;  /* 0x000000040f0e7825 */ /* 0x001fcc00078e020c */
[----:B------:R-:W2:Y:S02]  /*0ba0*/  LDG.E R14, desc[UR6][R14.64] ;  /* 0x000000060e0e7981 */ /* 0x000ea4000c1e1900 */
[----:B--2--5:R-:W-:-:S13]  /*0bb0*/  ISETP.NE.AND P1, PT, R14, R11, PT ;  /* 0x0000000b0e00720c */ /* 0x024fda0003f25270 */
[----:B------:R-:W-:Y:S05]  /*0bc0*/  @!P1 BRA `(.L_x_731) ;  /* 0x0000000000749947 */ /* 0x000fea0003800000 */
[----:B------:R-:W-:-:S04]  /*0bd0*/  IADD3 R17, PT, PT, R17, 0x1, RZ ;  /* 0x0000000111117810 */ /* 0x000fc80007ffe0ff */
[----:B------:R-:W-:-:S13]  /*0be0*/  ISETP.NE.AND P1, PT, R17, R0, PT ;  /* 0x000000001100720c */ /* 0x000fda0003f25270 */
[----:B------:R-:W-:Y:S05]  /*0bf0*/  @P1 BRA `(.L_x_732) ;  /* 0xfffffffc00dc1947 */ /* 0x000fea000383ffff */
.L_x_730:
[----:B------:R-:W-:Y:S02]  /*0c00*/  IABS R15, R9 ;  /* 0x00000009000f7213 */ /* 0x000fe40000000000 */
[----:B------:R-:W-:Y:S02]  /*0c10*/  IABS R14, R8 ;  /* 0x00000008000e7213 */ /* 0x000fe40000000000 */
[----:B------:R-:W0:Y:S01]  /*0c20*/  I2F.RP R16, R15 ;  /* 0x0000000f00107306 */ /* 0x000e220000209400 */
[C---:B------:R-:W-:Y:S02]  /*0c30*/  ISETP.GE.AND P2, PT, R8.reuse, RZ, PT ;  /* 0x000000ff0800720c */ /* 0x040fe40003f46270 */
[----:B------:R-:W-:Y:S02]  /*0c40*/  ISETP.NE.AND P3, PT, R9, RZ, PT ;  /* 0x000000ff0900720c */ /* 0x000fe40003f65270 */
[----:B------:R-:W-:-:S03]  /*0c50*/  IADD3 R8, PT, PT, R8, 0x1, RZ ;  /* 0x0000000108087810 */ /* 0x000fc60007ffe0ff */
[----:B0-----:R-:W0:Y:S02]  /*0c60*/  MUFU.RCP R16, R16 ;  /* 0x0000001000107308 */ /* 0x001e240000001000 */
[----:B0-----:R-:W-:-:S06]  /*0c70*/  VIADD R17, R16, 0xffffffe ;  /* 0x0ffffffe10117836 */ /* 0x001fcc0000000000 */
[----:B------:R-:W0:Y:S02]  /*0c80*/  F2I.FTZ.U32.TRUNC.NTZ R13, R17 ;  /* 0x00000011000d7305 */ /* 0x000e24000021f000 */
[----:B0-----:R-:W-:-:S05]  /*0c90*/  IADD3 R12, PT, PT, RZ, -R13, RZ ;  /* 0x8000000dff0c7210 */ /* 0x001fca0007ffe0ff */
[----:B------:R-:W-:Y:S02]  /*0ca0*/  IMAD R19, R12, R15, RZ ;  /* 0x0000000f0c137224 */ /* 0x000fe400078e02ff */
[----:B------:R-:W-:-:S04]  /*0cb0*/  IMAD.MOV.U32 R12, RZ, RZ, RZ ;  /* 0x000000ffff0c7224 */ /* 0x000fc800078e00ff */
[----:B------:R-:W-:-:S06]  /*0cc0*/  IMAD.HI.U32 R19, R13, R19, R12 ;  /* 0x000000130d137227 */ /* 0x000fcc00078e000c */
[----:B------:R-:W-:-:S05]  /*0cd0*/  IMAD.HI.U32 R12, R19, R14, RZ ;  /* 0x0000000e130c7227 */ /* 0x000fca00078e00ff */
[----:B------:R-:W-:-:S05]  /*0ce0*/  IADD3 R13, PT, PT, -R12, RZ, RZ ;  /* 0x000000ff0c0d7210 */ /* 0x000fca0007ffe1ff */
[C---:B------:R-:W-:Y:S02]  /*0cf0*/  IMAD R14, R15.reuse, R13, R14 ;  /* 0x0000000d0f0e7224 */ /* 0x040fe400078e020e */
[----:B------:R-:W0:Y:S03]  /*0d00*/  LDC.64 R12, c[0x0][0x388] ;  /* 0x0000e200ff0c7b82 */ /* 0x000e260000000a00 */
[----:B------:R-:W-:-:S13]  /*0d10*/  ISETP.GT.U32.AND P1, PT, R15, R14, PT ;  /* 0x0000000e0f00720c */ /* 0x000fda0003f24070 */
[----:B------:R-:W-:-:S05]  /*0d20*/  @!P1 IMAD.IADD R14, R14, 0x1, -R15 ;  /* 0x000000010e0e9824 */ /* 0x000fca00078e0a0f */
[----:B------:R-:W-:-:S13]  /*0d30*/  ISETP.GT.U32.AND P1, PT, R15, R14, PT ;  /* 0x0000000e0f00720c */ /* 0x000fda0003f24070 */
[----:B------:R-:W-:-:S05]  /*0d40*/  @!P1 IADD3 R14, PT, PT, R14, -R15, RZ ;  /* 0x8000000f0e0e9210 */ /* 0x000fca0007ffe0ff */
[----:B------:R-:W-:Y:S01]  /*0d50*/  @!P2 IMAD.MOV R14, RZ, RZ, -R14 ;  /* 0x000000ffff0ea224 */ /* 0x000fe200078e0a0e */
[----:B------:R-:W-:-:S05]  /*0d60*/  @!P3 LOP3.LUT R14, RZ, R9, RZ, 0x33, !PT ;  /* 0x00000009ff0eb212 */ /* 0x000fca00078e33ff */
[----:B------:R-:W-:-:S04]  /*0d70*/  IMAD R15, R6, R9, R14 ;  /* 0x00000009060f7224 */ /* 0x000fc800078e020e */
[----:B0-----:R-:W-:-:S05]  /*0d80*/  IMAD.WIDE R12, R15, 0x4, R12 ;  /* 0x000000040f0c7825 */ /* 0x001fca00078e020c */
[----:B-----5:R0:W-:Y:S02]  /*0d90*/  STG.E desc[UR6][R12.64], R11 ;  /* 0x0000000b0c007986 */ /* 0x0201e4000c101906 */
.L_x_731:
[----:B------:R-:W-:Y:S05]  /*0da0*/  BSYNC.RECONVERGENT B0 ;  /* 0x0000000000007941 */ /* 0x000fea0003800200 */
.L_x_729:
[----:B------:R-:W-:Y:S01]  /*0db0*/  ISETP.GE.AND P1, PT, R3, R0, PT ;  /* 0x000000000300720c */ /* 0x000fe20003f26270 */
[----:B------:R-:W1:Y:S01]  /*0dc0*/  LDCU UR5, c[0x0][0x3a8] ;  /* 0x00007500ff0577ac */ /* 0x000e620008000800 */
[----:B------:R-:W-:Y:S11]  /*0dd0*/  BSSY.RECONVERGENT B0, `(.L_x_733) ;  /* 0x0000028000007945 */ /* 0x000ff60003800200 */
[----:B------:R-:W-:Y:S05]  /*0de0*/  @P1 BRA `(.L_x_734) ;  /* 0x00000000002c1947 */ /* 0x000fea0003800000 */
[----:B0-----:R-:W0:Y:S01]  /*0df0*/  LDC.64 R12, c[0x0][0x380] ;  /* 0x0000e000ff0c7b82 */ /* 0x001e220000000a00 */
[----:B------:R-:W-:-:S07]  /*0e00*/  IMAD.MOV.U32 R11, RZ, RZ, R3 ;  /* 0x000000ffff0b7224 */ /* 0x000fce00078e0003 */
.L_x_736:
[----:B-1----:R-:W-:-:S05]  /*0e10*/  MOV R9, UR5 ;  /* 0x0000000500097c02 */ /* 0x002fca0008000f00 */
[----:B------:R-:W-:-:S04]  /*0e20*/  IMAD R15, R4, R9, R11 ;  /* 0x00000009040f7224 */ /* 0x000fc800078e020b */
[----:B0-----:R-:W-:-:S06]  /*0e30*/  IMAD.WIDE R14, R15, 0x4, R12 ;  /* 0x000000040f0e7825 */ /* 0x001fcc00078e020c */
[----:B------:R-:W2:Y:S02]  /*0e40*/  LDG.E R15, desc[UR6][R14.64] ;  /* 0x000000060e0f7981 */ /* 0x000ea4000c1e1900 */
[----:B--2---:R-:W-:-:S13]  /*0e50*/  ISETP.NE.AND P1, PT, R15, R10, PT ;  /* 0x0000000a0f00720c */ /* 0x004fda0003f25270 */
[----:B------:R-:W-:Y:S05]  /*0e60*/  @!P1 BRA `(.L_x_735) ;  /* 0x0000000000789947 */ /* 0x000fea0003800000 */
[----:B------:R-:W-:-:S05]  /*0e70*/  VIADD R11, R11, 0x1 ;  /* 0x000000010b0b7836 */ /* 0x000fca0000000000 */
[----:B------:R-:W-:-:S13]  /*0e80*/  ISETP.NE.AND P1, PT, R11, R0, PT ;  /* 0x000000000b00720c */ /* 0x000fda0003f25270 */
[----:B------:R-:W-:Y:S05]  /*0e90*/  @P1 BRA `(.L_x_736) ;  /* 0xfffffffc00dc1947 */ /* 0x000fea000383ffff */
.L_x_734:
[----:B------:R-:W-:Y:S02]  /*0ea0*/  IABS R14, R9 ;  /* 0x00000009000e7213 */ /* 0x000fe40000000000 */
[----:B0-----:R-:W-:Y:S02]  /*0eb0*/  MOV R12, RZ ;  /* 0x000000ff000c7202 */ /* 0x001fe40000000f00 */
[----:B------:R-:W0:Y:S01]  /*0ec0*/  I2F.RP R15, R14 ;  /* 0x0000000e000f7306 */ /* 0x000e220000209400 */
[----:B------:R-:W-:Y:S02]  /*0ed0*/  IABS R16, R7 ;  /* 0x0000000700107213 */ /* 0x000fe40000000000 */
[C---:B------:R-:W-:Y:S01]  /*0ee0*/  ISETP.GE.AND P2, PT, R7.reuse, RZ, PT ;  /* 0x000000ff0700720c */ /* 0x040fe20003f46270 */
[----:B------:R-:W-:Y:S01]  /*0ef0*/  VIADD R7, R7, 0x1 ;  /* 0x0000000107077836 */ /* 0x000fe20000000000 */
[----:B------:R-:W-:-:S03]  /*0f00*/  ISETP.NE.AND P3, PT, R9, RZ, PT ;  /* 0x000000ff0900720c */ /* 0x000fc60003f65270 */
[----:B0-----:R-:W0:Y:S02]  /*0f10*/  MUFU.RCP R15, R15 ;  /* 0x0000000f000f7308 */ /* 0x001e240000001000 */
[----:B0-----:R-:W-:-:S06]  /*0f20*/  IADD3 R13, PT, PT, R15, 0xffffffe, RZ ;  /* 0x0ffffffe0f0d7810 */ /* 0x001fcc0007ffe0ff */
[----:B------:R-:W0:Y:S02]  /*0f30*/  F2I.FTZ.U32.TRUNC.NTZ R13, R13 ;  /* 0x0000000d000d7305 */ /* 0x000e24000021f000 */
[----:B0-----:R-:W-:-:S04]  /*0f40*/  IMAD.MOV R11, RZ, RZ, -R13 ;  /* 0x000000ffff0b7224 */ /* 0x001fc800078e0a0d */
        /* <DEDUP_REMOVED lines=12> */
[----:B------:R-:W-:-:S04]  /*1010*/  @!P3 LOP3.LUT R11, RZ, R9, RZ, 0x33, !PT ;  /* 0x00000009ff0bb212 */ /* 0x000fc800078e33ff */
[----:B------:R-:W-:-:S05]  /*1020*/  IADD3 R11, PT, PT, R5, R11, RZ ;  /* 0x0000000b050b7210 */ /* 0x000fca0007ffe0ff */
[----:B0-----:R-:W-:-:S05]  /*1030*/  IMAD.WIDE R12, R11, 0x4, R12 ;  /* 0x000000040b0c7825 */ /* 0x001fca00078e020c */
[----:B------:R0:W-:Y:S02]  /*1040*/  STG.E desc[UR6][R12.64], R10 ;  /* 0x0000000a0c007986 */ /* 0x0001e4000c101906 */
.L_x_735:
[----:B-1----:R-:W-:Y:S05]  /*1050*/  BSYNC.RECONVERGENT B0 ;  /* 0x0000000000007941 */ /* 0x002fea0003800200 */
.L_x_733:
[----:B------:R-:W-:Y:S05]  /*1060*/  @P0 BRA `(.L_x_737) ;  /* 0xfffffff800200947 */ /* 0x000fea000383ffff */
[----:B------:R-:W-:Y:S05]  /*1070*/  EXIT ;  /* 0x000000000000794d */ /* 0x000fea0003800000 */
.L_x_738:
        /* <DEDUP_REMOVED lines=16> */
.L_x_789:


//--------------------- .text._Z13fitnessKernelPiS_Pdii --------------------------
	.section	.text._Z13fitnessKernelPiS_Pdii,"ax",@progbits
	.align	128
        .global         _Z13fitnessKernelPiS_Pdii
        .type           _Z13fitnessKernelPiS_Pdii,@function
        .size           _Z13fitnessKernelPiS_Pdii,(.L_x_776 - _Z13fitnessKernelPiS_Pdii)
        .other          _Z13fitnessKernelPiS_Pdii,@"STO_CUDA_ENTRY STV_DEFAULT"
_Z13fitnessKernelPiS_Pdii:
.text._Z13fitnessKernelPiS_Pdii:
[----:B------:R-:W-:Y:S01]  /*0000*/  LDC R1, c[0x0][0x37c] ;  /* 0x0000df00ff017b82 */ /* 0x000fe20000000800 */
[----:B------:R-:W0:Y:S07]  /*0010*/  S2R R2, SR_TID.X ;  /* 0x0000000000027919 */ /* 0x000e2e0000002100 */
[----:B------:R-:W-:Y:S01]  /*0020*/  S2UR UR4, SR_CTAID.Y ;  /* 0x00000000000479c3 */ /* 0x000fe20000002600 */
[----:B------:R-:W1:Y:S01]  /*0030*/  LDCU UR5, c[0x0][0x370] ;  /* 0x00006e00ff0577ac */ /* 0x000e620008000800 */
[----:B------:R-:W-:Y:S01]  /*0040*/  BSSY.RECONVERGENT B0, `(.L_x_739) ;  /* 0x0000092000007945 */ /* 0x000fe20003800200 */
[----:B------:R-:W-:Y:S01]  /*0050*/  CS2R R16, SRZ ;  /* 0x0000000000107805 */ /* 0x000fe2000001ff00 */
[----:B------:R-:W2:Y:S04]  /*0060*/  LDCU.64 UR8, c[0x0][0x358] ;  /* 0x00006b00ff0877ac */ /* 0x000ea80008000a00 */
[----:B------:R-:W1:Y:S08]  /*0070*/  S2UR UR6, SR_CTAID.X ;  /* 0x00000000000679c3 */ /* 0x000e700000002500 */
[----:B------:R-:W0:Y:S08]  /*0080*/  LDC R3, c[0x0][0x360] ;  /* 0x0000d800ff037b82 */ /* 0x000e300000000800 */
[----:B------:R-:W3:Y:S01]  /*0090*/  LDC R0, c[0x0][0x39c] ;  /* 0x0000e700ff007b82 */ /* 0x000ee20000000800 */
[----:B-1----:R-:W-:-:S07]  /*00a0*/  UIMAD UR4, UR4, UR5, UR6 ;  /* 0x00000005040472a4 */ /* 0x002fce000f8e0206 */
[----:B------:R-:W1:Y:S01]  /*00b0*/  LDC.64 R10, c[0x0][0x388] ;  /* 0x0000e200ff0a7b82 */ /* 0x000e620000000a00 */
[----:B0-----:R-:W-:-:S04]  /*00c0*/  IMAD R3, R3, UR4, R2 ;  /* 0x0000000403037c24 */ /* 0x001fc8000f8e0202 */
[----:B---3--:R-:W-:Y:S02]  /*00d0*/  IMAD R5, R3, R0, RZ ;  /* 0x0000000003057224 */ /* 0x008fe400078e02ff */
[----:B------:R-:W-:-:S04]  /*00e0*/  VIADD R2, R0, 0xffffffff ;  /* 0xffffffff00027836 */ /* 0x000fc80000000000 */
[C---:B------:R-:W-:Y:S02]  /*00f0*/  IMAD.IADD R4, R5.reuse, 0x1, R2 ;  /* 0x0000000105047824 */ /* 0x040fe400078e0202 */
[----:B-1----:R-:W-:-:S03]  /*0100*/  IMAD.WIDE R12, R5, 0x4, R10 ;  /* 0x00000004050c7825 */ /* 0x002fc600078e020a */
[----:B------:R-:W-:-:S13]  /*0110*/  ISETP.GE.AND P0, PT, R5, R4, PT ;  /* 0x000000040500720c */ /* 0x000fda0003f06270 */
[----:B--2---:R-:W-:Y:S05]  /*0120*/  @P0 BRA `(.L_x_740) ;  /* 0x00000008000c0947 */ /* 0x004fea0003800000 */
[----:B------:R-:W-:Y:S01]  /*0130*/  VIADD R7, R0, 0xfffffffe ;  /* 0xfffffffe00077836 */ /* 0x000fe20000000000 */
[----:B------:R-:W-:Y:S02]  /*0140*/  LOP3.LUT R6, R2, 0x7, RZ, 0xc0, !PT ;  /* 0x0000000702067812 */ /* 0x000fe400078ec0ff */
[----:B------:R-:W-:Y:S02]  /*0150*/  CS2R R16, SRZ ;  /* 0x0000000000107805 */ /* 0x000fe4000001ff00 */
[----:B------:R-:W-:Y:S02]  /*0160*/  ISETP.GE.U32.AND P0, PT, R7, 0x7, PT ;  /* 0x000000070700780c */ /* 0x000fe40003f06070 */
[----:B------:R-:W-:-:S11]  /*0170*/  ISETP.NE.AND P1, PT, R6, RZ, PT ;  /* 0x000000ff0600720c */ /* 0x000fd60003f25270 */
[----:B------:R-:W-:Y:S05]  /*0180*/  @!P0 BRA `(.L_x_741) ;  /* 0x0000000000fc8947 */ /* 0x000fea0003800000 */
[----:B------:R0:W5:Y:S01]  /*0190*/  LDG.E R9, desc[UR8][R12.64] ;  /* 0x000000080c097981 */ /* 0x000162000c1e1900 */
[----:B------:R-:W1:Y:S01]  /*01a0*/  LDCU.64 UR6, c[0x0][0x388] ;  /* 0x00007100ff0677ac */ /* 0x000e620008000a00 */
[----:B------:R-:W-:Y:S02]  /*01b0*/  LOP3.LUT R8, R2, 0xfffffff8, RZ, 0xc0, !PT ;  /* 0xfffffff802087812 */ /* 0x000fe400078ec0ff */
[----:B------:R-:W-:Y:S02]  /*01c0*/  CS2R R16, SRZ ;  /* 0x0000000000107805 */ /* 0x000fe4000001ff00 */
[----:B------:R-:W-:Y:S01]  /*01d0*/  IADD3 R8, PT, PT, -R8, RZ, RZ ;  /* 0x000000ff08087210 */ /* 0x000fe20007ffe1ff */
[----:B-1----:R-:W-:-:S04]  /*01e0*/  UIADD3 UR5, UP0, UPT, UR6, 0x10, URZ ;  /* 0x0000001006057890 */ /* 0x002fc8000ff1e0ff */
[----:B0-----:R-:W-:-:S12]  /*01f0*/  UIADD3.X UR6, UPT, UPT, URZ, UR7, URZ, UP0, !UPT ;  /* 0x00000007ff067290 */ /* 0x001fd800087fe4ff */
.L_x_742:
[----:B------:R-:W-:Y:S01]  /*0200*/  IMAD.U32 R22, RZ, RZ, UR5 ;  /* 0x00000005ff167e24 */ /* 0x000fe2000f8e00ff */
[----:B------:R-:W0:Y:S01]  /*0210*/  LDC.64 R14, c[0x0][0x380] ;  /* 0x0000e000ff0e7b82 */ /* 0x000e220000000a00 */
[----:B------:R-:W-:Y:S02]  /*0220*/  IMAD.U32 R23, RZ, RZ, UR6 ;  /* 0x00000006ff177e24 */ /* 0x000fe4000f8e00ff */
[----:B------:R-:W-:-:S05]  /*0230*/  IMAD.WIDE R22, R5, 0x4, R22 ;  /* 0x0000000405167825 */ /* 0x000fca00078e0216 */
[----:B------:R-:W2:Y:S04]  /*0240*/  LDG.E R24, desc[UR8][R22.64+-0xc] ;  /* 0xfffff40816187981 */ /* 0x000ea8000c1e1900 */
[----:B------:R-:W3:Y:S04]  /*0250*/  LDG.E R20, desc[UR8][R22.64+-0x8] ;  /* 0xfffff80816147981 */ /* 0x000ee8000c1e1900 */
[----:B------:R-:W4:Y:S04]  /*0260*/  LDG.E R7, desc[UR8][R22.64+-0x4] ;  /* 0xfffffc0816077981 */ /* 0x000f28000c1e1900 */
[----:B------:R-:W4:Y:S04]  /*0270*/  LDG.E R29, desc[UR8][R22.64] ;  /* 0x00000008161d7981 */ /* 0x000f28000c1e1900 */
[----:B------:R-:W4:Y:S04]  /*0280*/  LDG.E R27, desc[UR8][R22.64+0x4] ;  /* 0x00000408161b7981 */ /* 0x000f28000c1e1900 */
[----:B------:R-:W4:Y:S04]  /*0290*/  LDG.E R21, desc[UR8][R22.64+0x8] ;  /* 0x0000080816157981 */ /* 0x000f28000c1e1900 */
[----:B------:R-:W4:Y:S01]  /*02a0*/  LDG.E R25, desc[UR8][R22.64+0xc] ;  /* 0x00000c0816197981 */ /* 0x000f22000c1e1900 */
[----:B--2--5:R-:W-:-:S03]  /*02b0*/  IMAD R19, R9, R0, R24 ;  /* 0x0000000009137224 */ /* 0x024fc600078e0218 */
[----:B------:R-:W2:Y:S01]  /*02c0*/  LDG.E R9, desc[UR8][R22.64+0x10] ;  /* 0x0000100816097981 */ /* 0x000ea2000c1e1900 */
[----:B0-----:R-:W-:-:S04]  /*02d0*/  IMAD.WIDE R18, R19, 0x4, R14 ;  /* 0x0000000413127825 */ /* 0x001fc800078e020e */
[-C--:B---3--:R-:W-:Y:S01]  /*02e0*/  IMAD R24, R24, R0.reuse, R20 ;  /* 0x0000000018187224 */ /* 0x088fe200078e0214 */
[----:B------:R0:W3:Y:S01]  /*02f0*/  LDG.E R28, desc[UR8][R18.64] ;  /* 0x00000008121c7981 */ /* 0x0000e2000c1e1900 */
[----:B----4-:R-:W-:Y:S02]  /*0300*/  IMAD R20, R20, R0, R7 ;  /* 0x0000000014147224 */ /* 0x010fe400078e0207 */
[----:B0-----:R-:W-:-:S05]  /*0310*/  IMAD.WIDE R18, R24, 0x4, R14 ;  /* 0x0000000418127825 */ /* 0x001fca00078e020e */
[----:B------:R0:W4:Y:S02]  /*0320*/  LDG.E R26, desc[UR8][R18.64] ;  /* 0x00000008121a7981 */ /* 0x000124000c1e1900 */
[----:B0-----:R-:W-:-:S04]  /*0330*/  IMAD.WIDE R18, R20, 0x4, R14 ;  /* 0x0000000414127825 */ /* 0x001fc800078e020e */
[-C--:B------:R-:W-:Y:S02]  /*0340*/  IMAD R20, R7, R0.reuse, R29 ;  /* 0x0000000007147224 */ /* 0x080fe400078e021d */
[----:B------:R0:W4:Y:S01]  /*0350*/  LDG.E R7, desc[UR8][R18.64] ;  /* 0x0000000812077981 */ /* 0x000122000c1e1900 */
[----:B------:R-:W-:Y:S02]  /*0360*/  IMAD R29, R29, R0, R27 ;  /* 0x000000001d1d7224 */ /* 0x000fe400078e021b */
[----:B------:R-:W-:-:S06]  /*0370*/  IMAD.WIDE R22, R20, 0x4, R14 ;  /* 0x0000000414167825 */ /* 0x000fcc00078e020e */
[----:B------:R-:W4:Y:S01]  /*0380*/  LDG.E R23, desc[UR8][R22.64] ;  /* 0x0000000816177981 */ /* 0x000f22000c1e1900 */
[----:B0-----:R-:W-:-:S04]  /*0390*/  IMAD.WIDE R18, R29, 0x4, R14 ;  /* 0x000000041d127825 */ /* 0x001fc800078e020e */
[-C--:B------:R-:W-:Y:S01]  /*03a0*/  IMAD R27, R27, R0.reuse, R21 ;  /* 0x000000001b1b7224 */ /* 0x080fe200078e0215 */
[----:B------:R0:W4:Y:S01]  /*03b0*/  LDG.E R22, desc[UR8][R18.64] ;  /* 0x0000000812167981 */ /* 0x000122000c1e1900 */
[----:B------:R-:W-:Y:S02]  /*03c0*/  IMAD R21, R21, R0, R25 ;  /* 0x0000000015157224 */ /* 0x000fe400078e0219 */
[----:B0-----:R-:W-:-:S04]  /*03d0*/  IMAD.WIDE R18, R27, 0x4, R14 ;  /* 0x000000041b127825 */ /* 0x001fc800078e020e */
[----:B------:R-:W-:Y:S02]  /*03e0*/  IMAD.WIDE R20, R21, 0x4, R14 ;  /* 0x0000000415147825 */ /* 0x000fe400078e020e */
[----:B------:R-:W4:Y:S04]  /*03f0*/  LDG.E R18, desc[UR8][R18.64] ;  /* 0x0000000812127981 */ /* 0x000f28000c1e1900 */
[----:B------:R-:W4:Y:S01]  /*0400*/  LDG.E R20, desc[UR8][R20.64] ;  /* 0x0000000814147981 */ /* 0x000f22000c1e1900 */
[----:B--2---:R-:W-:-:S04]  /*0410*/  IMAD R25, R25, R0, R9 ;  /* 0x0000000019197224 */ /* 0x004fc800078e0209 */
[----:B------:R-:W-:-:S06]  /*0420*/  IMAD.WIDE R14, R25, 0x4, R14 ;  /* 0x00000004190e7825 */ /* 0x000fcc00078e020e */
[----:B------:R-:W2:Y:S01]  /*0430*/  LDG.E R14, desc[UR8][R14.64] ;  /* 0x000000080e0e7981 */ /* 0x000ea2000c1e1900 */
[----:B---3--:R-:W0:Y:S08]  /*0440*/  I2F.F64 R24, R28 ;  /* 0x0000001c00187312 */ /* 0x008e300000201c00 */
[----:B----4-:R-:W1:Y:S01]  /*0450*/  I2F.F64 R26, R26 ;  /* 0x0000001a001a7312 */ /* 0x010e620000201c00 */
[----:B0-----:R-:W-:-:S07]  /*0460*/  DADD R24, R24, R16 ;  /* 0x0000000018187229 */ /* 0x001fce0000000010 */
[----:B------:R-:W0:Y:S01]  /*0470*/  I2F.F64 R16, R7 ;  /* 0x0000000700107312 */ /* 0x000e220000201c00 */
[----:B-1----:R-:W-:-:S07]  /*0480*/  DADD R24, R24, R26 ;  /* 0x0000000018187229 */ /* 0x002fce000000001a */
[----:B------:R-:W1:Y:S01]  /*0490*/  I2F.F64 R26, R23 ;  /* 0x00000017001a7312 */ /* 0x000e620000201c00 */
[----:B0-----:R-:W-:-:S07]  /*04a0*/  DADD R16, R24, R16 ;  /* 0x0000000018107229 */ /* 0x001fce0000000010 */
[----:B------:R-:W0:Y:S01]  /*04b0*/  I2F.F64 R24, R22 ;  /* 0x0000001600187312 */ /* 0x000e220000201c00 */
[----:B-1----:R-:W-:-:S07]  /*04c0*/  DADD R16, R16, R26 ;  /* 0x0000000010107229 */ /* 0x002fce000000001a */
[----:B------:R-:W1:Y:S01]  /*04d0*/  I2F.F64 R18, R18 ;  /* 0x0000001200127312 */ /* 0x000e620000201c00 */
[----:B0-----:R-:W-:Y:S01]  /*04e0*/  DADD R16, R16, R24 ;  /* 0x0000000010107229 */ /* 0x001fe20000000018 */
[----:B------:R-:W-:-:S06]  /*04f0*/  VIADD R8, R8, 0x8 ;  /* 0x0000000808087836 */ /* 0x000fcc0000000000 */
[----:B------:R-:W0:Y:S01]  /*0500*/  I2F.F64 R20, R20 ;  /* 0x0000001400147312 */ /* 0x000e220000201c00 */
[----:B------:R-:W-:Y:S01]  /*0510*/  ISETP.NE.AND P0, PT, R8, RZ, PT ;  /* 0x000000ff0800720c */ /* 0x000fe20003f05270 */
[----:B-1----:R-:W-:-:S08]  /*0520*/  DADD R16, R16, R18 ;  /* 0x0000000010107229 */ /* 0x002fd00000000012 */
[----:B0-----:R-:W-:Y:S01]  /*0530*/  DADD R16, R16, R20 ;  /* 0x0000000010107229 */ /* 0x001fe20000000014 */
[----:B------:R-:W-:Y:S01]  /*0540*/  IADD3 R5, PT, PT, R5, 0x8, RZ ;  /* 0x0000000805057810 */ /* 0x000fe20007ffe0ff */
[----:B--2---:R-:W0:Y:S06]  /*0550*/  I2F.F64 R14, R14 ;  /* 0x0000000e000e7312 */ /* 0x004e2c0000201c00 */
[----:B0-----:R-:W-:Y:S01]  /*0560*/  DADD R16, R16, R14 ;  /* 0x0000000010107229 */ /* 0x001fe2000000000e */
[----:B------:R-:W-:Y:S10]  /*0570*/  @P0 BRA `(.L_x_742) ;  /* 0xfffffffc00200947 */ /* 0x000ff4000383ffff */
.L_x_741:
[----:B------:R-:W-:Y:S05]  /*0580*/  @!P1 BRA `(.L_x_740) ;  /* 0x0000000000f49947 */ /* 0x000fea0003800000 */
[----:B------:R-:W-:Y:S02]  /*0590*/  ISETP.GE.U32.AND P0, PT, R6, 0x4, PT ;  /* 0x000000040600780c */ /* 0x000fe40003f06070 */
[----:B------:R-:W-:-:S04]  /*05a0*/  LOP3.LUT R24, R2, 0x3, RZ, 0xc0, !PT ;  /* 0x0000000302187812 */ /* 0x000fc800078ec0ff */
[----:B------:R-:W-:-:S07]  /*05b0*/  ISETP.NE.AND P1, PT, R24, RZ, PT ;  /* 0x000000ff1800720c */ /* 0x000fce0003f25270 */
[----:B------:R-:W-:Y:S06]  /*05c0*/  @!P0 BRA `(.L_x_743) ;  /* 0x0000000000708947 */ /* 0x000fec0003800000 */
[----:B------:R-:W-:Y:S01]  /*05d0*/  IMAD.WIDE R22, R5, 0x4, R10 ;  /* 0x0000000405167825 */ /* 0x000fe200078e020a */
[----:B------:R-:W0:Y:S04]  /*05e0*/  LDC.64 R6, c[0x0][0x380] ;  /* 0x0000e000ff067b82 */ /* 0x000e280000000a00 */
[----:B------:R-:W2:Y:S04]  /*05f0*/  LDG.E R9, desc[UR8][R22.64] ;  /* 0x0000000816097981 */ /* 0x000ea8000c1e1900 */
[----:B------:R-:W2:Y:S04]  /*0600*/  LDG.E R15, desc[UR8][R22.64+0x4] ;  /* 0x00000408160f7981 */ /* 0x000ea8000c1e1900 */
[----:B------:R-:W3:Y:S04]  /*0610*/  LDG.E R20, desc[UR8][R22.64+0x8] ;  /* 0x0000080816147981 */ /* 0x000ee8000c1e1900 */
[----:B------:R-:W4:Y:S04]  /*0620*/  LDG.E R19, desc[UR8][R22.64+0xc] ;  /* 0x00000c0816137981 */ /* 0x000f28000c1e1900 */
[----:B------:R-:W5:Y:S01]  /*0630*/  LDG.E R18, desc[UR8][R22.64+0x10] ;  /* 0x0000100816127981 */ /* 0x000f62000c1e1900 */
[----:B--2---:R-:W-:-:S04]  /*0640*/  IMAD R9, R9, R0, R15 ;  /* 0x0000000009097224 */ /* 0x004fc800078e020f */
[----:B0-----:R-:W-:-:S04]  /*0650*/  IMAD.WIDE R8, R9, 0x4, R6 ;  /* 0x0000000409087825 */ /* 0x001fc800078e0206 */
[-C--:B---3--:R-:W-:Y:S02]  /*0660*/  IMAD R15, R15, R0.reuse, R20 ;  /* 0x000000000f0f7224 */ /* 0x088fe400078e0214 */
[----:B------:R-:W2:Y:S01]  /*0670*/  LDG.E R8, desc[UR8][R8.64] ;  /* 0x0000000808087981 */ /* 0x000ea2000c1e1900 */
[----:B----4-:R-:W-:Y:S02]  /*0680*/  IMAD R21, R20, R0, R19 ;  /* 0x0000000014157224 */ /* 0x010fe400078e0213 */
[----:B------:R-:W-:-:S05]  /*0690*/  IMAD.WIDE R14, R15, 0x4, R6 ;  /* 0x000000040f0e7825 */ /* 0x000fca00078e0206 */
[----:B------:R-:W3:Y:S01]  /*06a0*/  LDG.E R25, desc[UR8][R14.64] ;  /* 0x000000080e197981 */ /* 0x000ee2000c1e1900 */
[----:B------:R-:W-:-:S04]  /*06b0*/  IMAD.WIDE R20, R21, 0x4, R6 ;  /* 0x0000000415147825 */ /* 0x000fc800078e0206 */
[----:B-----5:R-:W-:Y:S02]  /*06c0*/  IMAD R19, R19, R0, R18 ;  /* 0x0000000013137224 */ /* 0x020fe400078e0212 */
[----:B------:R-:W4:Y:S02]  /*06d0*/  LDG.E R20, desc[UR8][R20.64] ;  /* 0x0000000814147981 */ /* 0x000f24000c1e1900 */
[----:B------:R-:W-:-:S06]  /*06e0*/  IMAD.WIDE R22, R19, 0x4, R6 ;  /* 0x0000000413167825 */ /* 0x000fcc00078e0206 */
[----:B------:R-:W5:Y:S01]  /*06f0*/  LDG.E R22, desc[UR8][R22.64] ;  /* 0x0000000816167981 */ /* 0x000f62000c1e1900 */
[----:B------:R-:W-:Y:S01]  /*0700*/  VIADD R5, R5, 0x4 ;  /* 0x0000000405057836 */ /* 0x000fe20000000000 */
[----:B--2---:R-:W0:Y:S08]  /*0710*/  I2F.F64 R18, R8 ;  /* 0x0000000800127312 */ /* 0x004e300000201c00 */
[----:B---3--:R-:W1:Y:S01]  /*0720*/  I2F.F64 R6, R25 ;  /* 0x0000001900067312 */ /* 0x008e620000201c00 */
[----:B0-----:R-:W-:-:S07]  /*0730*/  DADD R18, R16, R18 ;  /* 0x0000000010127229 */ /* 0x001fce0000000012 */
[----:B----4-:R-:W0:Y:S01]  /*0740*/  I2F.F64 R16, R20 ;  /* 0x0000001400107312 */ /* 0x010e220000201c00 */
[----:B-1----:R-:W-:-:S07]  /*0750*/  DADD R6, R18, R6 ;  /* 0x0000000012067229 */ /* 0x002fce0000000006 */
[----:B-----5:R-:W1:Y:S01]  /*0760*/  I2F.F64 R14, R22 ;  /* 0x00000016000e7312 */ /* 0x020e620000201c00 */
[----:B0-----:R-:W-:-:S08]  /*0770*/  DADD R16, R6, R16 ;  /* 0x0000000006107229 */ /* 0x001fd00000000010 */
[----:B-1----:R-:W-:-:S11]  /*0780*/  DADD R16, R16, R14 ;  /* 0x0000000010107229 */ /* 0x002fd6000000000e */
.L_x_743:
[----:B------:R-:W-:Y:S05]  /*0790*/  @!P1 BRA `(.L_x_740) ;  /* 0x0000000000709947 */ /* 0x000fea0003800000 */
[----:B------:R-:W-:Y:S02]  /*07a0*/  ISETP.NE.AND P0, PT, R24, 0x1, PT ;  /* 0x000000011800780c */ /* 0x000fe40003f05270 */
[----:B------:R-:W-:-:S04]  /*07b0*/  LOP3.LUT R2, R2, 0x1, RZ, 0xc0, !PT ;  /* 0x0000000102027812 */ /* 0x000fc800078ec0ff */
[----:B------:R-:W-:-:S07]  /*07c0*/  ISETP.NE.U32.AND P1, PT, R2, 0x1, PT ;  /* 0x000000010200780c */ /* 0x000fce0003f25070 */
[C-C-:B------:R-:W-:Y:S01]  /*07d0*/  @P0 IMAD.WIDE R18, R5.reuse, 0x4, R10.reuse ;  /* 0x0000000405120825 */ /* 0x140fe200078e020a */
[----:B------:R-:W0:Y:S04]  /*07e0*/  @P0 LDC.64 R8, c[0x0][0x380] ;  /* 0x0000e000ff080b82 */ /* 0x000e280000000a00 */
[----:B------:R-:W2:Y:S04]  /*07f0*/  @P0 LDG.E R21, desc[UR8][R18.64] ;  /* 0x0000000812150981 */ /* 0x000ea8000c1e1900 */
[----:B------:R-:W2:Y:S01]  /*0800*/  @P0 LDG.E R23, desc[UR8][R18.64+0x4] ;  /* 0x0000040812170981 */ /* 0x000ea2000c1e1900 */
[----:B------:R-:W-:Y:S01]  /*0810*/  @P0 VIADD R5, R5, 0x2 ;  /* 0x0000000205050836 */ /* 0x000fe20000000000 */
[----:B------:R-:W1:Y:S02]  /*0820*/  @!P1 LDC.64 R6, c[0x0][0x380] ;  /* 0x0000e000ff069b82 */ /* 0x000e640000000a00 */
[----:B------:R-:W3:Y:S01]  /*0830*/  @P0 LDG.E R22, desc[UR8][R18.64+0x8] ;  /* 0x0000080812160981 */ /* 0x000ee2000c1e1900 */
[----:B------:R-:W-:-:S05]  /*0840*/  @!P1 IMAD.WIDE R14, R5, 0x4, R10 ;  /* 0x00000004050e9825 */ /* 0x000fca00078e020a */
[----:B------:R-:W4:Y:S04]  /*0850*/  @!P1 LDG.E R5, desc[UR8][R14.64] ;  /* 0x000000080e059981 */ /* 0x000f28000c1e1900 */
[----:B------:R-:W4:Y:S01]  /*0860*/  @!P1 LDG.E R2, desc[UR8][R14.64+0x4] ;  /* 0x000004080e029981 */ /* 0x000f22000c1e1900 */
[----:B--2---:R-:W-:-:S04]  /*0870*/  @P0 IMAD R21, R21, R0, R23 ;  /* 0x0000000015150224 */ /* 0x004fc800078e0217 */
[----:B0-----:R-:W-:-:S04]  /*0880*/  @P0 IMAD.WIDE R20, R21, 0x4, R8 ;  /* 0x0000000415140825 */ /* 0x001fc800078e0208 */
[----:B---3--:R-:W-:Y:S02]  /*0890*/  @P0 IMAD R23, R23, R0, R22 ;  /* 0x0000000017170224 */ /* 0x008fe400078e0216 */
[----:B------:R-:W2:Y:S02]  /*08a0*/  @P0 LDG.E R20, desc[UR8][R20.64] ;  /* 0x0000000814140981 */ /* 0x000ea4000c1e1900 */
[----:B------:R-:W-:-:S04]  /*08b0*/  @P0 IMAD.WIDE R22, R23, 0x4, R8 ;  /* 0x0000000417160825 */ /* 0x000fc800078e0208 */
[----:B----4-:R-:W-:Y:S01]  /*08c0*/  @!P1 IMAD R5, R5, R0, R2 ;  /* 0x0000000005059224 */ /* 0x010fe200078e0202 */
[----:B------:R-:W3:Y:S03]  /*08d0*/  @P0 LDG.E R18, desc[UR8][R22.64] ;  /* 0x0000000816120981 */ /* 0x000ee6000c1e1900 */
[----:B-1----:R-:W-:-:S06]  /*08e0*/  @!P1 IMAD.WIDE R6, R5, 0x4, R6 ;  /* 0x0000000405069825 */ /* 0x002fcc00078e0206 */
[----:B------:R-:W4:Y:S01]  /*08f0*/  @!P1 LDG.E R6, desc[UR8][R6.64] ;  /* 0x0000000806069981 */ /* 0x000f22000c1e1900 */
[----:B--2---:R-:W0:Y:S08]  /*0900*/  @P0 I2F.F64 R8, R20 ;  /* 0x0000001400080312 */ /* 0x004e300000201c00 */
[----:B---3--:R-:W1:Y:S01]  /*0910*/  @P0 I2F.F64 R18, R18 ;  /* 0x0000001200120312 */ /* 0x008e620000201c00 */
[----:B0-----:R-:W-:-:S07]  /*0920*/  @P0 DADD R14, R16, R8 ;  /* 0x00000000100e0229 */ /* 0x001fce0000000008 */
[----:B----4-:R-:W0:Y:S01]  /*0930*/  @!P1 I2F.F64 R8, R6 ;  /* 0x0000000600089312 */ /* 0x010e220000201c00 */
[----:B-1----:R-:W-:-:S08]  /*0940*/  @P0 DADD R16, R14, R18 ;  /* 0x000000000e100229 */ /* 0x002fd00000000012 */
[----:B0-----:R-:W-:-:S11]  /*0950*/  @!P1 DADD R16, R16, R8 ;  /* 0x0000000010109229 */ /* 0x001fd60000000008 */
.L_x_740:
[----:B------:R-:W-:Y:S05]  /*0960*/  BSYNC.RECONVERGENT B0 ;  /* 0x0000000000007941 */ /* 0x000fea0003800200 */
.L_x_739:
[----:B------:R-:W-:Y:S01]  /*0970*/  IMAD.WIDE R4, R4, 0x4, R10 ;  /* 0x0000000404047825 */ /* 0x000fe200078e020a */
[----:B------:R-:W2:Y:S01]  /*0980*/  LDG.E R12, desc[UR8][R12.64] ;  /* 0x000000080c0c7981 */ /* 0x000ea2000c1e1900 */
[----:B------:R-:W0:Y:S04]  /*0990*/  LDC.64 R6, c[0x0][0x380] ;  /* 0x0000e000ff067b82 */ /* 0x000e280000000a00 */
[----:B------:R-:W2:Y:S02]  /*09a0*/  LDG.E R5, desc[UR8][R4.64] ;  /* 0x0000000804057981 */ /* 0x000ea4000c1e1900 */
[----:B--2---:R-:W-:-:S04]  /*09b0*/  IMAD R9, R5, R0, R12 ;  /* 0x0000000005097224 */ /* 0x004fc800078e020c */
[----:B0-----:R-:W-:-:S06]  /*09c0*/  IMAD.WIDE R6, R9, 0x4, R6 ;  /* 0x0000000409067825 */ /* 0x001fcc00078e0206 */
[----:B------:R-:W2:Y:S01]  /*09d0*/  LDG.E R6, desc[UR8][R6.64] ;  /* 0x0000000806067981 */ /* 0x000ea2000c1e1900 */
[----:B------:R-:W-:Y:S01]  /*09e0*/  BSSY.RECONVERGENT B0, `(.L_x_744) ;  /* 0x0000012000007945 */ /* 0x000fe20003800200 */
[----:B--2---:R-:W0:Y:S02]  /*09f0*/  I2F.F64 R8, R6 ;  /* 0x0000000600087312 */ /* 0x004e240000201c00 */
[----:B0-----:R-:W-:-:S06]  /*0a00*/  DADD R16, R8, R16 ;  /* 0x0000000008107229 */ /* 0x001fcc0000000010 */
[----:B------:R-:W0:Y:S04]  /*0a10*/  MUFU.RCP64H R9, R17 ;  /* 0x0000001100097308 */ /* 0x000e280000001800 */
[----:B------:R-:W-:-:S05]  /*0a20*/  VIADD R8, R17, 0x300402 ;  /* 0x0030040211087836 */ /* 0x000fca0000000000 */
[----:B------:R-:W-:Y:S01]  /*0a30*/  FSETP.GEU.AND P0, PT, |R8|, 5.8789094863358348022e-39, PT ;  /* 0x004004020800780b */ /* 0x000fe20003f0e200 */
[----:B0-----:R-:W-:-:S08]  /*0a40*/  DFMA R10, -R16, R8, 1 ;  /* 0x3ff00000100a742b */ /* 0x001fd00000000108 */
[----:B------:R-:W-:-:S08]  /*0a50*/  DFMA R10, R10, R10, R10 ;  /* 0x0000000a0a0a722b */ /* 0x000fd0000000000a */
[----:B------:R-:W-:-:S08]  /*0a60*/  DFMA R10, R8, R10, R8 ;  /* 0x0000000a080a722b */ /* 0x000fd00000000008 */
[----:B------:R-:W-:-:S08]  /*0a70*/  DFMA R4, -R16, R10, 1 ;  /* 0x3ff000001004742b */ /* 0x000fd0000000010a */
[----:B------:R-:W-:Y:S01]  /*0a80*/  DFMA R4, R10, R4, R10 ;  /* 0x000000040a04722b */ /* 0x000fe2000000000a */
[----:B------:R-:W-:Y:S10]  /*0a90*/  @P0 BRA `(.L_x_745) ;  /* 0x0000000000180947 */ /* 0x000ff40003800000 */
[----:B------:R-:W-:-:S04]  /*0aa0*/  LOP3.LUT R0, R17, 0x7fffffff, RZ, 0xc0, !PT ;  /* 0x7fffffff11007812 */ /* 0x000fc800078ec0ff */
[----:B------:R-:W-:Y:S02]  /*0ab0*/  IADD3 R8, PT, PT, R0, -0x100000, RZ ;  /* 0xfff0000000087810 */ /* 0x000fe40007ffe0ff */
[----:B------:R-:W-:-:S07]  /*0ac0*/  MOV R0, 0xae0 ;  /* 0x00000ae000007802 */ /* 0x000fce0000000f00 */
[----:B------:R-:W-:Y:S05]  /*0ad0*/  CALL.REL.NOINC `($__internal_0_$__cuda_sm20_dblrcp_rn_slowpath_v3) ;  /* 0x0000000800287944 */ /* 0x000fea0003c00000 */
[----:B------:R-:W-:Y:S02]  /*0ae0*/  IMAD.MOV.U32 R4, RZ, RZ, R6 ;  /* 0x000000ffff047224 */ /* 0x000fe400078e0006 */
[----:B------:R-:W-:-:S07]  /*0af0*/  IMAD.MOV.U32 R5, RZ, RZ, R7 ;  /* 0x000000ffff057224 */ /* 0x000fce00078e0007 */
.L_x_745:
[----:B------:R-:W-:Y:S05]  /*0b00*/  BSYNC.RECONVERGENT B0 ;  /* 0x0000000000007941 */ /* 0x000fea0003800200 */
.L_x_744:
[----:B------:R-:W0:Y:S01]  /*0b10*/  LDC R2, c[0x3][0x4c] ;  /* 0x00c01300ff027b82 */ /* 0x000e220000000800 */
[----:B------:R-:W-:-:S07]  /*0b20*/  CS2R R26, SRZ ;  /* 0x00000000001a7805 */ /* 0x000fce000001ff00 */
[----:B------:R-:W1:Y:S01]  /*0b30*/  LDC.64 R6, c[0x0][0x390] ;  /* 0x0000e400ff067b82 */ /* 0x000e620000000a00 */
[----:B0-----:R-:W-:Y:S01]  /*0b40*/  ISETP.GE.AND P0, PT, R2, 0x1, PT ;  /* 0x000000010200780c */ /* 0x001fe20003f06270 */
[----:B-1----:R-:W-:-:S05]  /*0b50*/  IMAD.WIDE R8, R3, 0x8, R6 ;  /* 0x0000000803087825 */ /* 0x002fca00078e0206 */
[----:B------:R0:W-:Y:S01]  /*0b60*/  STG.E.64 desc[UR8][R8.64], R4 ;  /* 0x0000000408007986 */ /* 0x0001e2000c101b08 */
[----:B------:R-:W-:Y:S06]  /*0b70*/  BAR.SYNC.DEFER_BLOCKING 0x0 ;  /* 0x0000000000007b1d */ /* 0x000fec0000010000 */
[----:B------:R-:W-:Y:S05]  /*0b80*/  @!P0 BRA `(.L_x_746) ;  /* 0x0000000400908947 */ /* 0x000fea0003800000 */
[----:B------:R-:W-:Y:S01]  /*0b90*/  IMAD R0, R2, UR4, RZ ;  /* 0x0000000402007c24 */ /* 0x000fe2000f8e02ff */
[----:B------:R-:W-:-:S03]  /*0ba0*/  CS2R R26, SRZ ;  /* 0x00000000001a7805 */ /* 0x000fc6000001ff00 */
[----:B------:R-:W-:-:S05]  /*0bb0*/  VIADD R3, R0, 0x1 ;  /* 0x0000000100037836 */ /* 0x000fca0000000000 */
[----:B------:R-:W-:-:S04]  /*0bc0*/  VIADDMNMX R3, R0, R2, R3, !PT ;  /* 0x0000000200037246 */ /* 0x000fc80007800103 */
[C---:B------:R-:W-:Y:S01]  /*0bd0*/  IADD3 R2, PT, PT, -R0.reuse, R3, RZ ;  /* 0x0000000300027210 */ /* 0x040fe20007ffe1ff */
[----:B------:R-:W-:-:S03]  /*0be0*/  IMAD.IADD R10, R0, 0x1, -R3 ;  /* 0x00000001000a7824 */ /* 0x000fc600078e0a03 */
[----:B------:R-:W-:Y:S02]  /*0bf0*/  LOP3.LUT R3, R2, 0xf, RZ, 0xc0, !PT ;  /* 0x0000000f02037812 */ /* 0x000fe400078ec0ff */
[----:B------:R-:W-:Y:S02]  /*0c00*/  ISETP.GT.U32.AND P0, PT, R10, -0x10, PT ;  /* 0xfffffff00a00780c */ /* 0x000fe40003f04070 */
[----:B------:R-:W-:-:S11]  /*0c10*/  ISETP.NE.AND P1, PT, R3, RZ, PT ;  /* 0x000000ff0300720c */ /* 0x000fd60003f25270 */
[----:B------:R-:W-:Y:S05]  /*0c20*/  @P0 BRA `(.L_x_747) ;  /* 0x0000000000ac0947 */ /* 0x000fea0003800000 */
[----:B------:R-:W1:Y:S01]  /*0c30*/  LDC.64 R10, c[0x0][0x390] ;  /* 0x0000e400ff0a7b82 */ /* 0x000e620000000a00 */
[----:B------:R-:W-:Y:S02]  /*0c40*/  LOP3.LUT R28, R2, 0xfffffff0, RZ, 0xc0, !PT ;  /* 0xfffffff0021c7812 */ /* 0x000fe400078ec0ff */
[----:B------:R-:W-:-:S03]  /*0c50*/  CS2R R26, SRZ ;  /* 0x00000000001a7805 */ /* 0x000fc6000001ff00 */
[----:B------:R-:W-:Y:S01]  /*0c60*/  IMAD.MOV R28, RZ, RZ, -R28 ;  /* 0x000000ffff1c7224 */ /* 0x000fe200078e0a1c */
[----:B-1----:R-:W-:-:S05]  /*0c70*/  IADD3 R10, P0, PT, R10, 0x40, RZ ;  /* 0x000000400a0a7810 */ /* 0x002fca0007f1e0ff */
[----:B------:R-:W-:-:S08]  /*0c80*/  IMAD.X R11, RZ, RZ, R11, P0 ;  /* 0x000000ffff0b7224 */ /* 0x000fd000000e060b */
.L_x_748:
[----:B------:R-:W-:-:S05]  /*0c90*/  IMAD.WIDE R24, R0, 0x8, R10 ;  /* 0x0000000800187825 */ /* 0x000fca00078e020a */
[----:B------:R-:W2:Y:S04]  /*0ca0*/  LDG.E.64 R16, desc[UR8][R24.64+-0x40] ;  /* 0xffffc00818107981 */ /* 0x000ea8000c1e1b00 */
[----:B------:R-:W3:Y:S04]  /*0cb0*/  LDG.E.64 R14, desc[UR8][R24.64+-0x38] ;  /* 0xffffc808180e7981 */ /* 0x000ee8000c1e1b00 */
[----:B------:R-:W4:Y:S04]  /*0cc0*/  LDG.E.64 R12, desc[UR8][R24.64+-0x30] ;  /* 0xffffd008180c7981 */ /* 0x000f28000c1e1b00 */
[----:B------:R-:W5:Y:S04]  /*0cd0*/  LDG.E.64 R20, desc[UR8][R24.64+-0x28] ;  /* 0xffffd80818147981 */ /* 0x000f68000c1e1b00 */
[----:B------:R-:W5:Y:S04]  /*0ce0*/  LDG.E.64 R22, desc[UR8][R24.64+-0x20] ;  /* 0xffffe00818167981 */ /* 0x000f68000c1e1b00 */
[----:B------:R-:W5:Y:S01]  /*0cf0*/  LDG.E.64 R18, desc[UR8][R24.64+-0x18] ;  /* 0xffffe80818127981 */ /* 0x000f62000c1e1b00 */
[----:B--2---:R-:W-:-:S03]  /*0d00*/  DADD R16, R16, R26 ;  /* 0x0000000010107229 */ /* 0x004fc6000000001a */
[----:B------:R-:W2:Y:S05]  /*0d10*/  LDG.E.64 R26, desc[UR8][R24.64+0x38] ;  /* 0x00003808181a7981 */ /* 0x000eaa000c1e1b00 */
[----:B---3--:R-:W-:Y:S02]  /*0d20*/  DADD R14, R16, R14 ;  /* 0x00000000100e7229 */ /* 0x008fe4000000000e */
[----:B------:R-:W3:Y:S06]  /*0d30*/  LDG.E.64 R16, desc[UR8][R24.64+-0x10] ;  /* 0xfffff00818107981 */ /* 0x000eec000c1e1b00 */
[----:B----4-:R-:W-:-:S02]  /*0d40*/  DADD R12, R14, R12 ;  /* 0x000000000e0c7229 */ /* 0x010fc4000000000c */
[----:B------:R-:W4:Y:S06]  /*0d50*/  LDG.E.64 R14, desc[UR8][R24.64+-0x8] ;  /* 0xfffff808180e7981 */ /* 0x000f2c000c1e1b00 */
[----:B-----5:R-:W-:Y:S02]  /*0d60*/  DADD R20, R12, R20 ;  /* 0x000000000c147229 */ /* 0x020fe40000000014 */
[----:B------:R-:W5:Y:S06]  /*0d70*/  LDG.E.64 R12, desc[UR8][R24.64] ;  /* 0x00000008180c7981 */ /* 0x000f6c000c1e1b00 */
[----:B------:R-:W-:-:S02]  /*0d80*/  DADD R22, R20, R22 ;  /* 0x0000000014167229 */ /* 0x000fc40000000016 */
[----:B------:R-:W2:Y:S06]  /*0d90*/  LDG.E.64 R20, desc[UR8][R24.64+0x8] ;  /* 0x0000080818147981 */ /* 0x000eac000c1e1b00 */
[----:B------:R-:W-:Y:S02]  /*0da0*/  DADD R18, R22, R18 ;  /* 0x0000000016127229 */ /* 0x000fe40000000012 */
[----:B------:R-:W2:Y:S06]  /*0db0*/  LDG.E.64 R22, desc[UR8][R24.64+0x10] ;  /* 0x0000100818167981 */ /* 0x000eac000c1e1b00 */
[----:B---3--:R-:W-:-:S02]  /*0dc0*/  DADD R16, R18, R16 ;  /* 0x0000000012107229 */ /* 0x008fc40000000010 */
[----:B------:R-:W3:Y:S06]  /*0dd0*/  LDG.E.64 R18, desc[UR8][R24.64+0x18] ;  /* 0x0000180818127981 */ /* 0x000eec000c1e1b00 */
[----:B----4-:R-:W-:Y:S02]  /*0de0*/  DADD R14, R16, R14 ;  /* 0x00000000100e7229 */ /* 0x010fe4000000000e */
[----:B------:R-:W4:Y:S06]  /*0df0*/  LDG.E.64 R16, desc[UR8][R24.64+0x20] ;  /* 0x0000200818107981 */ /* 0x000f2c000c1e1b00 */
[----:B-----5:R-:W-:-:S02]  /*0e00*/  DADD R12, R14, R12 ;  /* 0x000000000e0c7229 */ /* 0x020fc4000000000c */
[----:B------:R-:W5:Y:S06]  /*0e10*/  LDG.E.64 R14, desc[UR8][R24.64+0x28] ;  /* 0x00002808180e7981 */ /* 0x000f6c000c1e1b00 */
[----:B--2---:R-:W-:Y:S02]  /*0e20*/  DADD R20, R12, R20 ;  /* 0x000000000c147229 */ /* 0x004fe40000000014 */
[----:B------:R-:W2:Y:S06]  /*0e30*/  LDG.E.64 R12, desc[UR8][R24.64+0x30] ;  /* 0x00003008180c7981 */ /* 0x000eac000c1e1b00 */
[----:B------:R-:W-:Y:S01]  /*0e40*/  DADD R20, R20, R22 ;  /* 0x0000000014147229 */ /* 0x000fe20000000016 */
[----:B------:R-:W-:-:S04]  /*0e50*/  IADD3 R28, PT, PT, R28, 0x10, RZ ;  /* 0x000000101c1c7810 */ /* 0x000fc80007ffe0ff */
[----:B------:R-:W-:Y:S01]  /*0e60*/  ISETP.NE.AND P0, PT, R28, RZ, PT ;  /* 0x000000ff1c00720c */ /* 0x000fe20003f05270 */
[----:B------:R-:W-:Y:S02]  /*0e70*/  VIADD R0, R0, 0x10 ;  /* 0x0000001000007836 */ /* 0x000fe40000000000 */
[----:B---3--:R-:W-:-:S08]  /*0e80*/  DADD R18, R20, R18 ;  /* 0x0000000014127229 */ /* 0x008fd00000000012 */
[----:B----4-:R-:W-:-:S08]  /*0e90*/  DADD R16, R18, R16 ;  /* 0x0000000012107229 */ /* 0x010fd00000000010 */
[----:B-----5:R-:W-:-:S08]  /*0ea0*/  DADD R14, R16, R14 ;  /* 0x00000000100e7229 */ /* 0x020fd0000000000e */
[----:B--2---:R-:W-:-:S08]  /*0eb0*/  DADD R12, R14, R12 ;  /* 0x000000000e0c7229 */ /* 0x004fd0000000000c */
[----:B------:R-:W-:Y:S01]  /*0ec0*/  DADD R26, R12, R26 ;  /* 0x000000000c1a7229 */ /* 0x000fe2000000001a */
[----:B------:R-:W-:Y:S10]  /*0ed0*/  @P0 BRA `(.L_x_748) ;  /* 0xfffffffc006c0947 */ /* 0x000ff4000383ffff */
.L_x_747:
[----:B------:R-:W-:Y:S05]  /*0ee0*/  @!P1 BRA `(.L_x_746) ;  /* 0x0000000000b89947 */ /* 0x000fea0003800000 */
[----:B------:R-:W-:Y:S02]  /*0ef0*/  ISETP.GE.U32.AND P0, PT, R3, 0x8, PT ;  /* 0x000000080300780c */ /* 0x000fe40003f06070 */
[----:B------:R-:W-:-:S04]  /*0f00*/  LOP3.LUT R24, R2, 0x7, RZ, 0xc0, !PT ;  /* 0x0000000702187812 */ /* 0x000fc800078ec0ff */
[----:B------:R-:W-:-:S07]  /*0f10*/  ISETP.NE.AND P1, PT, R24, RZ, PT ;  /* 0x000000ff1800720c */ /* 0x000fce0003f25270 */
[----:B------:R-:W-:Y:S06]  /*0f20*/  @!P0 BRA `(.L_x_749) ;  /* 0x0000000000488947 */ /* 0x000fec0003800000 */
[----:B------:R-:W-:-:S05]  /*0f30*/  IMAD.WIDE R10, R0, 0x8, R6 ;  /* 0x00000008000a7825 */ /* 0x000fca00078e0206 */
[----:B------:R-:W2:Y:S04]  /*0f40*/  LDG.E.64 R22, desc[UR8][R10.64] ;  /* 0x000000080a167981 */ /* 0x000ea8000c1e1b00 */
[----:B------:R-:W3:Y:S04]  /*0f50*/  LDG.E.64 R12, desc[UR8][R10.64+0x8] ;  /* 0x000008080a0c7981 */ /* 0x000ee8000c1e1b00 */
[----:B------:R-:W4:Y:S04]  /*0f60*/  LDG.E.64 R14, desc[UR8][R10.64+0x10] ;  /* 0x000010080a0e7981 */ /* 0x000f28000c1e1b00 */
[----:B------:R-:W5:Y:S04]  /*0f70*/  LDG.E.64 R16, desc[UR8][R10.64+0x18] ;  /* 0x000018080a107981 */ /* 0x000f68000c1e1b00 */
[----:B------:R-:W5:Y:S04]  /*0f80*/  LDG.E.64 R18, desc[UR8][R10.64+0x20] ;  /* 0x000020080a127981 */ /* 0x000f68000c1e1b00 */
[----:B------:R-:W5:Y:S04]  /*0f90*/  LDG.E.64 R20, desc[UR8][R10.64+0x28] ;  /* 0x000028080a147981 */ /* 0x000f68000c1e1b00 */
[----:B------:R-:W5:Y:S01]  /*0fa0*/  LDG.E.64 R28, desc[UR8][R10.64+0x38] ;  /* 0x000038080a1c7981 */ /* 0x000f62000c1e1b00 */
[----:B--2---:R-:W-:-:S03]  /*0fb0*/  DADD R26, R26, R22 ;  /* 0x000000001a1a7229 */ /* 0x004fc60000000016 */
[----:B------:R-:W2:Y:S05]  /*0fc0*/  LDG.E.64 R22, desc[UR8][R10.64+0x30] ;  /* 0x000030080a167981 */ /* 0x000eaa000c1e1b00 */
[----:B---3--:R-:W-:-:S08]  /*0fd0*/  DADD R12, R26, R12 ;  /* 0x000000001a0c7229 */ /* 0x008fd0000000000c */
[----:B----4-:R-:W-:-:S08]  /*0fe0*/  DADD R12, R12, R14 ;  /* 0x000000000c0c7229 */ /* 0x010fd0000000000e */
[----:B-----5:R-:W-:-:S08]  /*0ff0*/  DADD R12, R12, R16 ;  /* 0x000000000c0c7229 */ /* 0x020fd00000000010 */
[----:B------:R-:W-:-:S08]  /*1000*/  DADD R12, R12, R18 ;  /* 0x000000000c0c7229 */ /* 0x000fd00000000012 */
[----:B------:R-:W-:Y:S01]  /*1010*/  DADD R12, R12, R20 ;  /* 0x000000000c0c7229 */ /* 0x000fe20000000014 */
[----:B------:R-:W-:-:S07]  /*1020*/  VIADD R0, R0, 0x8 ;  /* 0x0000000800007836 */ /* 0x000fce0000000000 */
[----:B--2---:R-:W-:-:S08]  /*1030*/  DADD R12, R12, R22 ;  /* 0x000000000c0c7229 */ /* 0x004fd00000000016 */
[----:B------:R-:W-:-:S11]  /*1040*/  DADD R26, R12, R28 ;  /* 0x000000000c1a7229 */ /* 0x000fd6000000001c */
.L_x_749:
        /* <DEDUP_REMOVED lines=9> */
[----:B------:R-:W5:Y:S01]  /*10e0*/  LDG.E.64 R16, desc[UR8][R2.64+0x18] ;  /* 0x0000180802107981 */ /* 0x000f62000c1e1b00 */
[----:B------:R-:W-:Y:S01]  /*10f0*/  VIADD R0, R0, 0x4 ;  /* 0x0000000400007836 */ /* 0x000fe20000000000 */
[----:B--2---:R-:W-:-:S08]  /*1100*/  DADD R10, R26, R10 ;  /* 0x000000001a0a7229 */ /* 0x004fd0000000000a */
[----:B---3--:R-:W-:-:S08]  /*1110*/  DADD R10, R10, R12 ;  /* 0x000000000a0a7229 */ /* 0x008fd0000000000c */
[----:B----4-:R-:W-:-:S08]  /*1120*/  DADD R10, R10, R14 ;  /* 0x000000000a0a7229 */ /* 0x010fd0000000000e */
[----:B-----5:R-:W-:-:S11]  /*1130*/  DADD R26, R10, R16 ;  /* 0x000000000a1a7229 */ /* 0x020fd60000000010 */
.L_x_750:
[----:B------:R-:W-:Y:S05]  /*1140*/  @!P1 BRA `(.L_x_746) ;  /* 0x0000000000209947 */ /* 0x000fea0003800000 */
[----:B------:R-:W-:-:S07]  /*1150*/  IADD3 R10, PT, PT, -R18, RZ, RZ ;  /* 0x000000ff120a7210 */ /* 0x000fce0007ffe1ff */
.L_x_751:
[----:B------:R-:W-:-:S06]  /*1160*/  IMAD.WIDE R2, R0, 0x8, R6 ;  /* 0x0000000800027825 */ /* 0x000fcc00078e0206 */
[----:B------:R-:W2:Y:S01]  /*1170*/  LDG.E.64 R2, desc[UR8][R2.64] ;  /* 0x0000000802027981 */ /* 0x000ea2000c1e1b00 */
[----:B------:R-:W-:Y:S02]  /*1180*/  VIADD R10, R10, 0x1 ;  /* 0x000000010a0a7836 */ /* 0x000fe40000000000 */
[----:B------:R-:W-:-:S03]  /*1190*/  VIADD R0, R0, 0x1 ;  /* 0x0000000100007836 */ /* 0x000fc60000000000 */
[----:B------:R-:W-:Y:S01]  /*11a0*/  ISETP.NE.AND P0, PT, R10, RZ, PT ;  /* 0x000000ff0a00720c */ /* 0x000fe20003f05270 */
[----:B--2---:R-:W-:-:S12]  /*11b0*/  DADD R26, R2, R26 ;  /* 0x00000000021a7229 */ /* 0x004fd8000000001a */
[----:B------:R-:W-:Y:S05]  /*11c0*/  @P0 BRA `(.L_x_751) ;  /* 0xfffffffc00e40947 */ /* 0x000fea000383ffff */
.L_x_746:
[----:B------:R-:W1:Y:S01]  /*11d0*/  MUFU.RCP64H R3, R27 ;  /* 0x0000001b00037308 */ /* 0x000e620000001800 */
[----:B------:R-:W-:Y:S01]  /*11e0*/  IMAD.MOV.U32 R2, RZ, RZ, 0x1 ;  /* 0x00000001ff027424 */ /* 0x000fe200078e00ff */
[----:B------:R-:W-:Y:S01]  /*11f0*/  FSETP.GEU.AND P1, PT, |R5|, 6.5827683646048100446e-37, PT ;  /* 0x036000000500780b */ /* 0x000fe20003f2e200 */
[----:B------:R-:W-:Y:S04]  /*1200*/  BSSY.RECONVERGENT B0, `(.L_x_752) ;  /* 0x0000014000007945 */ /* 0x000fe80003800200 */
[----:B-1----:R-:W-:-:S08]  /*1210*/  DFMA R6, R2, -R26, 1 ;  /* 0x3ff000000206742b */ /* 0x002fd0000000081a */
[----:B------:R-:W-:-:S08]  /*1220*/  DFMA R6, R6, R6, R6 ;  /* 0x000000060606722b */ /* 0x000fd00000000006 */
[----:B------:R-:W-:-:S08]  /*1230*/  DFMA R6, R2, R6, R2 ;  /* 0x000000060206722b */ /* 0x000fd00000000002 */
[----:B------:R-:W-:-:S08]  /*1240*/  DFMA R2, R6, -R26, 1 ;  /* 0x3ff000000602742b */ /* 0x000fd0000000081a */
[----:B------:R-:W-:-:S08]  /*1250*/  DFMA R2, R6, R2, R6 ;  /* 0x000000020602722b */ /* 0x000fd00000000006 */
[----:B------:R-:W-:-:S08]  /*1260*/  DMUL R6, R2, R4 ;  /* 0x0000000402067228 */ /* 0x000fd00000000000 */
[----:B------:R-:W-:-:S08]  /*1270*/  DFMA R10, R6, -R26, R4 ;  /* 0x8000001a060a722b */ /* 0x000fd00000000004 */
[----:B------:R-:W-:-:S10]  /*1280*/  DFMA R2, R2, R10, R6 ;  /* 0x0000000a0202722b */ /* 0x000fd40000000006 */
[----:B------:R-:W-:-:S05]  /*1290*/  FFMA R0, RZ, R27, R3 ;  /* 0x0000001bff007223 */ /* 0x000fca0000000003 */
[----:B------:R-:W-:-:S13]  /*12a0*/  FSETP.GT.AND P0, PT, |R0|, 1.469367938527859385e-39, PT ;  /* 0x001000000000780b */ /* 0x000fda0003f04200 */
[----:B------:R-:W-:Y:S05]  /*12b0*/  @P0 BRA P1, `(.L_x_753) ;  /* 0x0000000000200947 */ /* 0x000fea0000800000 */
[----:B------:R-:W-:Y:S01]  /*12c0*/  MOV R6, R4 ;  /* 0x0000000400067202 */ /* 0x000fe20000000f00 */
[----:B------:R-:W-:Y:S01]  /*12d0*/  IMAD.MOV.U32 R7, RZ, RZ, R5 ;  /* 0x000000ffff077224 */ /* 0x000fe200078e0005 */
[----:B------:R-:W-:Y:S01]  /*12e0*/  MOV R0, 0x1320 ;  /* 0x0000132000007802 */ /* 0x000fe20000000f00 */
[----:B0-----:R-:W-:Y:S02]  /*12f0*/  IMAD.MOV.U32 R4, RZ, RZ, R26 ;  /* 0x000000ffff047224 */ /* 0x001fe400078e001a */
[----:B------:R-:W-:-:S07]  /*1300*/  IMAD.MOV.U32 R5, RZ, RZ, R27 ;  /* 0x000000ffff057224 */ /* 0x000fce00078e001b */
[----:B------:R-:W-:Y:S05]  /*1310*/  CALL.REL.NOINC `($__internal_1_$__cuda_sm20_div_rn_f64_full) ;  /* 0x0000000000c07944 */ /* 0x000fea0003c00000 */
[----:B------:R-:W-:Y:S01]  /*1320*/  MOV R2, R12 ;  /* 0x0000000c00027202 */ /* 0x000fe20000000f00 */
[----:B------:R-:W-:-:S07]  /*1330*/  IMAD.MOV.U32 R3, RZ, RZ, R13 ;  /* 0x000000ffff037224 */ /* 0x000fce00078e000d */
.L_x_753:
[----:B------:R-:W-:Y:S05]  /*1340*/  BSYNC.RECONVERGENT B0 ;  /* 0x0000000000007941 */ /* 0x000fea0003800200 */
.L_x_752:
[----:B------:R-:W-:Y:S06]  /*1350*/  BAR.SYNC.DEFER_BLOCKING 0x0 ;  /* 0x0000000000007b1d */ /* 0x000fec0000010000 */
[----:B------:R-:W-:Y:S01]  /*1360*/  STG.E.64 desc[UR8][R8.64], R2 ;  /* 0x0000000208007986 */ /* 0x000fe2000c101b08 */
[----:B------:R-:W-:Y:S05]  /*1370*/  EXIT ;  /* 0x000000000000794d */ /* 0x000fea0003800000 */
        .weak           $__internal_0_$__cuda_sm20_dblrcp_rn_slowpath_v3
        .type           $__internal_0_$__cuda_sm20_dblrcp_rn_slowpath_v3,@function
        .size           $__internal_0_$__cuda_sm20_dblrcp_rn_slowpath_v3,($__internal_1_$__cuda_sm20_div_rn_f64_full - $__internal_0_$__cuda_sm20_dblrcp_rn_slowpath_v3)
$__internal_0_$__cuda_sm20_dblrcp_rn_slowpath_v3:
[----:B------:R-:W-:Y:S01]  /*1380*/  IMAD.MOV.U32 R4, RZ, RZ, R16 ;  /* 0x000000ffff047224 */ /* 0x000fe200078e0010 */
[----:B------:R-:W-:Y:S01]  /*1390*/  BSSY.RECONVERGENT B1, `(.L_x_754) ;  /* 0x0000025000017945 */ /* 0x000fe20003800200 */
[----:B------:R-:W-:-:S06]  /*13a0*/  IMAD.MOV.U32 R5, RZ, RZ, R17 ;  /* 0x000000ffff057224 */ /* 0x000fcc00078e0011 */
[----:B------:R-:W-:-:S14]  /*13b0*/  DSETP.GTU.AND P0, PT, |R4|, +INF , PT ;  /* 0x7ff000000400742a */ /* 0x000fdc0003f0c200 */
[----:B------:R-:W-:Y:S05]  /*13c0*/  @P0 BRA `(.L_x_755) ;  /* 0x00000000007c0947 */ /* 0x000fea0003800000 */
[----:B------:R-:W-:-:S04]  /*13d0*/  LOP3.LUT R16, R17, 0x7fffffff, RZ, 0xc0, !PT ;  /* 0x7fffffff11107812 */ /* 0x000fc800078ec0ff */
[----:B------:R-:W-:-:S04]  /*13e0*/  IADD3 R2, PT, PT, R16, -0x1, RZ ;  /* 0xffffffff10027810 */ /* 0x000fc80007ffe0ff */
[----:B------:R-:W-:-:S13]  /*13f0*/  ISETP.GE.U32.AND P0, PT, R2, 0x7fefffff, PT ;  /* 0x7fefffff0200780c */ /* 0x000fda0003f06070 */
[----:B------:R-:W-:Y:S01]  /*1400*/  @P0 LOP3.LUT R7, R5, 0x7ff00000, RZ, 0x3c, !PT ;  /* 0x7ff0000005070812 */ /* 0x000fe200078e3cff */
[----:B------:R-:W-:Y:S01]  /*1410*/  @P0 IMAD.MOV.U32 R6, RZ, RZ, RZ ;  /* 0x000000ffff060224 */ /* 0x000fe200078e00ff */
[----:B------:R-:W-:Y:S06]  /*1420*/  @P0 BRA `(.L_x_756) ;  /* 0x00000000006c0947 */ /* 0x000fec0003800000 */
[----:B------:R-:W-:-:S13]  /*1430*/  ISETP.GE.U32.AND P0, PT, R16, 0x1000001, PT ;  /* 0x010000011000780c */ /* 0x000fda0003f06070 */
[----:B------:R-:W-:Y:S05]  /*1440*/  @!P0 BRA `(.L_x_757) ;  /* 0x0000000000348947 */ /* 0x000fea0003800000 */
[----:B------:R-:W-:Y:S02]  /*1450*/  VIADD R7, R5, 0xc0200000 ;  /* 0xc020000005077836 */ /* 0x000fe40000000000 */
[----:B------:R-:W-:Y:S02]  /*1460*/  IMAD.MOV.U32 R6, RZ, RZ, R4 ;  /* 0x000000ffff067224 */ /* 0x000fe400078e0004 */
[----:B------:R-:W0:Y:S04]  /*1470*/  MUFU.RCP64H R9, R7 ;  /* 0x0000000700097308 */ /* 0x000e280000001800 */
[----:B0-----:R-:W-:-:S08]  /*1480*/  DFMA R10, -R6, R8, 1 ;  /* 0x3ff00000060a742b */ /* 0x001fd00000000108 */
[----:B------:R-:W-:-:S08]  /*1490*/  DFMA R10, R10, R10, R10 ;  /* 0x0000000a0a0a722b */ /* 0x000fd0000000000a */
[----:B------:R-:W-:-:S08]  /*14a0*/  DFMA R10, R8, R10, R8 ;  /* 0x0000000a080a722b */ /* 0x000fd00000000008 */
[----:B------:R-:W-:-:S08]  /*14b0*/  DFMA R8, -R6, R10, 1 ;  /* 0x3ff000000608742b */ /* 0x000fd0000000010a */
[----:B------:R-:W-:-:S08]  /*14c0*/  DFMA R8, R10, R8, R10 ;  /* 0x000000080a08722b */ /* 0x000fd0000000000a */
[----:B------:R-:W-:-:S08]  /*14d0*/  DMUL R8, R8, 2.2250738585072013831e-308 ;  /* 0x0010000008087828 */ /* 0x000fd00000000000 */
[----:B------:R-:W-:-:S08]  /*14e0*/  DFMA R4, -R4, R8, 1 ;  /* 0x3ff000000404742b */ /* 0x000fd00000000108 */
[----:B------:R-:W-:-:S08]  /*14f0*/  DFMA R4, R4, R4, R4 ;  /* 0x000000040404722b */ /* 0x000fd00000000004 */
[----:B------:R-:W-:Y:S01]  /*1500*/  DFMA R6, R8, R4, R8 ;  /* 0x000000040806722b */ /* 0x000fe20000000008 */
[----:B------:R-:W-:Y:S10]  /*1510*/  BRA `(.L_x_756) ;  /* 0x0000000000307947 */ /* 0x000ff40003800000 */
.L_x_757:
[----:B------:R-:W-:Y:S01]  /*1520*/  DMUL R4, R4, 8.11296384146066816958e+31 ;  /* 0x4690000004047828 */ /* 0x000fe20000000000 */
[----:B------:R-:W-:-:S05]  /*1530*/  MOV R6, R8 ;  /* 0x0000000800067202 */ /* 0x000fca0000000f00 */
[----:B------:R-:W0:Y:S02]  /*1540*/  MUFU.RCP64H R7, R5 ;  /* 0x0000000500077308 */ /* 0x000e240000001800 */
[----:B0-----:R-:W-:-:S08]  /*1550*/  DFMA R8, -R4, R6, 1 ;  /* 0x3ff000000408742b */ /* 0x001fd00000000106 */
[----:B------:R-:W-:-:S08]  /*1560*/  DFMA R8, R8, R8, R8 ;  /* 0x000000080808722b */ /* 0x000fd00000000008 */
[----:B------:R-:W-:-:S08]  /*1570*/  DFMA R8, R6, R8, R6 ;  /* 0x000000080608722b */ /* 0x000fd00000000006 */
[----:B------:R-:W-:-:S08]  /*1580*/  DFMA R6, -R4, R8, 1 ;  /* 0x3ff000000406742b */ /* 0x000fd00000000108 */
[----:B------:R-:W-:-:S08]  /*1590*/  DFMA R6, R8, R6, R8 ;  /* 0x000000060806722b */ /* 0x000fd00000000008 */
[----:B------:R-:W-:Y:S01]  /*15a0*/  DMUL R6, R6, 8.11296384146066816958e+31 ;  /* 0x4690000006067828 */ /* 0x000fe20000000000 */
[----:B------:R-:W-:Y:S10]  /*15b0*/  BRA `(.L_x_756) ;  /* 0x0000000000087947 */ /* 0x000ff40003800000 */
.L_x_755:
[----:B------:R-:W-:Y:S01]  /*15c0*/  LOP3.LUT R7, R5, 0x80000, RZ, 0xfc, !PT ;  /* 0x0008000005077812 */ /* 0x000fe200078efcff */
[----:B------:R-:W-:-:S07]  /*15d0*/  IMAD.MOV.U32 R6, RZ, RZ, R4 ;  /* 0x000000ffff067224 */ /* 0x000fce00078e0004 */
.L_x_756:
[----:B------:R-:W-:Y:S05]  /*15e0*/  BSYNC.RECONVERGENT B1 ;  /* 0x0000000000017941 */ /* 0x000fea0003800200 */
.L_x_754:
[----:B------:R-:W-:Y:S02]  /*15f0*/  IMAD.MOV.U32 R4, RZ, RZ, R0 ;  /* 0x000000ffff047224 */ /* 0x000fe400078e0000 */
[----:B------:R-:W-:-:S04]  /*1600*/  IMAD.MOV.U32 R5, RZ, RZ, 0x0 ;  /* 0x00000000ff057424 */ /* 0x000fc800078e00ff */
[----:B------:R-:W-:Y:S05]  /*1610*/  RET.REL.NODEC R4 `(_Z13fitnessKernelPiS_Pdii) ;  /* 0xffffffe804787950 */ /* 0x000fea0003c3ffff */
        .weak           $__internal_1_$__cuda_sm20_div_rn_f64_full
        .type           $__internal_1_$__cuda_sm20_div_rn_f64_full,@function
        .size           $__internal_1_$__cuda_sm20_div_rn_f64_full,(.L_x_776 - $__internal_1_$__cuda_sm20_div_rn_f64_full)
$__internal_1_$__cuda_sm20_div_rn_f64_full:
[C---:B------:R-:W-:Y:S01]  /*1620*/  FSETP.GEU.AND P0, PT, |R5|.reuse, 1.469367938527859385e-39, PT ;  /* 0x001000000500780b */ /* 0x040fe20003f0e200 */
[----:B------:R-:W-:Y:S01]  /*1630*/  IMAD.MOV.U32 R16, RZ, RZ, 0x1 ;  /* 0x00000001ff107424 */ /* 0x000fe200078e00ff */
[----:B------:R-:W-:Y:S01]  /*1640*/  LOP3.LUT R2, R5, 0x800fffff, RZ, 0xc0, !PT ;  /* 0x800fffff05027812 */ /* 0x000fe200078ec0ff */
[----:B------:R-:W-:Y:S01]  /*1650*/  BSSY.RECONVERGENT B1, `(.L_x_758) ;  /* 0x0000055000017945 */ /* 0x000fe20003800200 */
[C---:B------:R-:W-:Y:S02]  /*1660*/  FSETP.GEU.AND P2, PT, |R7|.reuse, 1.469367938527859385e-39, PT ;  /* 0x001000000700780b */ /* 0x040fe40003f4e200 */
[----:B------:R-:W-:Y:S02]  /*1670*/  LOP3.LUT R3, R2, 0x3ff00000, RZ, 0xfc, !PT ;  /* 0x3ff0000002037812 */ /* 0x000fe400078efcff */
[----:B------:R-:W-:Y:S02]  /*1680*/  MOV R2, R4 ;  /* 0x0000000400027202 */ /* 0x000fe40000000f00 */
[----:B------:R-:W-:-:S02]  /*1690*/  LOP3.LUT R12, R7, 0x7ff00000, RZ, 0xc0, !PT ;  /* 0x7ff00000070c7812 */ /* 0x000fc400078ec0ff */
[----:B------:R-:W-:Y:S01]  /*16a0*/  LOP3.LUT R15, R5, 0x7ff00000, RZ, 0xc0, !PT ;  /* 0x7ff00000050f7812 */ /* 0x000fe200078ec0ff */
[----:B------:R-:W-:-:S03]  /*16b0*/  @!P0 DMUL R2, R4, 8.98846567431157953865e+307 ;  /* 0x7fe0000004028828 */ /* 0x000fc60000000000 */
[C---:B------:R-:W-:Y:S02]  /*16c0*/  ISETP.GE.U32.AND P1, PT, R12.reuse, R15, PT ;  /* 0x0000000f0c00720c */ /* 0x040fe40003f26070 */
[----:B------:R-:W-:Y:S01]  /*16d0*/  @!P2 LOP3.LUT R13, R5, 0x7ff00000, RZ, 0xc0, !PT ;  /* 0x7ff00000050da812 */ /* 0x000fe200078ec0ff */
[----:B------:R-:W0:Y:S01]  /*16e0*/  MUFU.RCP64H R17, R3 ;  /* 0x0000000300117308 */ /* 0x000e220000001800 */
[----:B------:R-:W-:Y:S02]  /*16f0*/  @!P2 MOV R18, RZ ;  /* 0x000000ff0012a202 */ /* 0x000fe40000000f00 */
[----:B------:R-:W-:Y:S01]  /*1700*/  @!P2 ISETP.GE.U32.AND P3, PT, R12, R13, PT ;  /* 0x0000000d0c00a20c */ /* 0x000fe20003f66070 */
[----:B------:R-:W-:-:S05]  /*1710*/  IMAD.MOV.U32 R13, RZ, RZ, 0x1ca00000 ;  /* 0x1ca00000ff0d7424 */ /* 0x000fca00078e00ff */
[----:B------:R-:W-:-:S04]  /*1720*/  @!P2 SEL R19, R13, 0x63400000, !P3 ;  /* 0x634000000d13a807 */ /* 0x000fc80005800000 */
[----:B------:R-:W-:Y:S01]  /*1730*/  @!P2 LOP3.LUT R19, R19, 0x80000000, R7, 0xf8, !PT ;  /* 0x800000001313a812 */ /* 0x000fe200078ef807 */
[----:B0-----:R-:W-:-:S03]  /*1740*/  DFMA R10, R16, -R2, 1 ;  /* 0x3ff00000100a742b */ /* 0x001fc60000000802 */
[----:B------:R-:W-:-:S05]  /*1750*/  @!P2 LOP3.LUT R19, R19, 0x100000, RZ, 0xfc, !PT ;  /* 0x001000001313a812 */ /* 0x000fca00078efcff */
[----:B------:R-:W-:-:S08]  /*1760*/  DFMA R10, R10, R10, R10 ;  /* 0x0000000a0a0a722b */ /* 0x000fd0000000000a */
[----:B------:R-:W-:Y:S01]  /*1770*/  DFMA R16, R16, R10, R16 ;  /* 0x0000000a1010722b */ /* 0x000fe20000000010 */
[----:B------:R-:W-:Y:S01]  /*1780*/  SEL R11, R13, 0x63400000, !P1 ;  /* 0x634000000d0b7807 */ /* 0x000fe20004800000 */
[----:B------:R-:W-:-:S03]  /*1790*/  IMAD.MOV.U32 R10, RZ, RZ, R6 ;  /* 0x000000ffff0a7224 */ /* 0x000fc600078e0006 */
[----:B------:R-:W-:-:S03]  /*17a0*/  LOP3.LUT R11, R11, 0x800fffff, R7, 0xf8, !PT ;  /* 0x800fffff0b0b7812 */ /* 0x000fc600078ef807 */
[----:B------:R-:W-:-:S03]  /*17b0*/  DFMA R20, R16, -R2, 1 ;  /* 0x3ff000001014742b */ /* 0x000fc60000000802 */
[----:B------:R-:W-:-:S05]  /*17c0*/  @!P2 DFMA R10, R10, 2, -R18 ;  /* 0x400000000a0aa82b */ /* 0x000fca0000000812 */
[----:B------:R-:W-:Y:S01]  /*17d0*/  DFMA R16, R16, R20, R16 ;  /* 0x000000141010722b */ /* 0x000fe20000000010 */
[----:B------:R-:W-:Y:S02]  /*17e0*/  IMAD.MOV.U32 R21, RZ, RZ, R12 ;  /* 0x000000ffff157224 */ /* 0x000fe400078e000c */
[----:B------:R-:W-:Y:S01]  /*17f0*/  IMAD.MOV.U32 R20, RZ, RZ, R15 ;  /* 0x000000ffff147224 */ /* 0x000fe200078e000f */
[----:B------:R-:W-:Y:S02]  /*1800*/  @!P0 LOP3.LUT R20, R3, 0x7ff00000, RZ, 0xc0, !PT ;  /* 0x7ff0000003148812 */ /* 0x000fe400078ec0ff */
[----:B------:R-:W-:Y:S02]  /*1810*/  @!P2 LOP3.LUT R21, R11, 0x7ff00000, RZ, 0xc0, !PT ;  /* 0x7ff000000b15a812 */ /* 0x000fe400078ec0ff */
[----:B------:R-:W-:Y:S01]  /*1820*/  DMUL R18, R16, R10 ;  /* 0x0000000a10127228 */ /* 0x000fe20000000000 */
[----:B------:R-:W-:Y:S02]  /*1830*/  IADD3 R23, PT, PT, R20, -0x1, RZ ;  /* 0xffffffff14177810 */ /* 0x000fe40007ffe0ff */
[----:B------:R-:W-:-:S05]  /*1840*/  VIADD R22, R21, 0xffffffff ;  /* 0xffffffff15167836 */ /* 0x000fca0000000000 */
[----:B------:R-:W-:Y:S01]  /*1850*/  DFMA R14, R18, -R2, R10 ;  /* 0x80000002120e722b */ /* 0x000fe2000000000a */
[----:B------:R-:W-:-:S04]  /*1860*/  ISETP.GT.U32.AND P0, PT, R22, 0x7feffffe, PT ;  /* 0x7feffffe1600780c */ /* 0x000fc80003f04070 */
[----:B------:R-:W-:-:S03]  /*1870*/  ISETP.GT.U32.OR P0, PT, R23, 0x7feffffe, P0 ;  /* 0x7feffffe1700780c */ /* 0x000fc60000704470 */
[----:B------:R-:W-:-:S10]  /*1880*/  DFMA R14, R16, R14, R18 ;  /* 0x0000000e100e722b */ /* 0x000fd40000000012 */
[----:B------:R-:W-:Y:S05]  /*1890*/  @P0 BRA `(.L_x_759) ;  /* 0x00000000006c0947 */ /* 0x000fea0003800000 */
[----:B------:R-:W-:-:S04]  /*18a0*/  LOP3.LUT R7, R5, 0x7ff00000, RZ, 0xc0, !PT ;  /* 0x7ff0000005077812 */ /* 0x000fc800078ec0ff */
[CC--:B------:R-:W-:Y:S02]  /*18b0*/  VIADDMNMX R6, R12.reuse, -R7.reuse, 0xb9600000, !PT ;  /* 0xb96000000c067446 */ /* 0x0c0fe40007800907 */
[----:B------:R-:W-:Y:S02]  /*18c0*/  ISETP.GE.U32.AND P0, PT, R12, R7, PT ;  /* 0x000000070c00720c */ /* 0x000fe40003f06070 */
[----:B------:R-:W-:Y:S02]  /*18d0*/  VIMNMX R6, PT, PT, R6, 0x46a00000, PT ;  /* 0x46a0000006067848 */ /* 0x000fe40003fe0100 */
[----:B------:R-:W-:-:S05]  /*18e0*/  SEL R13, R13, 0x63400000, !P0 ;  /* 0x634000000d0d7807 */ /* 0x000fca0004000000 */
[----:B------:R-:W-:Y:S02]  /*18f0*/  IMAD.IADD R16, R6, 0x1, -R13 ;  /* 0x0000000106107824 */ /* 0x000fe400078e0a0d */
[----:B------:R-:W-:Y:S02]  /*1900*/  IMAD.MOV.U32 R6, RZ, RZ, RZ ;  /* 0x000000ffff067224 */ /* 0x000fe400078e00ff */
[----:B------:R-:W-:-:S06]  /*1910*/  VIADD R7, R16, 0x7fe00000 ;  /* 0x7fe0000010077836 */ /* 0x000fcc0000000000 */
[----:B------:R-:W-:-:S10]  /*1920*/  DMUL R12, R14, R6 ;  /* 0x000000060e0c7228 */ /* 0x000fd40000000000 */
[----:B------:R-:W-:-:S13]  /*1930*/  FSETP.GTU.AND P0, PT, |R13|, 1.469367938527859385e-39, PT ;  /* 0x001000000d00780b */ /* 0x000fda0003f0c200 */
[----:B------:R-:W-:Y:S05]  /*1940*/  @P0 BRA `(.L_x_760) ;  /* 0x0000000000940947 */ /* 0x000fea0003800000 */
[----:B------:R-:W-:Y:S01]  /*1950*/  DFMA R2, R14, -R2, R10 ;  /* 0x800000020e02722b */ /* 0x000fe2000000000a */
[----:B------:R-:W-:-:S09]  /*1960*/  MOV R6, RZ ;  /* 0x000000ff00067202 */ /* 0x000fd20000000f00 */
[C---:B------:R-:W-:Y:S02]  /*1970*/  FSETP.NEU.AND P0, PT, R3.reuse, RZ, PT ;  /* 0x000000ff0300720b */ /* 0x040fe40003f0d000 */
[----:B------:R-:W-:-:S04]  /*1980*/  LOP3.LUT R5, R3, 0x80000000, R5, 0x48, !PT ;  /* 0x8000000003057812 */ /* 0x000fc800078e4805 */
[----:B------:R-:W-:-:S07]  /*1990*/  LOP3.LUT R7, R5, R7, RZ, 0xfc, !PT ;  /* 0x0000000705077212 */ /* 0x000fce00078efcff */
[----:B------:R-:W-:Y:S05]  /*19a0*/  @!P0 BRA `(.L_x_760) ;  /* 0x00000000007c8947 */ /* 0x000fea0003800000 */
[----:B------:R-:W-:Y:S01]  /*19b0*/  IMAD.MOV R3, RZ, RZ, -R16 ;  /* 0x000000ffff037224 */ /* 0x000fe200078e0a10 */
[----:B------:R-:W-:Y:S01]  /*19c0*/  DMUL.RP R6, R14, R6 ;  /* 0x000000060e067228 */ /* 0x000fe20000008000 */
[----:B------:R-:W-:-:S06]  /*19d0*/  IMAD.MOV.U32 R2, RZ, RZ, RZ ;  /* 0x000000ffff027224 */ /* 0x000fcc00078e00ff */
[----:B------:R-:W-:-:S03]  /*19e0*/  DFMA R2, R12, -R2, R14 ;  /* 0x800000020c02722b */ /* 0x000fc6000000000e */
[----:B------:R-:W-:-:S03]  /*19f0*/  LOP3.LUT R5, R7, R5, RZ, 0x3c, !PT ;  /* 0x0000000507057212 */ /* 0x000fc600078e3cff */
[----:B------:R-:W-:-:S04]  /*1a00*/  IADD3 R2, PT, PT, -R16, -0x43300000, RZ ;  /* 0xbcd0000010027810 */ /* 0x000fc80007ffe1ff */
[----:B------:R-:W-:-:S04]  /*1a10*/  FSETP.NEU.AND P0, PT, |R3|, R2, PT ;  /* 0x000000020300720b */ /* 0x000fc80003f0d200 */
[----:B------:R-:W-:Y:S02]  /*1a20*/  FSEL R12, R6, R12, !P0 ;  /* 0x0000000c060c7208 */ /* 0x000fe40004000000 */
[----:B------:R-:W-:Y:S01]  /*1a30*/  FSEL R13, R5, R13, !P0 ;  /* 0x0000000d050d7208 */ /* 0x000fe20004000000 */
[----:B------:R-:W-:Y:S06]  /*1a40*/  BRA `(.L_x_760) ;  /* 0x0000000000547947 */ /* 0x000fec0003800000 */
.L_x_759:
[----:B------:R-:W-:-:S14]  /*1a50*/  DSETP.NAN.AND P0, PT, R6, R6, PT ;  /* 0x000000060600722a */ /* 0x000fdc0003f08000 */
[----:B------:R-:W-:Y:S05]  /*1a60*/  @P0 BRA `(.L_x_761) ;  /* 0x0000000000440947 */ /* 0x000fea0003800000 */
[----:B------:R-:W-:-:S14]  /*1a70*/  DSETP.NAN.AND P0, PT, R4, R4, PT ;  /* 0x000000040400722a */ /* 0x000fdc0003f08000 */
[----:B------:R-:W-:Y:S05]  /*1a80*/  @P0 BRA `(.L_x_762) ;  /* 0x0000000000300947 */ /* 0x000fea0003800000 */
[----:B------:R-:W-:Y:S01]  /*1a90*/  ISETP.NE.AND P0, PT, R21, R20, PT ;  /* 0x000000141500720c */ /* 0x000fe20003f05270 */
[----:B------:R-:W-:Y:S01]  /*1aa0*/  IMAD.MOV.U32 R12, RZ, RZ, 0x0 ;  /* 0x00000000ff0c7424 */ /* 0x000fe200078e00ff */
[----:B------:R-:W-:-:S11]  /*1ab0*/  MOV R13, 0xfff80000 ;  /* 0xfff80000000d7802 */ /* 0x000fd60000000f00 */
[----:B------:R-:W-:Y:S05]  /*1ac0*/  @!P0 BRA `(.L_x_760) ;  /* 0x0000000000348947 */ /* 0x000fea0003800000 */
[----:B------:R-:W-:Y:S02]  /*1ad0*/  ISETP.NE.AND P0, PT, R21, 0x7ff00000, PT ;  /* 0x7ff000001500780c */ /* 0x000fe40003f05270 */
[----:B------:R-:W-:Y:S02]  /*1ae0*/  LOP3.LUT R13, R7, 0x80000000, R5, 0x48, !PT ;  /* 0x80000000070d7812 */ /* 0x000fe400078e4805 */
[----:B------:R-:W-:-:S13]  /*1af0*/  ISETP.EQ.OR P0, PT, R20, RZ, !P0 ;  /* 0x000000ff1400720c */ /* 0x000fda0004702670 */
[----:B------:R-:W-:Y:S01]  /*1b00*/  @P0 LOP3.LUT R2, R13, 0x7ff00000, RZ, 0xfc, !PT ;  /* 0x7ff000000d020812 */ /* 0x000fe200078efcff */
[----:B------:R-:W-:Y:S02]  /*1b10*/  @!P0 IMAD.MOV.U32 R12, RZ, RZ, RZ ;  /* 0x000000ffff0c8224 */ /* 0x000fe400078e00ff */
[----:B------:R-:W-:Y:S01]  /*1b20*/  @P0 IMAD.MOV.U32 R12, RZ, RZ, RZ ;  /* 0x000000ffff0c0224 */ /* 0x000fe200078e00ff */
[----:B------:R-:W-:Y:S01]  /*1b30*/  @P0 MOV R13, R2 ;  /* 0x00000002000d0202 */ /* 0x000fe20000000f00 */
[----:B------:R-:W-:Y:S06]  /*1b40*/  BRA `(.L_x_760) ;  /* 0x0000000000147947 */ /* 0x000fec0003800000 */
.L_x_762:
[----:B------:R-:W-:Y:S01]  /*1b50*/  LOP3.LUT R13, R5, 0x80000, RZ, 0xfc, !PT ;  /* 0x00080000050d7812 */ /* 0x000fe200078efcff */
[----:B------:R-:W-:Y:S01]  /*1b60*/  IMAD.MOV.U32 R12, RZ, RZ, R4 ;  /* 0x000000ffff0c7224 */ /* 0x000fe200078e0004 */
[----:B------:R-:W-:Y:S06]  /*1b70*/  BRA `(.L_x_760) ;  /* 0x0000000000087947 */ /* 0x000fec0003800000 */
.L_x_761:
[----:B------:R-:W-:Y:S01]  /*1b80*/  LOP3.LUT R13, R7, 0x80000, RZ, 0xfc, !PT ;  /* 0x00080000070d7812 */ /* 0x000fe200078efcff */
[----:B------:R-:W-:-:S07]  /*1b90*/  IMAD.MOV.U32 R12, RZ, RZ, R6 ;  /* 0x000000ffff0c7224 */ /* 0x000fce00078e0006 */
.L_x_760:
[----:B------:R-:W-:Y:S05]  /*1ba0*/  BSYNC.RECONVERGENT B1 ;  /* 0x0000000000017941 */ /* 0x000fea0003800200 */
.L_x_758:
[----:B------:R-:W-:Y:S01]  /*1bb0*/  MOV R2, R0 ;  /* 0x0000000000027202 */ /* 0x000fe20000000f00 */
[----:B------:R-:W-:-:S04]  /*1bc0*/  IMAD.MOV.U32 R3, RZ, RZ, 0x0 ;  /* 0x00000000ff037424 */ /* 0x000fc800078e00ff */
[----:B------:R-:W-:Y:S05]  /*1bd0*/  RET.REL.NODEC R2 `(_Z13fitnessKernelPiS_Pdii) ;  /* 0xffffffe402087950 */ /* 0x000fea0003c3ffff */
.L_x_763:
        /* <DEDUP_REMOVED lines=10> */
.L_x_776:


//--------------------- .text._Z27crossoverRandomPointsKernelP17curandStateXORWOWPii --------------------------
	.section	.text._Z27crossoverRandomPointsKernelP17curandStateXORWOWPii,"ax",@progbits
	.align	128
        .global         _Z27crossoverRandomPointsKernelP17curandStateXORWOWPii
        .type           _Z27crossoverRandomPointsKernelP17curandStateXORWOWPii,@function
        .size           _Z27crossoverRandomPointsKernelP17curandStateXORWOWPii,(.L_x_791 - _Z27crossoverRandomPointsKernelP17curandStateXORWOWPii)
        .other          _Z27crossoverRandomPointsKernelP17curandStateXORWOWPii,@"STO_CUDA_ENTRY STV_DEFAULT"
_Z27crossoverRandomPointsKernelP17curandStateXORWOWPii:
.text._Z27crossoverRandomPointsKernelP17curandStateXORWOWPii:
        /* <DEDUP_REMOVED lines=9> */
[----:B0-----:R-:W-:-:S05]  /*0090*/  IMAD R0, R0, UR4, R5 ;  /* 0x0000000400007c24 */ /* 0x001fca000f8e0205 */
[----:B------:R-:W0:Y:S01]  /*00a0*/  LDCU UR4, c[0x0][0x390] ;  /* 0x00007200ff0477ac */ /* 0x000e220008000800 */
[----:B---3--:R-:W-:-:S05]  /*00b0*/  IMAD.WIDE R2, R0, 0x30, R2 ;  /* 0x0000003000027825 */ /* 0x008fca00078e0202 */
[----:B--2---:R-:W2:Y:S04]  /*00c0*/  LDG.E.64 R8, desc[UR8][R2.64] ;  /* 0x0000000802087981 */ /* 0x004ea8000c1e1b00 */
[----:B------:R-:W3:Y:S04]  /*00d0*/  LDG.E.64 R4, desc[UR8][R2.64+0x10] ;  /* 0x0000100802047981 */ /* 0x000ee8000c1e1b00 */
[----:B------:R-:W4:Y:S01]  /*00e0*/  LDG.E.64 R6, desc[UR8][R2.64+0x8] ;  /* 0x0000080802067981 */ /* 0x000f22000c1e1b00 */
[----:B0-----:R-:W-:-:S06]  /*00f0*/  UIADD3 UR4, UPT, UPT, UR4, -0x1, URZ ;  /* 0xffffffff04047890 */ /* 0x001fcc000fffe0ff */
[----:B------:R-:W-:Y:S01]  /*0100*/  IMAD R15, RZ, RZ, -UR4 ;  /* 0x80000004ff0f7e24 */ /* 0x000fe2000f8e02ff */
[----:B------:R-:W-:Y:S02]  /*0110*/  ISETP.NE.U32.AND P1, PT, RZ, UR4, PT ;  /* 0x00000004ff007c0c */ /* 0x000fe4000bf25070 */
[----:B------:R-:W0:Y:S08]  /*0120*/  I2F.U32.RP R14, UR4 ;  /* 0x00000004000e7d06 */ /* 0x000e300008209000 */
[----:B0-----:R-:W0:Y:S02]  /*0130*/  MUFU.RCP R14, R14 ;  /* 0x0000000e000e7308 */ /* 0x001e240000001000 */
[----:B0-----:R-:W-:-:S06]  /*0140*/  VIADD R12, R14, 0xffffffe ;  /* 0x0ffffffe0e0c7836 */ /* 0x001fcc0000000000 */
[----:B------:R0:W1:Y:S02]  /*0150*/  F2I.FTZ.U32.TRUNC.NTZ R13, R12 ;  /* 0x0000000c000d7305 */ /* 0x000064000021f000 */
[----:B0-----:R-:W-:Y:S01]  /*0160*/  IMAD.MOV.U32 R12, RZ, RZ, RZ ;  /* 0x000000ffff0c7224 */ /* 0x001fe200078e00ff */
[----:B--2---:R-:W-:Y:S02]  /*0170*/  SHF.R.U32.HI R10, RZ, 0x2, R9 ;  /* 0x00000002ff0a7819 */ /* 0x004fe40000011609 */
[----:B------:R-:W-:Y:S02]  /*0180*/  IADD3 R8, PT, PT, R8, 0x587c5, RZ ;  /* 0x000587c508087810 */ /* 0x000fe40007ffe0ff */
[----:B------:R-:W-:Y:S01]  /*0190*/  LOP3.LUT R10, R10, R9, RZ, 0x3c, !PT ;  /* 0x000000090a0a7212 */ /* 0x000fe200078e3cff */
[----:B---3--:R-:W-:Y:S01]  /*01a0*/  IMAD.MOV.U32 R17, RZ, RZ, R4 ;  /* 0x000000ffff117224 */ /* 0x008fe200078e0004 */
[----:B------:R-:W-:Y:S02]  /*01b0*/  SHF.L.U32 R9, R5, 0x4, RZ ;  /* 0x0000000405097819 */ /* 0x000fe400000006ff */
[----:B----4-:R-:W-:Y:S01]  /*01c0*/  MOV R16, R7 ;  /* 0x0000000700107202 */ /* 0x010fe20000000f00 */
[----:B------:R-:W-:-:S04]  /*01d0*/  IMAD.SHL.U32 R11, R10, 0x2, RZ ;  /* 0x000000020a0b7824 */ /* 0x000fc800078e00ff */
[----:B------:R-:W-:Y:S01]  /*01e0*/  STG.E.64 desc[UR8][R2.64+0x8], R16 ;  /* 0x0000081002007986 */ /* 0x000fe2000c101b08 */
[----:B------:R-:W-:Y:S01]  /*01f0*/  LOP3.LUT R10, R10, R11, R9, 0x96, !PT ;  /* 0x0000000b0a0a7212 */ /* 0x000fe200078e9609 */
[----:B-1----:R-:W-:-:S03]  /*0200*/  IMAD R9, R15, R13, RZ ;  /* 0x0000000d0f097224 */ /* 0x002fc600078e02ff */
[----:B------:R-:W-:Y:S01]  /*0210*/  LOP3.LUT R11, R10, R5, RZ, 0x3c, !PT ;  /* 0x000000050a0b7212 */ /* 0x000fe200078e3cff */
[----:B------:R-:W-:-:S03]  /*0220*/  IMAD.HI.U32 R12, R13, R9, R12 ;  /* 0x000000090d0c7227 */ /* 0x000fc600078e000c */
[----:B------:R-:W-:Y:S01]  /*0230*/  IADD3 R9, PT, PT, R11, R8, RZ ;  /* 0x000000080b097210 */ /* 0x000fe20007ffe0ff */
[----:B------:R-:W-:-:S04]  /*0240*/  IMAD.MOV.U32 R10, RZ, RZ, R5 ;  /* 0x000000ffff0a7224 */ /* 0x000fc800078e0005 */
[----:B------:R-:W-:Y:S01]  /*0250*/  IMAD.HI.U32 R12, R12, R9, RZ ;  /* 0x000000090c0c7227 */ /* 0x000fe200078e00ff */
[----:B------:R-:W-:Y:S03]  /*0260*/  STG.E.64 desc[UR8][R2.64+0x10], R10 ;  /* 0x0000100a02007986 */ /* 0x000fe6000c101b08 */
[----:B------:R-:W-:-:S04]  /*0270*/  IMAD.MOV R12, RZ, RZ, -R12 ;  /* 0x000000ffff0c7224 */ /* 0x000fc800078e0a0c */
[----:B------:R-:W-:Y:S01]  /*0280*/  IMAD R15, R12, UR4, R9 ;  /* 0x000000040c0f7c24 */ /* 0x000fe2000f8e0209 */
[----:B------:R-:W-:Y:S01]  /*0290*/  MOV R9, R6 ;  /* 0x0000000600097202 */ /* 0x000fe20000000f00 */
[----:B------:R-:W0:Y:S03]  /*02a0*/  LDC.64 R12, c[0x0][0x388] ;  /* 0x0000e200ff0c7b82 */ /* 0x000e260000000a00 */
[----:B------:R-:W-:Y:S01]  /*02b0*/  ISETP.GE.U32.AND P0, PT, R15, UR4, PT ;  /* 0x000000040f007c0c */ /* 0x000fe2000bf06070 */
[----:B------:R-:W-:-:S12]  /*02c0*/  STG.E.64 desc[UR8][R2.64], R8 ;  /* 0x0000000802007986 */ /* 0x000fd8000c101b08 */
[----:B------:R-:W-:-:S04]  /*02d0*/  @P0 IADD3 R15, PT, PT, R15, -UR4, RZ ;  /* 0x800000040f0f0c10 */ /* 0x000fc8000fffe0ff */
[----:B------:R-:W-:Y:S01]  /*02e0*/  ISETP.GE.U32.AND P0, PT, R15, UR4, PT ;  /* 0x000000040f007c0c */ /* 0x000fe2000bf06070 */
[----:B0-----:R-:W-:-:S12]  /*02f0*/  IMAD.WIDE R12, R0, 0x4, R12 ;  /* 0x00000004000c7825 */ /* 0x001fd800078e020c */
[----:B------:R-:W-:Y:S02]  /*0300*/  @P0 IADD3 R15, PT, PT, R15, -UR4, RZ ;  /* 0x800000040f0f0c10 */ /* 0x000fe4000fffe0ff */
[----:B------:R-:W-:-:S05]  /*0310*/  @!P1 LOP3.LUT R15, RZ, UR4, RZ, 0x33, !PT ;  /* 0x00000004ff0f9c12 */ /* 0x000fca000f8e33ff */
[----:B------:R-:W-:Y:S01]  /*0320*/  STG.E desc[UR8][R12.64], R15 ;  /* 0x0000000f0c007986 */ /* 0x000fe2000c101908 */
[----:B------:R-:W-:Y:S05]  /*0330*/  EXIT ;  /* 0x000000000000794d */ /* 0x000fea0003800000 */
.L_x_764:
        /* <DEDUP_REMOVED lines=12> */
.L_x_791:


//--------------------- .text._Z28uniformRandomSelectionKernelP17curandStateXORWOWPd --------------------------
	.section	.text._Z28uniformRandomSelectionKernelP17curandStateXORWOWPd,"ax",@progbits
	.align	128
        .global         _Z28uniformRandomSelectionKernelP17curandStateXORWOWPd
        .type           _Z28uniformRandomSelectionKernelP17curandStateXORWOWPd,@function
        .size           _Z28uniformRandomSelectionKernelP17curandStateXORWOWPd,(.L_x_792 - _Z28uniformRandomSelectionKernelP17curandStateXORWOWPd)
        .other          _Z28uniformRandomSelectionKernelP17curandStateXORWOWPd,@"STO_CUDA_ENTRY STV_DEFAULT"
_Z28uniformRandomSelectionKernelP17curandStateXORWOWPd:
.text._Z28uniformRandomSelectionKernelP17curandStateXORWOWPd:
        /* <DEDUP_REMOVED lines=8> */
[----:B-1----:R-:W-:-:S07]  /*0080*/  UIMAD UR4, UR4, UR5, UR6 ;  /* 0x00000005040472a4 */ /* 0x002fce000f8e0206 */
[----:B------:R-:W1:Y:S01]  /*0090*/  LDC.64 R12, c[0x0][0x388] ;  /* 0x0000e200ff0c7b82 */ /* 0x000e620000000a00 */
[----:B0-----:R-:W-:-:S04]  /*00a0*/  IMAD R0, R0, UR4, R5 ;  /* 0x0000000400007c24 */ /* 0x001fc8000f8e0205 */
[----:B---3--:R-:W-:-:S05]  /*00b0*/  IMAD.WIDE R2, R0, 0x30, R2 ;  /* 0x0000003000027825 */ /* 0x008fca00078e0202 */
[----:B--2---:R-:W2:Y:S04]  /*00c0*/  LDG.E.64 R8, desc[UR8][R2.64] ;  /* 0x0000000802087981 */ /* 0x004ea8000c1e1b00 */
[----:B------:R-:W3:Y:S04]  /*00d0*/  LDG.E.64 R4, desc[UR8][R2.64+0x10] ;  /* 0x0000100802047981 */ /* 0x000ee8000c1e1b00 */
[----:B------:R-:W4:Y:S01]  /*00e0*/  LDG.E.64 R6, desc[UR8][R2.64+0x8] ;  /* 0x0000080802067981 */ /* 0x000f22000c1e1b00 */
[----:B--2---:R-:W-:Y:S01]  /*00f0*/  SHF.R.U32.HI R10, RZ, 0x2, R9 ;  /* 0x00000002ff0a7819 */ /* 0x004fe20000011609 */
[----:B------:R-:W-:-:S03]  /*0100*/  VIADD R8, R8, 0x587c5 ;  /* 0x000587c508087836 */ /* 0x000fc60000000000 */
[----:B------:R-:W-:Y:S01]  /*0110*/  LOP3.LUT R10, R10, R9, RZ, 0x3c, !PT ;  /* 0x000000090a0a7212 */ /* 0x000fe200078e3cff */
[----:B---3--:R-:W-:Y:S01]  /*0120*/  IMAD.SHL.U32 R9, R5, 0x10, RZ ;  /* 0x0000001005097824 */ /* 0x008fe200078e00ff */
[----:B------:R-:W-:Y:S01]  /*0130*/  MOV R15, R4 ;  /* 0x00000004000f7202 */ /* 0x000fe20000000f00 */
[----:B------:R-:W-:Y:S01]  /*0140*/  IMAD.MOV.U32 R16, RZ, RZ, R5 ;  /* 0x000000ffff107224 */ /* 0x000fe200078e0005 */
[C---:B------:R-:W-:Y:S02]  /*0150*/  SHF.L.U32 R11, R10.reuse, 0x1, RZ ;  /* 0x000000010a0b7819 */ /* 0x040fe400000006ff */
[----:B----4-:R-:W-:Y:S02]  /*0160*/  MOV R14, R7 ;  /* 0x00000007000e7202 */ /* 0x010fe40000000f00 */
[----:B------:R-:W-:-:S03]  /*0170*/  LOP3.LUT R10, R10, R11, R9, 0x96, !PT ;  /* 0x0000000b0a0a7212 */ /* 0x000fc600078e9609 */
[----:B------:R-:W-:Y:S01]  /*0180*/  STG.E.64 desc[UR8][R2.64+0x8], R14 ;  /* 0x0000080e02007986 */ /* 0x000fe2000c101b08 */
[----:B------:R-:W-:Y:S01]  /*0190*/  LOP3.LUT R17, R10, R5, RZ, 0x3c, !PT ;  /* 0x000000050a117212 */ /* 0x000fe200078e3cff */
[----:B------:R-:W-:Y:S02]  /*01a0*/  IMAD.MOV.U32 R10, RZ, RZ, 0x2f800000 ;  /* 0x2f800000ff0a7424 */ /* 0x000fe400078e00ff */
[----:B-1----:R-:W-:Y:S01]  /*01b0*/  IMAD.WIDE R4, R0, 0x8, R12 ;  /* 0x0000000800047825 */ /* 0x002fe200078e020c */
[----:B------:R-:W-:Y:S01]  /*01c0*/  IADD3 R9, PT, PT, R17, R8, RZ ;  /* 0x0000000811097210 */ /* 0x000fe20007ffe0ff */
[----:B------:R-:W-:Y:S03]  /*01d0*/  STG.E.64 desc[UR8][R2.64+0x10], R16 ;  /* 0x0000101002007986 */ /* 0x000fe6000c101b08 */
[----:B------:R-:W-:-:S05]  /*01e0*/  I2FP.F32.U32 R9, R9 ;  /* 0x0000000900097245 */ /* 0x000fca0000201000 */
[----:B------:R-:W-:Y:S01]  /*01f0*/  FFMA R10, R9, R10, 1.1641532182693481445e-10 ;  /* 0x2f000000090a7423 */ /* 0x000fe2000000000a */
[----:B------:R-:W-:-:S05]  /*0200*/  IMAD.MOV.U32 R9, RZ, RZ, R6 ;  /* 0x000000ffff097224 */ /* 0x000fca00078e0006 */
[----:B------:R-:W0:Y:S01]  /*0210*/  F2F.F64.F32 R10, R10 ;  /* 0x0000000a000a7310 */ /* 0x000e220000201800 */
[----:B------:R-:W-:Y:S04]  /*0220*/  STG.E.64 desc[UR8][R2.64], R8 ;  /* 0x0000000802007986 */ /* 0x000fe8000c101b08 */
[----:B0-----:R-:W-:Y:S01]  /*0230*/  STG.E.64 desc[UR8][R4.64], R10 ;  /* 0x0000000a04007986 */ /* 0x001fe2000c101b08 */
[----:B------:R-:W-:Y:S05]  /*0240*/  EXIT ;  /* 0x000000000000794d */ /* 0x000fea0003800000 */
.L_x_765:
        /* <DEDUP_REMOVED lines=11> */
.L_x_792:


//--------------------- .text._Z16initRandomKerneljP17curandStateXORWOW --------------------------
	.section	.text._Z16initRandomKerneljP17curandStateXORWOW,"ax",@progbits
	.align	128
        .global         _Z16initRandomKerneljP17curandStateXORWOW
        .type           _Z16initRandomKerneljP17curandStateXORWOW,@function
        .size           _Z16initRandomKerneljP17curandStateXORWOW,(.L_x_793 - _Z16initRandomKerneljP17curandStateXORWOW)
        .other          _Z16initRandomKerneljP17curandStateXORWOW,@"STO_CUDA_ENTRY STV_DEFAULT"
_Z16initRandomKerneljP17curandStateXORWOW:
.text._Z16initRandomKerneljP17curandStateXORWOW:
[----:B------:R-:W-:Y:S01]  /*0000*/  LDC R1, c[0x0][0x37c] ;  /* 0x0000df00ff017b82 */ /* 0x000fe20000000800 */
[----:B------:R-:W0:Y:S07]  /*0010*/  S2R R2, SR_TID.X ;  /* 0x0000000000027919 */ /* 0x000e2e0000002100 */
[----:B------:R-:W-:Y:S01]  /*0020*/  S2UR UR4, SR_CTAID.Y ;  /* 0x00000000000479c3 */ /* 0x000fe20000002600 */
[----:B------:R-:W1:Y:S01]  /*0030*/  LDCU UR5, c[0x0][0x370] ;  /* 0x00006e00ff0577ac */ /* 0x000e620008000800 */
[----:B------:R-:W-:Y:S01]  /*0040*/  IMAD.MOV.U32 R5, RZ, RZ, -0x75bd8fc ;  /* 0xf8a42704ff057424 */ /* 0x000fe200078e00ff */
[----:B------:R-:W-:Y:S01]  /*0050*/  BSSY.RECONVERGENT B0, `(.L_x_766) ;  /* 0x00000e5000007945 */ /* 0x000fe20003800200 */
[----:B------:R-:W-:Y:S01]  /*0060*/  IMAD.MOV.U32 R8, RZ, RZ, -0x23270784 ;  /* 0xdcd8f87cff087424 */ /* 0x000fe200078e00ff */
[----:B------:R-:W2:Y:S03]  /*0070*/  LDCU.64 UR8, c[0x0][0x358] ;  /* 0x00006b00ff0877ac */ /* 0x000ea60008000a00 */
[----:B------:R-:W1:Y:S08]  /*0080*/  S2UR UR6, SR_CTAID.X ;  /* 0x00000000000679c3 */ /* 0x000e700000002500 */
[----:B------:R-:W3:Y:S08]  /*0090*/  LDC R0, c[0x0][0x380] ;  /* 0x0000e000ff007b82 */ /* 0x000ef00000000800 */
[----:B------:R-:W0:Y:S08]  /*00a0*/  LDC R13, c[0x0][0x360] ;  /* 0x0000d800ff0d7b82 */ /* 0x000e300000000800 */
[----:B------:R-:W4:Y:S01]  /*00b0*/  LDC.64 R6, c[0x0][0x388] ;  /* 0x0000e200ff067b82 */ /* 0x000f220000000a00 */
[----:B-1----:R-:W-:Y:S01]  /*00c0*/  UIMAD UR4, UR4, UR5, UR6 ;  /* 0x00000005040472a4 */ /* 0x002fe2000f8e0206 */
[----:B---3--:R-:W-:-:S05]  /*00d0*/  LOP3.LUT R0, R0, 0xaad26b49, RZ, 0x3c, !PT ;  /* 0xaad26b4900007812 */ /* 0x008fca00078e3cff */
[----:B------:R-:W-:Y:S02]  /*00e0*/  IMAD R0, R0, 0x4182bed5, RZ ;  /* 0x4182bed500007824 */ /* 0x000fe400078e02ff */
[----:B0-----:R-:W-:Y:S02]  /*00f0*/  IMAD R13, R13, UR4, R2 ;  /* 0x000000040d0d7c24 */ /* 0x001fe4000f8e0202 */
[C---:B------:R-:W-:Y:S01]  /*0100*/  VIADD R2, R0.reuse, 0xd9f6dc18 ;  /* 0xd9f6dc1800027836 */ /* 0x040fe20000000000 */
[C---:B------:R-:W-:Y:S01]  /*0110*/  LOP3.LUT R4, R0.reuse, 0x159a55e5, RZ, 0x3c, !PT ;  /* 0x159a55e500047812 */ /* 0x040fe200078e3cff */
[C---:B------:R-:W-:Y:S01]  /*0120*/  VIADD R3, R0.reuse, 0x75bcd15 ;  /* 0x075bcd1500037836 */ /* 0x040fe20000000000 */
[C---:B------:R-:W-:Y:S01]  /*0130*/  ISETP.NE.AND P0, PT, R13.reuse, RZ, PT ;  /* 0x000000ff0d00720c */ /* 0x040fe20003f05270 */
[----:B------:R-:W-:Y:S02]  /*0140*/  VIADD R9, R0, 0x583f19 ;  /* 0x00583f1900097836 */ /* 0x000fe40000000000 */
[----:B----4-:R-:W-:-:S05]  /*0150*/  IMAD.WIDE R6, R13, 0x30, R6 ;  /* 0x000000300d067825 */ /* 0x010fca00078e0206 */
[----:B--2---:R0:W-:Y:S04]  /*0160*/  STG.E.64 desc[UR8][R6.64], R2 ;  /* 0x0000000206007986 */ /* 0x0041e8000c101b08 */
[----:B------:R0:W-:Y:S04]  /*0170*/  STG.E.64 desc[UR8][R6.64+0x8], R4 ;  /* 0x0000080406007986 */ /* 0x0001e8000c101b08 */
[----:B------:R0:W-:Y:S01]  /*0180*/  STG.E.64 desc[UR8][R6.64+0x10], R8 ;  /* 0x0000100806007986 */ /* 0x0001e2000c101b08 */
[----:B------:R-:W-:Y:S05]  /*0190*/  @!P0 BRA `(.L_x_767) ;  /* 0x0000000c00408947 */ /* 0x000fea0003800000 */
[----:B------:R-:W-:Y:S01]  /*01a0*/  SHF.R.S32.HI R0, RZ, 0x1f, R13 ;  /* 0x0000001fff007819 */ /* 0x000fe2000001140d */
[----:B------:R-:W-:-:S07]  /*01b0*/  IMAD.MOV.U32 R12, RZ, RZ, RZ ;  /* 0x000000ffff0c7224 */ /* 0x000fce00078e00ff */
.L_x_773:
[----:B0-----:R-:W-:Y:S01]  /*01c0*/  LOP3.LUT R2, R13, 0x3, RZ, 0xc0, !PT ;  /* 0x000000030d027812 */ /* 0x001fe200078ec0ff */
[----:B------:R-:W-:Y:S03]  /*01d0*/  BSSY.RECONVERGENT B1, `(.L_x_768) ;  /* 0x00000c6000017945 */ /* 0x000fe60003800200 */
[----:B------:R-:W-:-:S04]  /*01e0*/  ISETP.NE.U32.AND P0, PT, R2, RZ, PT ;  /* 0x000000ff0200720c */ /* 0x000fc80003f05070 */
[----:B------:R-:W-:-:S13]  /*01f0*/  ISETP.NE.AND.EX P0, PT, RZ, RZ, PT, P0 ;  /* 0x000000ffff00720c */ /* 0x000fda0003f05300 */
[----:B------:R-:W-:Y:S05]  /*0200*/  @!P0 BRA `(.L_x_769) ;  /* 0x0000000c00088947 */ /* 0x000fea0003800000 */
[----:B------:R-:W0:Y:S01]  /*0210*/  LDC.64 R8, c[0x4][RZ] ;  /* 0x01000000ff087b82 */ /* 0x000e220000000a00 */
[----:B------:R-:W-:Y:S02]  /*0220*/  IMAD.MOV.U32 R14, RZ, RZ, RZ ;  /* 0x000000ffff0e7224 */ /* 0x000fe400078e00ff */
[----:B0-----:R-:W-:-:S07]  /*0230*/  IMAD.WIDE.U32 R8, R12, 0xc80, R8 ;  /* 0x00000c800c087825 */ /* 0x001fce00078e0008 */
.L_x_772:
[----:B0-----:R-:W-:Y:S01]  /*0240*/  IMAD.MOV.U32 R15, RZ, RZ, RZ ;  /* 0x000000ffff0f7224 */ /* 0x001fe200078e00ff */
[----:B------:R-:W-:Y:S01]  /*0250*/  CS2R R2, SRZ ;  /* 0x0000000000027805 */ /* 0x000fe2000001ff00 */
[----:B------:R-:W-:Y:S01]  /*0260*/  IMAD.MOV.U32 R17, RZ, RZ, RZ ;  /* 0x000000ffff117224 */ /* 0x000fe200078e00ff */
[----:B------:R-:W-:-:S07]  /*0270*/  CS2R R4, SRZ ;  /* 0x0000000000047805 */ /* 0x000fce000001ff00 */
.L_x_771:
[----:B------:R-:W-:-:S05]  /*0280*/  IMAD.WIDE.U32 R10, R17, 0x4, R6 ;  /* 0x00000004110a7825 */ /* 0x000fca00078e0006 */
[----:B------:R0:W5:Y:S01]  /*0290*/  LDG.E R16, desc[UR8][R10.64+0x4] ;  /* 0x000004080a107981 */ /* 0x000162000c1e1900 */
[----:B------:R-:W-:-:S07]  /*02a0*/  IMAD.MOV.U32 R19, RZ, RZ, RZ ;  /* 0x000000ffff137224 */ /* 0x000fce00078e00ff */
.L_x_770:
[----:B-----5:R-:W-:Y:S01]  /*02b0*/  SHF.R.U32.HI R24, RZ, R19, R16 ;  /* 0x00000013ff187219 */ /* 0x020fe20000011610 */
[----:B0-----:R-:W-:-:S03]  /*02c0*/  IMAD.SHL.U32 R10, R17, 0x20, RZ ;  /* 0x00000020110a7824 */ /* 0x001fc600078e00ff */
[----:B------:R-:W-:Y:S01]  /*02d0*/  LOP3.LUT R11, R24, 0x1, RZ, 0xc0, !PT ;  /* 0x00000001180b7812 */ /* 0x000fe200078ec0ff */
[----:B------:R-:W-:-:S03]  /*02e0*/  IMAD.IADD R10, R10, 0x1, R19 ;  /* 0x000000010a0a7824 */ /* 0x000fc600078e0213 */
[----:B------:R-:W-:Y:S01]  /*02f0*/  ISETP.NE.U32.AND P0, PT, R11, 0x1, PT ;  /* 0x000000010b00780c */ /* 0x000fe20003f05070 */
[----:B------:R-:W-:-:S03]  /*0300*/  IMAD R11, R10, 0x5, RZ ;  /* 0x000000050a0b7824 */ /* 0x000fc600078e02ff */
[----:B------:R-:W-:Y:S01]  /*0310*/  R2P PR, R24, 0x7e ;  /* 0x0000007e18007804 */ /* 0x000fe20000000000 */
[----:B------:R-:W-:-:S08]  /*0320*/  IMAD.WIDE.U32 R10, R11, 0x4, R8 ;  /* 0x000000040b0a7825 */ /* 0x000fd000078e0008 */
[----:B------:R-:W2:Y:S04]  /*0330*/  @!P0 LDG.E R18, desc[UR8][R10.64] ;  /* 0x000000080a128981 */ /* 0x000ea8000c1e1900 */
[----:B------:R-:W3:Y:S04]  /*0340*/  @!P0 LDG.E R20, desc[UR8][R10.64+0x10] ;  /* 0x000010080a148981 */ /* 0x000ee8000c1e1900 */
[----:B------:R-:W4:Y:S04]  /*0350*/  @P1 LDG.E R22, desc[UR8][R10.64+0x14] ;  /* 0x000014080a161981 */ /* 0x000f28000c1e1900 */
[----:B------:R-:W4:Y:S04]  /*0360*/  @P2 LDG.E R26, desc[UR8][R10.64+0x28] ;  /* 0x000028080a1a2981 */ /* 0x000f28000c1e1900 */
[----:B------:R-:W4:Y:S04]  /*0370*/  @!P0 LDG.E R21, desc[UR8][R10.64+0x4] ;  /* 0x000004080a158981 */ /* 0x000f28000c1e1900 */
[----:B------:R-:W4:Y:S04]  /*0380*/  @!P0 LDG.E R23, desc[UR8][R10.64+0xc] ;  /* 0x00000c080a178981 */ /* 0x000f28000c1e1900 */
[----:B------:R-:W4:Y:S04]  /*0390*/  @P1 LDG.E R25, desc[UR8][R10.64+0x18] ;  /* 0x000018080a191981 */ /* 0x000f28000c1e1900 */
[----:B------:R-:W4:Y:S04]  /*03a0*/  @P3 LDG.E R28, desc[UR8][R10.64+0x3c] ;  /* 0x00003c080a1c3981 */ /* 0x000f28000c1e1900 */
[----:B------:R-:W4:Y:S01]  /*03b0*/  @P6 LDG.E R27, desc[UR8][R10.64+0x7c] ;  /* 0x00007c080a1b6981 */ /* 0x000f22000c1e1900 */
[----:B--2---:R-:W-:-:S03]  /*03c0*/  @!P0 LOP3.LUT R15, R15, R18, RZ, 0x3c, !PT ;  /* 0x000000120f0f8212 */ /* 0x004fc600078e3cff */
[----:B------:R-:W2:Y:S01]  /*03d0*/  @!P0 LDG.E R18, desc[UR8][R10.64+0x8] ;  /* 0x000008080a128981 */ /* 0x000ea2000c1e1900 */
[----:B---3--:R-:W-:-:S03]  /*03e0*/  @!P0 LOP3.LUT R3, R3, R20, RZ, 0x3c, !PT ;  /* 0x0000001403038212 */ /* 0x008fc600078e3cff */
[----:B------:R-:W3:Y:S01]  /*03f0*/  @P1 LDG.E R20, desc[UR8][R10.64+0x24] ;  /* 0x000024080a141981 */ /* 0x000ee2000c1e1900 */
[----:B----4-:R-:W-:-:S03]  /*0400*/  @P1 LOP3.LUT R15, R15, R22, RZ, 0x3c, !PT ;  /* 0x000000160f0f1212 */ /* 0x010fc600078e3cff */
[----:B------:R-:W4:Y:S01]  /*0410*/  @P2 LDG.E R22, desc[UR8][R10.64+0x38] ;  /* 0x000038080a162981 */ /* 0x000f22000c1e1900 */
[----:B------:R-:W-:-:S03]  /*0420*/  @P2 LOP3.LUT R15, R15, R26, RZ, 0x3c, !PT ;  /* 0x0000001a0f0f2212 */ /* 0x000fc600078e3cff */
[----:B------:R-:W4:Y:S01]  /*0430*/  @P4 LDG.E R26, desc[UR8][R10.64+0x50] ;  /* 0x000050080a1a4981 */ /* 0x000f22000c1e1900 */
[----:B------:R-:W-:-:S03]  /*0440*/  @!P0 LOP3.LUT R4, R4, R21, RZ, 0x3c, !PT ;  /* 0x0000001504048212 */ /* 0x000fc600078e3cff */
[----:B------:R-:W4:Y:S01]  /*0450*/  @P1 LDG.E R21, desc[UR8][R10.64+0x20] ;  /* 0x000020080a151981 */ /* 0x000f22000c1e1900 */
[----:B------:R-:W-:-:S03]  /*0460*/  @!P0 LOP3.LUT R2, R2, R23, RZ, 0x3c, !PT ;  /* 0x0000001702028212 */ /* 0x000fc600078e3cff */
[----:B------:R-:W4:Y:S01]  /*0470*/  @P2 LDG.E R23, desc[UR8][R10.64+0x2c] ;  /* 0x00002c080a172981 */ /* 0x000f22000c1e1900 */
[----:B------:R-:W-:-:S03]  /*0480*/  @P1 LOP3.LUT R4, R4, R25, RZ, 0x3c, !PT ;  /* 0x0000001904041212 */ /* 0x000fc600078e3cff */
[----:B------:R-:W4:Y:S01]  /*0490*/  @P2 LDG.E R25, desc[UR8][R10.64+0x34] ;  /* 0x000034080a192981 */ /* 0x000f22000c1e1900 */
[----:B--2---:R-:W-:-:S03]  /*04a0*/  @!P0 LOP3.LUT R5, R5, R18, RZ, 0x3c, !PT ;  /* 0x0000001205058212 */ /* 0x004fc600078e3cff */
[----:B------:R-:W2:Y:S01]  /*04b0*/  @P1 LDG.E R18, desc[UR8][R10.64+0x1c] ;  /* 0x00001c080a121981 */ /* 0x000ea2000c1e1900 */
[----:B---3--:R-:W-:-:S03]  /*04c0*/  @P1 LOP3.LUT R3, R3, R20, RZ, 0x3c, !PT ;  /* 0x0000001403031212 */ /* 0x008fc600078e3cff */
[----:B------:R-:W3:Y:S01]  /*04d0*/  @P2 LDG.E R20, desc[UR8][R10.64+0x30] ;  /* 0x000030080a142981 */ /* 0x000ee2000c1e1900 */
[----:B----4-:R-:W-:-:S03]  /*04e0*/  @P2 LOP3.LUT R3, R3, R22, RZ, 0x3c, !PT ;  /* 0x0000001603032212 */ /* 0x010fc600078e3cff */
[----:B------:R-:W4:Y:S01]  /*04f0*/  @P3 LDG.E R22, desc[UR8][R10.64+0x4c] ;  /* 0x00004c080a163981 */ /* 0x000f22000c1e1900 */
[----:B------:R-:W-:-:S04]  /*0500*/  @P3 LOP3.LUT R15, R15, R28, RZ, 0x3c, !PT ;  /* 0x0000001c0f0f3212 */ /* 0x000fc800078e3cff */
[----:B------:R-:W-:Y:S02]  /*0510*/  @P4 LOP3.LUT R15, R15, R26, RZ, 0x3c, !PT ;  /* 0x0000001a0f0f4212 */ /* 0x000fe400078e3cff */
[----:B------:R-:W-:Y:S01]  /*0520*/  @P1 LOP3.LUT R2, R2, R21, RZ, 0x3c, !PT ;  /* 0x0000001502021212 */ /* 0x000fe200078e3cff */
[----:B------:R-:W4:Y:S04]  /*0530*/  @P5 LDG.E R26, desc[UR8][R10.64+0x64] ;  /* 0x000064080a1a5981 */ /* 0x000f28000c1e1900 */
[----:B------:R-:W4:Y:S01]  /*0540*/  @P3 LDG.E R21, desc[UR8][R10.64+0x40] ;  /* 0x000040080a153981 */ /* 0x000f22000c1e1900 */
[----:B------:R-:W-:Y:S02]  /*0550*/  @P2 LOP3.LUT R4, R4, R23, RZ, 0x3c, !PT ;  /* 0x0000001704042212 */ /* 0x000fe400078e3cff */
[----:B------:R-:W-:Y:S01]  /*0560*/  @P2 LOP3.LUT R2, R2, R25, RZ, 0x3c, !PT ;  /* 0x0000001902022212 */ /* 0x000fe200078e3cff */
[----:B------:R-:W4:Y:S04]  /*0570*/  @P3 LDG.E R23, desc[UR8][R10.64+0x48] ;  /* 0x000048080a173981 */ /* 0x000f28000c1e1900 */
[----:B------:R-:W4:Y:S01]  /*0580*/  @P4 LDG.E R25, desc[UR8][R10.64+0x54] ;  /* 0x000054080a194981 */ /* 0x000f22000c1e1900 */
[----:B--2---:R-:W-:-:S03]  /*0590*/  @P1 LOP3.LUT R5, R5, R18, RZ, 0x3c, !PT ;  /* 0x0000001205051212 */ /* 0x004fc600078e3cff */
[----:B------:R-:W2:Y:S01]  /*05a0*/  @P3 LDG.E R18, desc[UR8][R10.64+0x44] ;  /* 0x000044080a123981 */ /* 0x000ea2000c1e1900 */
[----:B---3--:R-:W-:-:S03]  /*05b0*/  @P2 LOP3.LUT R5, R5, R20, RZ, 0x3c, !PT ;  /* 0x0000001405052212 */ /* 0x008fc600078e3cff */
[----:B------:R-:W3:Y:S01]  /*05c0*/  @P4 LDG.E R20, desc[UR8][R10.64+0x58] ;  /* 0x000058080a144981 */ /* 0x000ee2000c1e1900 */
[----:B----4-:R-:W-:-:S03]  /*05d0*/  @P3 LOP3.LUT R3, R3, R22, RZ, 0x3c, !PT ;  /* 0x0000001603033212 */ /* 0x010fc600078e3cff */
[----:B------:R-:W4:Y:S01]  /*05e0*/  @P4 LDG.E R22, desc[UR8][R10.64+0x60] ;  /* 0x000060080a164981 */ /* 0x000f22000c1e1900 */
[----:B------:R-:W-:Y:S02]  /*05f0*/  LOP3.LUT P0, RZ, R24, 0x80, RZ, 0xc0, !PT ;  /* 0x0000008018ff7812 */ /* 0x000fe4000780c0ff */
[----:B------:R-:W-:Y:S02]  /*0600*/  @P5 LOP3.LUT R15, R15, R26, RZ, 0x3c, !PT ;  /* 0x0000001a0f0f5212 */ /* 0x000fe400078e3cff */
[----:B------:R-:W4:Y:S01]  /*0610*/  @P6 LDG.E R26, desc[UR8][R10.64+0x78] ;  /* 0x000078080a1a6981 */ /* 0x000f22000c1e1900 */
[----:B------:R-:W-:-:S03]  /*0620*/  @P3 LOP3.LUT R4, R4, R21, RZ, 0x3c, !PT ;  /* 0x0000001504043212 */ /* 0x000fc600078e3cff */
[----:B------:R-:W4:Y:S01]  /*0630*/  @P4 LDG.E R21, desc[UR8][R10.64+0x5c] ;  /* 0x00005c080a154981 */ /* 0x000f22000c1e1900 */
[----:B------:R-:W-:-:S03]  /*0640*/  @P3 LOP3.LUT R2, R2, R23, RZ, 0x3c, !PT ;  /* 0x0000001702023212 */ /* 0x000fc600078e3cff */
[----:B------:R-:W4:Y:S01]  /*0650*/  @P5 LDG.E R23, desc[UR8][R10.64+0x68] ;  /* 0x000068080a175981 */ /* 0x000f22000c1e1900 */
[----:B------:R-:W-:-:S03]  /*0660*/  @P4 LOP3.LUT R4, R4, R25, RZ, 0x3c, !PT ;  /* 0x0000001904044212 */ /* 0x000fc600078e3cff */
[----:B------:R-:W4:Y:S01]  /*0670*/  @P5 LDG.E R25, desc[UR8][R10.64+0x70] ;  /* 0x000070080a195981 */ /* 0x000f22000c1e1900 */
[----:B--2---:R-:W-:-:S03]  /*0680*/  @P3 LOP3.LUT R5, R5, R18, RZ, 0x3c, !PT ;  /* 0x0000001205053212 */ /* 0x004fc600078e3cff */
[----:B------:R-:W2:Y:S01]  /*0690*/  @P5 LDG.E R18, desc[UR8][R10.64+0x6c] ;  /* 0x00006c080a125981 */ /* 0x000ea2000c1e1900 */
[----:B---3--:R-:W-:-:S03]  /*06a0*/  @P4 LOP3.LUT R5, R5, R20, RZ, 0x3c, !PT ;  /* 0x0000001405054212 */ /* 0x008fc600078e3cff */
[----:B------:R-:W3:Y:S01]  /*06b0*/  @P5 LDG.E R20, desc[UR8][R10.64+0x74] ;  /* 0x000074080a145981 */ /* 0x000ee2000c1e1900 */
[----:B----4-:R-:W-:-:S03]  /*06c0*/  @P4 LOP3.LUT R3, R3, R22, RZ, 0x3c, !PT ;  /* 0x0000001603034212 */ /* 0x010fc600078e3cff */
[----:B------:R-:W4:Y:S01]  /*06d0*/  @P0 LDG.E R22, desc[UR8][R10.64+0x8c] ;  /* 0x00008c080a160981 */ /* 0x000f22000c1e1900 */
[----:B------:R-:W-:-:S03]  /*06e0*/  @P6 LOP3.LUT R15, R15, R26, RZ, 0x3c, !PT ;  /* 0x0000001a0f0f6212 */ /* 0x000fc600078e3cff */
        /* <DEDUP_REMOVED lines=13> */
[----:B------:R-:W-:Y:S02]  /*07c0*/  @P6 LOP3.LUT R4, R4, R27, RZ, 0x3c, !PT ;  /* 0x0000001b04046212 */ /* 0x000fe400078e3cff */
[----:B------:R-:W-:Y:S02]  /*07d0*/  @P6 LOP3.LUT R2, R2, R21, RZ, 0x3c, !PT ;  /* 0x0000001502026212 */ /* 0x000fe400078e3cff */
[----:B------:R-:W-:Y:S02]  /*07e0*/  @P0 LOP3.LUT R4, R4, R23, RZ, 0x3c, !PT ;  /* 0x0000001704040212 */ /* 0x000fe400078e3cff */
[----:B------:R-:W-:Y:S02]  /*07f0*/  @P0 LOP3.LUT R2, R2, R25, RZ, 0x3c, !PT ;  /* 0x0000001902020212 */ /* 0x000fe400078e3cff */
[----:B--2---:R-:W-:Y:S02]  /*0800*/  @P6 LOP3.LUT R5, R5, R18, RZ, 0x3c, !PT ;  /* 0x0000001205056212 */ /* 0x004fe400078e3cff */
[----:B---3--:R-:W-:-:S02]  /*0810*/  @P6 LOP3.LUT R3, R3, R20, RZ, 0x3c, !PT ;  /* 0x0000001403036212 */ /* 0x008fc400078e3cff */
[----:B----4-:R-:W-:Y:S02]  /*0820*/  @P0 LOP3.LUT R5, R5, R22, RZ, 0x3c, !PT ;  /* 0x0000001605050212 */ /* 0x010fe400078e3cff */
[----:B------:R-:W-:Y:S02]  /*0830*/  @P0 LOP3.LUT R3, R3, R26, RZ, 0x3c, !PT ;  /* 0x0000001a03030212 */ /* 0x000fe400078e3cff */
[----:B------:R-:W-:-:S13]  /*0840*/  R2P PR, R24.B1, 0x7f ;  /* 0x0000007f18007804 */ /* 0x000fda0000001000 */
[----:B------:R-:W2:Y:S04]  /*0850*/  @P0 LDG.E R18, desc[UR8][R10.64+0xa0] ;  /* 0x0000a0080a120981 */ /* 0x000ea8000c1e1900 */
[----:B------:R-:W3:Y:S04]  /*0860*/  @P1 LDG.E R22, desc[UR8][R10.64+0xb4] ;  /* 0x0000b4080a161981 */ /* 0x000ee8000c1e1900 */
[----:B------:R-:W4:Y:S04]  /*0870*/  @P2 LDG.E R26, desc[UR8][R10.64+0xc8] ;  /* 0x0000c8080a1a2981 */ /* 0x000f28000c1e1900 */
[----:B------:R-:W4:Y:S04]  /*0880*/  @P3 LDG.E R28, desc[UR8][R10.64+0xdc] ;  /* 0x0000dc080a1c3981 */ /* 0x000f28000c1e1900 */
[----:B------:R-:W4:Y:S04]  /*0890*/  @P0 LDG.E R23, desc[UR8][R10.64+0xa4] ;  /* 0x0000a4080a170981 */ /* 0x000f28000c1e1900 */
[----:B------:R-:W4:Y:S04]  /*08a0*/  @P0 LDG.E R20, desc[UR8][R10.64+0xa8] ;  /* 0x0000a8080a140981 */ /* 0x000f28000c1e1900 */
[----:B------:R-:W4:Y:S04]  /*08b0*/  @P4 LDG.E R25, desc[UR8][R10.64+0xf0] ;  /* 0x0000f0080a194981 */ /* 0x000f28000c1e1900 */
        /* <DEDUP_REMOVED lines=21> */
[----:B------:R-:W-:Y:S02]  /*0a10*/  LOP3.LUT P0, RZ, R24, 0x8000, RZ, 0xc0, !PT ;  /* 0x0000800018ff7812 */ /* 0x000fe4000780c0ff */
[----:B----4-:R-:W-:Y:S01]  /*0a20*/  @P5 LOP3.LUT R15, R15, R26, RZ, 0x3c, !PT ;  /* 0x0000001a0f0f5212 */ /* 0x010fe200078e3cff */
[----:B------:R-:W4:Y:S04]  /*0a30*/  @P3 LDG.E R24, desc[UR8][R10.64+0xe4] ;  /* 0x0000e4080a183981 */ /* 0x000f28000c1e1900 */
[----:B------:R-:W2:Y:S01]  /*0a40*/  @P6 LDG.E R26, desc[UR8][R10.64+0x118] ;  /* 0x000118080a1a6981 */ /* 0x000ea2000c1e1900 */
        /* <DEDUP_REMOVED lines=8> */
[----:B---3--:R-:W-:-:S03]  /*0ad0*/  @P2 LOP3.LUT R3, R3, R22, RZ, 0x3c, !PT ;  /* 0x0000001603032212 */ /* 0x008fc600078e3cff */
[----:B------:R-:W3:Y:S01]  /*0ae0*/  @P4 LDG.E R22, desc[UR8][R10.64+0x100] ;  /* 0x000100080a164981 */ /* 0x000ee2000c1e1900 */
[----:B--2---:R-:W-:-:S03]  /*0af0*/  @P6 LOP3.LUT R15, R15, R26, RZ, 0x3c, !PT ;  /* 0x0000001a0f0f6212 */ /* 0x004fc600078e3cff */
[----:B------:R-:W2:Y:S01]  /*0b00*/  @P0 LDG.E R26, desc[UR8][R10.64+0x12c] ;  /* 0x00012c080a1a0981 */ /* 0x000ea2000c1e1900 */
[----:B----4-:R-:W-:-:S03]  /*0b10*/  @P2 LOP3.LUT R2, R2, R23, RZ, 0x3c, !PT ;  /* 0x0000001702022212 */ /* 0x010fc600078e3cff */
[----:B------:R-:W4:Y:S01]  /*0b20*/  @P4 LDG.E R23, desc[UR8][R10.64+0xfc] ;  /* 0x0000fc080a174981 */ /* 0x000f22000c1e1900 */
[----:B------:R-:W-:-:S03]  /*0b30*/  @P2 LOP3.LUT R5, R5, R20, RZ, 0x3c, !PT ;  /* 0x0000001405052212 */ /* 0x000fc600078e3cff */
[----:B------:R-:W4:Y:S01]  /*0b40*/  @P4 LDG.E R20, desc[UR8][R10.64+0xf8] ;  /* 0x0000f8080a144981 */ /* 0x000f22000c1e1900 */
[----:B------:R-:W-:Y:S02]  /*0b50*/  @P3 LOP3.LUT R2, R2, R27, RZ, 0x3c, !PT ;  /* 0x0000001b02023212 */ /* 0x000fe400078e3cff */
[----:B------:R-:W-:Y:S01]  /*0b60*/  @P3 LOP3.LUT R4, R4, R25, RZ, 0x3c, !PT ;  /* 0x0000001904043212 */ /* 0x000fe200078e3cff */
[----:B------:R-:W4:Y:S01]  /*0b70*/  @P5 LDG.E R27, desc[UR8][R10.64+0x110] ;  /* 0x000110080a1b5981 */ /* 0x000f22000c1e1900 */
[----:B------:R-:W-:-:S03]  /*0b80*/  @P3 LOP3.LUT R5, R5, R24, RZ, 0x3c, !PT ;  /* 0x0000001805053212 */ /* 0x000fc600078e3cff */
[----:B------:R-:W4:Y:S04]  /*0b90*/  @P5 LDG.E R25, desc[UR8][R10.64+0x108] ;  /* 0x000108080a195981 */ /* 0x000f28000c1e1900 */
        /* <DEDUP_REMOVED lines=19> */
[----:B------:R-:W-:-:S05]  /*0cd0*/  VIADD R19, R19, 0x10 ;  /* 0x0000001013137836 */ /* 0x000fca0000000000 */
[----:B------:R-:W-:Y:S02]  /*0ce0*/  ISETP.NE.AND P1, PT, R19, 0x20, PT ;  /* 0x000000201300780c */ /* 0x000fe40003f25270 */
[----:B------:R-:W-:Y:S02]  /*0cf0*/  @P5 LOP3.LUT R3, R3, R18, RZ, 0x3c, !PT ;  /* 0x0000001203035212 */ /* 0x000fe400078e3cff */
[----:B------:R-:W-:Y:S02]  /*0d00*/  @P6 LOP3.LUT R4, R4, R21, RZ, 0x3c, !PT ;  /* 0x0000001504046212 */ /* 0x000fe400078e3cff */
[----:B---3--:R-:W-:-:S04]  /*0d10*/  @P6 LOP3.LUT R3, R3, R22, RZ, 0x3c, !PT ;  /* 0x0000001603036212 */ /* 0x008fc800078e3cff */
[----:B--2---:R-:W-:Y:S02]  /*0d20*/  @P0 LOP3.LUT R3, R3, R26, RZ, 0x3c, !PT ;  /* 0x0000001a03030212 */ /* 0x004fe400078e3cff */
[----:B----4-:R-:W-:Y:S02]  /*0d30*/  @P6 LOP3.LUT R2, R2, R23, RZ, 0x3c, !PT ;  /* 0x0000001702026212 */ /* 0x010fe400078e3cff */
[----:B------:R-:W-:Y:S02]  /*0d40*/  @P6 LOP3.LUT R5, R5, R20, RZ, 0x3c, !PT ;  /* 0x0000001405056212 */ /* 0x000fe400078e3cff */
[----:B------:R-:W-:Y:S02]  /*0d50*/  @P0 LOP3.LUT R2, R2, R27, RZ, 0x3c, !PT ;  /* 0x0000001b02020212 */ /* 0x000fe400078e3cff */
[----:B------:R-:W-:Y:S02]  /*0d60*/  @P0 LOP3.LUT R4, R4, R25, RZ, 0x3c, !PT ;  /* 0x0000001904040212 */ /* 0x000fe400078e3cff */
[----:B------:R-:W-:Y:S01]  /*0d70*/  @P0 LOP3.LUT R5, R5, R24, RZ, 0x3c, !PT ;  /* 0x0000001805050212 */ /* 0x000fe200078e3cff */
[----:B------:R-:W-:Y:S06]  /*0d80*/  @P1 BRA `(.L_x_770) ;  /* 0xfffffff400481947 */ /* 0x000fec000383ffff */
[----:B------:R-:W-:-:S05]  /*0d90*/  VIADD R17, R17, 0x1 ;  /* 0x0000000111117836 */ /* 0x000fca0000000000 */
[----:B------:R-:W-:-:S13]  /*0da0*/  ISETP.NE.AND P0, PT, R17, 0x5, PT ;  /* 0x000000051100780c */ /* 0x000fda0003f05270 */
[----:B------:R-:W-:Y:S05]  /*0db0*/  @P0 BRA `(.L_x_771) ;  /* 0xfffffff400300947 */ /* 0x000fea000383ffff */
[----:B------:R0:W-:Y:S01]  /*0dc0*/  STG.E.64 desc[UR8][R6.64+0x8], R4 ;  /* 0x0000080406007986 */ /* 0x0001e2000c101b08 */
[----:B------:R-:W-:Y:S01]  /*0dd0*/  VIADD R14, R14, 0x1 ;  /* 0x000000010e0e7836 */ /* 0x000fe20000000000 */
[----:B------:R-:W-:Y:S02]  /*0de0*/  LOP3.LUT R11, R13, 0x3, RZ, 0xc0, !PT ;  /* 0x000000030d0b7812 */ /* 0x000fe400078ec0ff */
[----:B------:R0:W-:Y:S02]  /*0df0*/  STG.E.64 desc[UR8][R6.64+0x10], R2 ;  /* 0x0000100206007986 */ /* 0x0001e4000c101b08 */
[----:B------:R-:W-:Y:S02]  /*0e00*/  ISETP.GE.U32.AND P0, PT, R14, R11, PT ;  /* 0x0000000b0e00720c */ /* 0x000fe40003f06070 */
[----:B------:R0:W-:Y:S11]  /*0e10*/  STG.E desc[UR8][R6.64+0x4], R15 ;  /* 0x0000040f06007986 */ /* 0x0001f6000c101908 */
[----:B------:R-:W-:Y:S05]  /*0e20*/  @!P0 BRA `(.L_x_772) ;  /* 0xfffffff400048947 */ /* 0x000fea000383ffff */
.L_x_769:
[----:B------:R-:W-:Y:S05]  /*0e30*/  BSYNC.RECONVERGENT B1 ;  /* 0x0000000000017941 */ /* 0x000fea0003800200 */
.L_x_768:
[C---:B------:R-:W-:Y:S01]  /*0e40*/  ISETP.GT.U32.AND P0, PT, R13.reuse, 0x3, PT ;  /* 0x000000030d00780c */ /* 0x040fe20003f04070 */
[----:B------:R-:W-:Y:S01]  /*0e50*/  VIADD R12, R12, 0x1 ;  /* 0x000000010c0c7836 */ /* 0x000fe20000000000 */
[--C-:B------:R-:W-:Y:S02]  /*0e60*/  SHF.R.U64 R13, R13, 0x2, R0.reuse ;  /* 0x000000020d0d7819 */ /* 0x100fe40000001200 */
[----:B------:R-:W-:Y:S02]  /*0e70*/  ISETP.GT.U32.AND.EX P0, PT, R0, RZ, PT, P0 ;  /* 0x000000ff0000720c */ /* 0x000fe40003f04100 */
[----:B------:R-:W-:-:S11]  /*0e80*/  SHF.R.U32.HI R0, RZ, 0x2, R0 ;  /* 0x00000002ff007819 */ /* 0x000fd60000011600 */
[----:B------:R-:W-:Y:S05]  /*0e90*/  @P0 BRA `(.L_x_773) ;  /* 0xfffffff000c80947 */ /* 0x000fea000383ffff */
.L_x_767:
[----:B------:R-:W-:Y:S05]  /*0ea0*/  BSYNC.RECONVERGENT B0 ;  /* 0x0000000000007941 */ /* 0x000fea0003800200 */
.L_x_766:
[----:B------:R-:W-:Y:S04]  /*0eb0*/  STG.E.64 desc[UR8][R6.64+0x18], RZ ;  /* 0x000018ff06007986 */ /* 0x000fe8000c101b08 */
[----:B------:R-:W-:Y:S04]  /*0ec0*/  STG.E desc[UR8][R6.64+0x20], RZ ;  /* 0x000020ff06007986 */ /* 0x000fe8000c101908 */
[----:B------:R-:W-:Y:S01]  /*0ed0*/  STG.E.64 desc[UR8][R6.64+0x28], RZ ;  /* 0x000028ff06007986 */ /* 0x000fe2000c101b08 */
[----:B------:R-:W-:Y:S05]  /*0ee0*/  EXIT ;  /* 0x000000000000794d */ /* 0x000fea0003800000 */
.L_x_774:
        /* <DEDUP_REMOVED lines=9> */
.L_x_793:


//--------------------- .nv.global.init           --------------------------
	.section	.nv.global.init,"aw",@progbits
	.align	4
.nv.global.init:
	.type		mrg32k3aM1SubSeq,@object
	.size		mrg32k3aM1SubSeq,(mrg32k3aM2SubSeq - mrg32k3aM1SubSeq)
mrg32k3aM1SubSeq:
        /*0000*/ 	.byte	0x0b, 0xcc, 0xee, 0x04, 0x73, 0x29, 0x8b, 0x6f, 0xf6, 0x53, 0x03, 0xf6, 0x23, 0xf6, 0xea, 0xda
        /* <DEDUP_REMOVED lines=125> */
	.type		mrg32k3aM2SubSeq,@object
	.size		mrg32k3aM2SubSeq,(mrg32k3aM1 - mrg32k3aM2SubSeq)
mrg32k3aM2SubSeq:
        /* <DEDUP_REMOVED lines=126> */
	.type		mrg32k3aM1,@object
	.size		mrg32k3aM1,(mrg32k3aM1Seq - mrg32k3aM1)
mrg32k3aM1:
        /* <DEDUP_REMOVED lines=144> */
	.type		mrg32k3aM1Seq,@object
	.size		mrg32k3aM1Seq,(mrg32k3aM2 - mrg32k3aM1Seq)
mrg32k3aM1Seq:
        /* <DEDUP_REMOVED lines=144> */
	.type		mrg32k3aM2,@object
	.size		mrg32k3aM2,(mrg32k3aM2Seq - mrg32k3aM2)
mrg32k3aM2:
        /* <DEDUP_REMOVED lines=144> */
	.type		mrg32k3aM2Seq,@object
	.size		mrg32k3aM2Seq,(precalc_xorwow_matrix - mrg32k3aM2Seq)
mrg32k3aM2Seq:
        /* <DEDUP_REMOVED lines=144> */
	.type		precalc_xorwow_matrix,@object
	.size		precalc_xorwow_matrix,(precalc_xorwow_offset_matrix - precalc_xorwow_matrix)
precalc_xorwow_matrix:
        /* <DEDUP_REMOVED lines=6400> */
	.type		precalc_xorwow_offset_matrix,@object
	.size		precalc_xorwow_offset_matrix,(.L_1 - precalc_xorwow_offset_matrix)
precalc_xorwow_offset_matrix:
        /* <DEDUP_REMOVED lines=6400> */
.L_1:


//--------------------- .nv.shared._ZN3cub18CUB_300001_SM_10006detail11EmptyKernelIvEEvv --------------------------
	.section	.nv.shared._ZN3cub18CUB_300001_SM_10006detail11EmptyKernelIvEEvv,"aw",@nobits
	.sectionflags	@""
	.align	16
	.zero		1024


//--------------------- .nv.shared.reserved.0     --------------------------
	.section	.nv.shared.reserved.0,"aw",@nobits
	.weak		__nv_reservedSMEM_offset_0_alias
	.size		__nv_reservedSMEM_offset_0_alias, 0, 64
	.other		__nv_reservedSMEM_offset_0_alias,@"STO_CUDA_RESERVED_SHARED STV_DEFAULT"
__nv_reservedSMEM_offset_0_alias:
	.zero		0
	.zero		64


//--------------------- .nv.global                --------------------------
	.section	.nv.global,"aw",@nobits
.nv.global:
	.type		_ZN34_INTERNAL_bdf3164d_4_k_cu_f597708b6thrust24THRUST_300001_SM_1000_NS12placeholders2_8E,@object
	.size		_ZN34_INTERNAL_bdf3164d_4_k_cu_f597708b6thrust24THRUST_300001_SM_1000_NS12placeholders2_8E,(_ZN34_INTERNAL_bdf3164d_4_k_cu_f597708b4cuda3std3__436_GLOBAL__N__bdf3164d_4_k_cu_f597708b6ignoreE - _ZN34_INTERNAL_bdf3164d_4_k_cu_f597708b6thrust24THRUST_300001_SM_1000_NS12placeholders2_8E)
_ZN34_INTERNAL_bdf3164d_4_k_cu_f597708b6thrust24THRUST_300001_SM_1000_NS12placeholders2_8E:
	.zero		1
	.type		_ZN34_INTERNAL_bdf3164d_4_k_cu_f597708b4cuda3std3__436_GLOBAL__N__bdf3164d_4_k_cu_f597708b6ignoreE,@object
	.size		_ZN34_INTERNAL_bdf3164d_4_k_cu_f597708b4cuda3std3__436_GLOBAL__N__bdf3164d_4_k_cu_f597708b6ignoreE,(_ZN34_INTERNAL_bdf3164d_4_k_cu_f597708b4cuda3std6ranges3__45__cpo4dataE - _ZN34_INTERNAL_bdf3164d_4_k_cu_f597708b4cuda3std3__436_GLOBAL__N__bdf3164d_4_k_cu_f597708b6ignoreE)
_ZN34_INTERNAL_bdf3164d_4_k_cu_f597708b4cuda3std3__436_GLOBAL__N__bdf3164d_4_k_cu_f597708b6ignoreE:
	.zero		1
	.type		_ZN34_INTERNAL_bdf3164d_4_k_cu_f597708b4cuda3std6ranges3__45__cpo4dataE,@object
	.size		_ZN34_INTERNAL_bdf3164d_4_k_cu_f597708b4cuda3std6ranges3__45__cpo4dataE,(_ZN34_INTERNAL_bdf3164d_4_k_cu_f597708b6thrust24THRUST_300001_SM_1000_NS6system3cpp3parE - _ZN34_INTERNAL_bdf3164d_4_k_cu_f597708b4cuda3std6ranges3__45__cpo4dataE)
_ZN34_INTERNAL_bdf3164d_4_k_cu_f597708b4cuda3std6ranges3__45__cpo4dataE:
	.zero		1
	.type		_ZN34_INTERNAL_bdf3164d_4_k_cu_f597708b6thrust24THRUST_300001_SM_1000_NS6system3cpp3parE,@object
	.size		_ZN34_INTERNAL_bdf3164d_4_k_cu_f597708b6thrust24THRUST_300001_SM_1000_NS6system3cpp3parE,(_ZN34_INTERNAL_bdf3164d_4_k_cu_f597708b4cuda3std3__45__cpo5beginE - _ZN34_INTERNAL_bdf3164d_4_k_cu_f597708b6thrust24THRUST_300001_SM_1000_NS6system3cpp3parE)
_ZN34_INTERNAL_bdf3164d_4_k_cu_f597708b6thrust24THRUST_300001_SM_1000_NS6system3cpp3parE:
	.zero		1
	.type		_ZN34_INTERNAL_bdf3164d_4_k_cu_f597708b4cuda3std3__45__cpo5beginE,@object
	.size		_ZN34_INTERNAL_bdf3164d_4_k_cu_f597708b4cuda3std3__45__cpo5beginE,(_ZN34_INTERNAL_bdf3164d_4_k_cu_f597708b4cuda3std6ranges3__45__cpo5beginE - _ZN34_INTERNAL_bdf3164d_4_k_cu_f597708b4cuda3std3__45__cpo5beginE)
_ZN34_INTERNAL_bdf3164d_4_k_cu_f597708b4cuda3std3__45__cpo5beginE:
	.zero		1
	.type		_ZN34_INTERNAL_bdf3164d_4_k_cu_f597708b4cuda3std6ranges3__45__cpo5beginE,@object
	.size		_ZN34_INTERNAL_bdf3164d_4_k_cu_f597708b4cuda3std6ranges3__45__cpo5beginE,(_ZN34_INTERNAL_bdf3164d_4_k_cu_f597708b6thrust24THRUST_300001_SM_1000_NS6deviceE - _ZN34_INTERNAL_bdf3164d_4_k_cu_f597708b4cuda3std6ranges3__45__cpo5beginE)
_ZN34_INTERNAL_bdf3164d_4_k_cu_f597708b4cuda3std6ranges3__45__cpo5beginE:
	.zero		1
	.type		_ZN34_INTERNAL_bdf3164d_4_k_cu_f597708b6thrust24THRUST_300001_SM_1000_NS6deviceE,@object
	.size		_ZN34_INTERNAL_bdf3164d_4_k_cu_f597708b6thrust24THRUST_300001_SM_1000_NS6deviceE,(_ZN34_INTERNAL_bdf3164d_4_k_cu_f597708b4cuda3std3__47nulloptE - _ZN34_INTERNAL_bdf3164d_4_k_cu_f597708b6thrust24THRUST_300001_SM_1000_NS6deviceE)
_ZN34_INTERNAL_bdf3164d_4_k_cu_f597708b6thrust24THRUST_300001_SM_1000_NS6deviceE:
	.zero		1
	.type		_ZN34_INTERNAL_bdf3164d_4_k_cu_f597708b4cuda3std3__47nulloptE,@object
	.size		_ZN34_INTERNAL_bdf3164d_4_k_cu_f597708b4cuda3std3__47nulloptE,(_ZN34_INTERNAL_bdf3164d_4_k_cu_f597708b4cuda3std6ranges3__45__cpo8distanceE - _ZN34_INTERNAL_bdf3164d_4_k_cu_f597708b4cuda3std3__47nulloptE)
_ZN34_INTERNAL_bdf3164d_4_k_cu_f597708b4cuda3std3__47nulloptE:
	.zero		1
	.type		_ZN34_INTERNAL_bdf3164d_4_k_cu_f597708b4cuda3std6ranges3__45__cpo8distanceE,@object
	.size		_ZN34_INTERNAL_bdf3164d_4_k_cu_f597708b4cuda3std6ranges3__45__cpo8distanceE,(_ZN34_INTERNAL_bdf3164d_4_k_cu_f597708b6thrust24THRUST_300001_SM_1000_NS12placeholders2_4E - _ZN34_INTERNAL_bdf3164d_4_k_cu_f597708b4cuda3std6ranges3__45__cpo8distanceE)
_ZN34_INTERNAL_bdf3164d_4_k_cu_f597708b4cuda3std6ranges3__45__cpo8distanceE:
	.zero		1
	.type		_ZN34_INTERNAL_bdf3164d_4_k_cu_f597708b6thrust24THRUST_300001_SM_1000_NS12placeholders2_4E,@object
	.size		_ZN34_INTERNAL_bdf3164d_4_k_cu_f597708b6thrust24THRUST_300001_SM_1000_NS12placeholders2_4E,(_ZN34_INTERNAL_bdf3164d_4_k_cu_f597708b4cuda3std3__45__cpo6rbeginE - _ZN34_INTERNAL_bdf3164d_4_k_cu_f597708b6thrust24THRUST_300001_SM_1000_NS12placeholders2_4E)
_ZN34_INTERNAL_bdf3164d_4_k_cu_f597708b6thrust24THRUST_300001_SM_1000_NS12placeholders2_4E:
	.zero		1
	.type		_ZN34_INTERNAL_bdf3164d_4_k_cu_f597708b4cuda3std3__45__cpo6rbeginE,@object
	.size		_ZN34_INTERNAL_bdf3164d_4_k_cu_f597708b4cuda3std3__45__cpo6rbeginE,(_ZN34_INTERNAL_bdf3164d_4_k_cu_f597708b4cuda3std6ranges3__45__cpo7advanceE - _ZN34_INTERNAL_bdf3164d_4_k_cu_f597708b4cuda3std3__45__cpo6rbeginE)
_ZN34_INTERNAL_bdf3164d_4_k_cu_f597708b4cuda3std3__45__cpo6rbeginE:
	.zero		1
	.type		_ZN34_INTERNAL_bdf3164d_4_k_cu_f597708b4cuda3std6ranges3__45__cpo7advanceE,@object
	.size		_ZN34_INTERNAL_bdf3164d_4_k_cu_f597708b4cuda3std6ranges3__45__cpo7advanceE,(_ZN34_INTERNAL_bdf3164d_4_k_cu_f597708b6thrust24THRUST_300001_SM_1000_NS12placeholders3_10E - _ZN34_INTERNAL_bdf3164d_4_k_cu_f597708b4cuda3std6ranges3__45__cpo7advanceE)
_ZN34_INTERNAL_bdf3164d_4_k_cu_f597708b4cuda3std6ranges3__45__cpo7advanceE:
	.zero		1
	.type		_ZN34_INTERNAL_bdf3164d_4_k_cu_f597708b6thrust24THRUST_300001_SM_1000_NS12placeholders3_10E,@object
	.size		_ZN34_INTERNAL_bdf3164d_4_k_cu_f597708b6thrust24THRUST_300001_SM_1000_NS12placeholders3_10E,(_ZN34_INTERNAL_bdf3164d_4_k_cu_f597708b4cuda3std3__48in_placeE - _ZN34_INTERNAL_bdf3164d_4_k_cu_f597708b6thrust24THRUST_300001_SM_1000_NS12placeholders3_10E)
_ZN34_INTERNAL_bdf3164d_4_k_cu_f597708b6thrust24THRUST_300001_SM_1000_NS12placeholders3_10E:
	.zero		1
	.type		_ZN34_INTERNAL_bdf3164d_4_k_cu_f597708b4cuda3std3__48in_placeE,@object
	.size		_ZN34_INTERNAL_bdf3164d_4_k_cu_f597708b4cuda3std3__48in_placeE,(_ZN34_INTERNAL_bdf3164d_4_k_cu_f597708b4cuda3std6ranges3__45__cpo4sizeE - _ZN34_INTERNAL_bdf3164d_4_k_cu_f597708b4cuda3std3__48in_placeE)
_ZN34_INTERNAL_bdf3164d_4_k_cu_f597708b4cuda3std3__48in_placeE:
	.zero		1
	.type		_ZN34_INTERNAL_bdf3164d_4_k_cu_f597708b4cuda3std6ranges3__45__cpo4sizeE,@object
	.size		_ZN34_INTERNAL_bdf3164d_4_k_cu_f597708b4cuda3std6ranges3__45__cpo4sizeE,(_ZN34_INTERNAL_bdf3164d_4_k_cu_f597708b6thrust24THRUST_300001_SM_1000_NS12placeholders2_2E - _ZN34_INTERNAL_bdf3164d_4_k_cu_f597708b4cuda3std6ranges3__45__cpo4sizeE)
_ZN34_INTERNAL_bdf3164d_4_k_cu_f597708b4cuda3std6ranges3__45__cpo4sizeE:
	.zero		1
	.type		_ZN34_INTERNAL_bdf3164d_4_k_cu_f597708b6thrust24THRUST_300001_SM_1000_NS12placeholders2_2E,@object
	.size		_ZN34_INTERNAL_bdf3164d_4_k_cu_f597708b6thrust24THRUST_300001_SM_1000_NS12placeholders2_2E,(_ZN34_INTERNAL_bdf3164d_4_k_cu_f597708b4cuda3std3__45__cpo6cbeginE - _ZN34_INTERNAL_bdf3164d_4_k_cu_f597708b6thrust24THRUST_300001_SM_1000_NS12placeholders2_2E)
_ZN34_INTERNAL_bdf3164d_4_k_cu_f597708b6thrust24THRUST_300001_SM_1000_NS12placeholders2_2E:
	.zero		1
	.type		_ZN34_INTERNAL_bdf3164d_4_k_cu_f597708b4cuda3std3__45__cpo6cbeginE,@object
	.size		_ZN34_INTERNAL_bdf3164d_4_k_cu_f597708b4cuda3std3__45__cpo6cbeginE,(_ZN34_INTERNAL_bdf3164d_4_k_cu_f597708b4cuda3std6ranges3__45__cpo6cbeginE - _ZN34_INTERNAL_bdf3164d_4_k_cu_f597708b4cuda3std3__45__cpo6cbeginE)
_ZN34_INTERNAL_bdf3164d_4_k_cu_f597708b4cuda3std3__45__cpo6cbeginE:
	.zero		1
	.type		_ZN34_INTERNAL_bdf3164d_4_k_cu_f597708b4cuda3std6ranges3__45__cpo6cbeginE,@object
	.size		_ZN34_INTERNAL_bdf3164d_4_k_cu_f597708b4cuda3std6ranges3__45__cpo6cbeginE,(_ZN34_INTERNAL_bdf3164d_4_k_cu_f597708b6thrust24THRUST_300001_SM_1000_NS12placeholders2_6E - _ZN34_INTERNAL_bdf3164d_4_k_cu_f597708b4cuda3std6ranges3__45__cpo6cbeginE)
_ZN34_INTERNAL_bdf3164d_4_k_cu_f597708b4cuda3std6ranges3__45__cpo6cbeginE:
	.zero		1
	.type		_ZN34_INTERNAL_bdf3164d_4_k_cu_f597708b6thrust24THRUST_300001_SM_1000_NS12placeholders2_6E,@object
	.size		_ZN34_INTERNAL_bdf3164d_4_k_cu_f597708b6thrust24THRUST_300001_SM_1000_NS12placeholders2_6E,(_ZN34_INTERNAL_bdf3164d_4_k_cu_f597708b4cuda3std3__45__cpo7crbeginE - _ZN34_INTERNAL_bdf3164d_4_k_cu_f597708b6thrust24THRUST_300001_SM_1000_NS12placeholders2_6E)
_ZN34_INTERNAL_bdf3164d_4_k_cu_f597708b6thrust24THRUST_300001_SM_1000_NS12placeholders2_6E:
	.zero		1
	.type		_ZN34_INTERNAL_bdf3164d_4_k_cu_f597708b4cuda3std3__45__cpo7crbeginE,@object
	.size		_ZN34_INTERNAL_bdf3164d_4_k_cu_f597708b4cuda3std3__45__cpo7crbeginE,(_ZN34_INTERNAL_bdf3164d_4_k_cu_f597708b4cuda3std6ranges3__45__cpo4nextE - _ZN34_INTERNAL_bdf3164d_4_k_cu_f597708b4cuda3std3__45__cpo7crbeginE)
_ZN34_INTERNAL_bdf3164d_4_k_cu_f597708b4cuda3std3__45__cpo7crbeginE:
	.zero		1
	.type		_ZN34_INTERNAL_bdf3164d_4_k_cu_f597708b4cuda3std6ranges3__45__cpo4nextE,@object
	.size		_ZN34_INTERNAL_bdf3164d_4_k_cu_f597708b4cuda3std6ranges3__45__cpo4nextE,(_ZN34_INTERNAL_bdf3164d_4_k_cu_f597708b4cuda3std6ranges3__45__cpo4swapE - _ZN34_INTERNAL_bdf3164d_4_k_cu_f597708b4cuda3std6ranges3__45__cpo4nextE)
_ZN34_INTERNAL_bdf3164d_4_k_cu_f597708b4cuda3std6ranges3__45__cpo4nextE:
	.zero		1
	.type		_ZN34_INTERNAL_bdf3164d_4_k_cu_f597708b4cuda3std6ranges3__45__cpo4swapE,@object
	.size		_ZN34_INTERNAL_bdf3164d_4_k_cu_f597708b4cuda3std6ranges3__45__cpo4swapE,(_ZN34_INTERNAL_bdf3164d_4_k_cu_f597708b6thrust24THRUST_300001_SM_1000_NS8cuda_cub10par_nosyncE - _ZN34_INTERNAL_bdf3164d_4_k_cu_f597708b4cuda3std6ranges3__45__cpo4swapE)
_ZN34_INTERNAL_bdf3164d_4_k_cu_f597708b4cuda3std6ranges3__45__cpo4swapE:
	.zero		1
	.type		_ZN34_INTERNAL_bdf3164d_4_k_cu_f597708b6thrust24THRUST_300001_SM_1000_NS8cuda_cub10par_nosyncE,@object
	.size		_ZN34_INTERNAL_bdf3164d_4_k_cu_f597708b6thrust24THRUST_300001_SM_1000_NS8cuda_cub10par_nosyncE,(_ZN34_INTERNAL_bdf3164d_4_k_cu_f597708b6thrust24THRUST_300001_SM_1000_NS3seqE - _ZN34_INTERNAL_bdf3164d_4_k_cu_f597708b6thrust24THRUST_300001_SM_1000_NS8cuda_cub10par_nosyncE)
_ZN34_INTERNAL_bdf3164d_4_k_cu_f597708b6thrust24THRUST_300001_SM_1000_NS8cuda_cub10par_nosyncE:
	.zero		1
	.type		_ZN34_INTERNAL_bdf3164d_4_k_cu_f597708b6thrust24THRUST_300001_SM_1000_NS3seqE,@object
	.size		_ZN34_INTERNAL_bdf3164d_4_k_cu_f597708b6thrust24THRUST_300001_SM_1000_NS3seqE,(_ZN34_INTERNAL_bdf3164d_4_k_cu_f597708b4cuda3std3__420unreachable_sentinelE - _ZN34_INTERNAL_bdf3164d_4_k_cu_f597708b6thrust24THRUST_300001_SM_1000_NS3seqE)
_ZN34_INTERNAL_bdf3164d_4_k_cu_f597708b6thrust24THRUST_300001_SM_1000_NS3seqE:
	.zero		1
	.type		_ZN34_INTERNAL_bdf3164d_4_k_cu_f597708b4cuda3std3__420unreachable_sentinelE,@object
	.size		_ZN34_INTERNAL_bdf3164d_4_k_cu_f597708b4cuda3std3__420unreachable_sentinelE,(_ZN34_INTERNAL_bdf3164d_4_k_cu_f597708b4cuda3std6ranges3__45__cpo5ssizeE - _ZN34_INTERNAL_bdf3164d_4_k_cu_f597708b4cuda3std3__420unreachable_sentinelE)
_ZN34_INTERNAL_bdf3164d_4_k_cu_f597708b4cuda3std3__420unreachable_sentinelE:
	.zero		1
	.type		_ZN34_INTERNAL_bdf3164d_4_k_cu_f597708b4cuda3std6ranges3__45__cpo5ssizeE,@object
	.size		_ZN34_INTERNAL_bdf3164d_4_k_cu_f597708b4cuda3std6ranges3__45__cpo5ssizeE,(_ZN34_INTERNAL_bdf3164d_4_k_cu_f597708b6thrust24THRUST_300001_SM_1000_NS12placeholders2_3E - _ZN34_INTERNAL_bdf3164d_4_k_cu_f597708b4cuda3std6ranges3__45__cpo5ssizeE)
_ZN34_INTERNAL_bdf3164d_4_k_cu_f597708b4cuda3std6ranges3__45__cpo5ssizeE:
	.zero		1
	.type		_ZN34_INTERNAL_bdf3164d_4_k_cu_f597708b6thrust24THRUST_300001_SM_1000_NS12placeholders2_3E,@object
	.size		_ZN34_INTERNAL_bdf3164d_4_k_cu_f597708b6thrust24THRUST_300001_SM_1000_NS12placeholders2_3E,(_ZN34_INTERNAL_bdf3164d_4_k_cu_f597708b4cuda3std3__45__cpo4cendE - _ZN34_INTERNAL_bdf3164d_4_k_cu_f597708b6thrust24THRUST_300001_SM_1000_NS12placeholders2_3E)
_ZN34_INTERNAL_bdf3164d_4_k_cu_f597708b6thrust24THRUST_300001_SM_1000_NS12placeholders2_3E:
	.zero		1
	.type		_ZN34_INTERNAL_bdf3164d_4_k_cu_f597708b4cuda3std3__45__cpo4cendE,@object
	.size		_ZN34_INTERNAL_bdf3164d_4_k_cu_f597708b4cuda3std3__45__cpo4cendE,(_ZN34_INTERNAL_bdf3164d_4_k_cu_f597708b4cuda3std6ranges3__45__cpo4cendE - _ZN34_INTERNAL_bdf3164d_4_k_cu_f597708b4cuda3std3__45__cpo4cendE)
_ZN34_INTERNAL_bdf3164d_4_k_cu_f597708b4cuda3std3__45__cpo4cendE:
	.zero		1
	.type		_ZN34_INTERNAL_bdf3164d_4_k_cu_f597708b4cuda3std6ranges3__45__cpo4cendE,@object
	.size		_ZN34_INTERNAL_bdf3164d_4_k_cu_f597708b4cuda3std6ranges3__45__cpo4cendE,(_ZN34_INTERNAL_bdf3164d_4_k_cu_f597708b6thrust24THRUST_300001_SM_1000_NS12placeholders2_7E - _ZN34_INTERNAL_bdf3164d_4_k_cu_f597708b4cuda3std6ranges3__45__cpo4cendE)
_ZN34_INTERNAL_bdf3164d_4_k_cu_f597708b4cuda3std6ranges3__45__cpo4cendE:
	.zero		1
	.type		_ZN34_INTERNAL_bdf3164d_4_k_cu_f597708b6thrust24THRUST_300001_SM_1000_NS12placeholders2_7E,@object
	.size		_ZN34_INTERNAL_bdf3164d_4_k_cu_f597708b6thrust24THRUST_300001_SM_1000_NS12placeholders2_7E,(_ZN34_INTERNAL_bdf3164d_4_k_cu_f597708b4cuda3std3__45__cpo5crendE - _ZN34_INTERNAL_bdf3164d_4_k_cu_f597708b6thrust24THRUST_300001_SM_1000_NS12placeholders2_7E)
_ZN34_INTERNAL_bdf3164d_4_k_cu_f597708b6thrust24THRUST_300001_SM_1000_NS12placeholders2_7E:
	.zero		1
	.type		_ZN34_INTERNAL_bdf3164d_4_k_cu_f597708b4cuda3std3__45__cpo5crendE,@object
	.size		_ZN34_INTERNAL_bdf3164d_4_k_cu_f597708b4cuda3std3__45__cpo5crendE,(_ZN34_INTERNAL_bdf3164d_4_k_cu_f597708b4cuda3std6ranges3__45__cpo4prevE - _ZN34_INTERNAL_bdf3164d_4_k_cu_f597708b4cuda3std3__45__cpo5crendE)
_ZN34_INTERNAL_bdf3164d_4_k_cu_f597708b4cuda3std3__45__cpo5crendE:
	.zero		1
	.type		_ZN34_INTERNAL_bdf3164d_4_k_cu_f597708b4cuda3std6ranges3__45__cpo4prevE,@object
	.size		_ZN34_INTERNAL_bdf3164d_4_k_cu_f597708b4cuda3std6ranges3__45__cpo4prevE,(_ZN34_INTERNAL_bdf3164d_4_k_cu_f597708b4cuda3std6ranges3__45__cpo9iter_moveE - _ZN34_INTERNAL_bdf3164d_4_k_cu_f597708b4cuda3std6ranges3__45__cpo4prevE)
_ZN34_INTERNAL_bdf3164d_4_k_cu_f597708b4cuda3std6ranges3__45__cpo4prevE:
	.zero		1
	.type		_ZN34_INTERNAL_bdf3164d_4_k_cu_f597708b4cuda3std6ranges3__45__cpo9iter_moveE,@object
	.size		_ZN34_INTERNAL_bdf3164d_4_k_cu_f597708b4cuda3std6ranges3__45__cpo9iter_moveE,(_ZN34_INTERNAL_bdf3164d_4_k_cu_f597708b6thrust24THRUST_300001_SM_1000_NS6system6detail10sequential3seqE - _ZN34_INTERNAL_bdf3164d_4_k_cu_f597708b4cuda3std6ranges3__45__cpo9iter_moveE)
_ZN34_INTERNAL_bdf3164d_4_k_cu_f597708b4cuda3std6ranges3__45__cpo9iter_moveE:
	.zero		1
	.type		_ZN34_INTERNAL_bdf3164d_4_k_cu_f597708b6thrust24THRUST_300001_SM_1000_NS6system6detail10sequential3seqE,@object
	.size		_ZN34_INTERNAL_bdf3164d_4_k_cu_f597708b6thrust24THRUST_300001_SM_1000_NS6system6detail10sequential3seqE,(_ZN34_INTERNAL_bdf3164d_4_k_cu_f597708b6thrust24THRUST_300001_SM_1000_NS12placeholders2_9E - _ZN34_INTERNAL_bdf3164d_4_k_cu_f597708b6thrust24THRUST_300001_SM_1000_NS6system6detail10sequential3seqE)
_ZN34_INTERNAL_bdf3164d_4_k_cu_f597708b6thrust24THRUST_300001_SM_1000_NS6system6detail10sequential3seqE:
	.zero		1
	.type		_ZN34_INTERNAL_bdf3164d_4_k_cu_f597708b6thrust24THRUST_300001_SM_1000_NS12placeholders2_9E,@object
	.size		_ZN34_INTERNAL_bdf3164d_4_k_cu_f597708b6thrust24THRUST_300001_SM_1000_NS12placeholders2_9E,(_ZN34_INTERNAL_bdf3164d_4_k_cu_f597708b4cuda3std3__419piecewise_constructE - _ZN34_INTERNAL_bdf3164d_4_k_cu_f597708b6thrust24THRUST_300001_SM_1000_NS12placeholders2_9E)
_ZN34_INTERNAL_bdf3164d_4_k_cu_f597708b6thrust24THRUST_300001_SM_1000_NS12placeholders2_9E:
	.zero		1
	.type		_ZN34_INTERNAL_bdf3164d_4_k_cu_f597708b4cuda3std3__419piecewise_constructE,@object
	.size		_ZN34_INTERNAL_bdf3164d_4_k_cu_f597708b4cuda3std3__419piecewise_constructE,(_ZN34_INTERNAL_bdf3164d_4_k_cu_f597708b4cuda3std6ranges3__45__cpo5cdataE - _ZN34_INTERNAL_bdf3164d_4_k_cu_f597708b4cuda3std3__419piecewise_constructE)
_ZN34_INTERNAL_bdf3164d_4_k_cu_f597708b4cuda3std3__419piecewise_constructE:
	.zero		1
	.type		_ZN34_INTERNAL_bdf3164d_4_k_cu_f597708b4cuda3std6ranges3__45__cpo5cdataE,@object
	.size		_ZN34_INTERNAL_bdf3164d_4_k_cu_f597708b4cuda3std6ranges3__45__cpo5cdataE,(_ZN34_INTERNAL_bdf3164d_4_k_cu_f597708b6thrust24THRUST_300001_SM_1000_NS12placeholders2_1E - _ZN34_INTERNAL_bdf3164d_4_k_cu_f597708b4cuda3std6ranges3__45__cpo5cdataE)
_ZN34_INTERNAL_bdf3164d_4_k_cu_f597708b4cuda3std6ranges3__45__cpo5cdataE:
	.zero		1
	.type		_ZN34_INTERNAL_bdf3164d_4_k_cu_f597708b6thrust24THRUST_300001_SM_1000_NS12placeholders2_1E,@object
	.size		_ZN34_INTERNAL_bdf3164d_4_k_cu_f597708b6thrust24THRUST_300001_SM_1000_NS12placeholders2_1E,(_ZN34_INTERNAL_bdf3164d_4_k_cu_f597708b4cuda3std3__45__cpo3endE - _ZN34_INTERNAL_bdf3164d_4_k_cu_f597708b6thrust24THRUST_300001_SM_1000_NS12placeholders2_1E)
_ZN34_INTERNAL_bdf3164d_4_k_cu_f597708b6thrust24THRUST_300001_SM_1000_NS12placeholders2_1E:
	.zero		1
	.type		_ZN34_INTERNAL_bdf3164d_4_k_cu_f597708b4cuda3std3__45__cpo3endE,@object
	.size		_ZN34_INTERNAL_bdf3164d_4_k_cu_f597708b4cuda3std3__45__cpo3endE,(_ZN34_INTERNAL_bdf3164d_4_k_cu_f597708b4cuda3std6ranges3__45__cpo3endE - _ZN34_INTERNAL_bdf3164d_4_k_cu_f597708b4cuda3std3__45__cpo3endE)
_ZN34_INTERNAL_bdf3164d_4_k_cu_f597708b4cuda3std3__45__cpo3endE:
	.zero		1
	.type		_ZN34_INTERNAL_bdf3164d_4_k_cu_f597708b4cuda3std6ranges3__45__cpo3endE,@object
	.size		_ZN34_INTERNAL_bdf3164d_4_k_cu_f597708b4cuda3std6ranges3__45__cpo3endE,(_ZN34_INTERNAL_bdf3164d_4_k_cu_f597708b6thrust24THRUST_300001_SM_1000_NS12placeholders2_5E - _ZN34_INTERNAL_bdf3164d_4_k_cu_f597708b4cuda3std6ranges3__45__cpo3endE)
_ZN34_INTERNAL_bdf3164d_4_k_cu_f597708b4cuda3std6ranges3__45__cpo3endE:
	.zero		1
	.type		_ZN34_INTERNAL_bdf3164d_4_k_cu_f597708b6thrust24THRUST_300001_SM_1000_NS12placeholders2_5E,@object
	.size		_ZN34_INTERNAL_bdf3164d_4_k_cu_f597708b6thrust24THRUST_300001_SM_1000_NS12placeholders2_5E,(_ZN34_INTERNAL_bdf3164d_4_k_cu_f597708b4cuda3std3__45__cpo4rendE - _ZN34_INTERNAL_bdf3164d_4_k_cu_f597708b6thrust24THRUST_300001_SM_1000_NS12placeholders2_5E)
_ZN34_INTERNAL_bdf3164d_4_k_cu_f597708b6thrust24THRUST_300001_SM_1000_NS12placeholders2_5E:
	.zero		1
	.type		_ZN34_INTERNAL_bdf3164d_4_k_cu_f597708b4cuda3std3__45__cpo4rendE,@object
	.size		_ZN34_INTERNAL_bdf3164d_4_k_cu_f597708b4cuda3std3__45__cpo4rendE,(_ZN34_INTERNAL_bdf3164d_4_k_cu_f597708b4cuda3std6ranges3__45__cpo9iter_swapE - _ZN34_INTERNAL_bdf3164d_4_k_cu_f597708b4cuda3std3__45__cpo4rendE)
_ZN34_INTERNAL_bdf3164d_4_k_cu_f597708b4cuda3std3__45__cpo4rendE:
	.zero		1
	.type		_ZN34_INTERNAL_bdf3164d_4_k_cu_f597708b4cuda3std6ranges3__45__cpo9iter_swapE,@object
	.size		_ZN34_INTERNAL_bdf3164d_4_k_cu_f597708b4cuda3std6ranges3__45__cpo9iter_swapE,(_ZN34_INTERNAL_bdf3164d_4_k_cu_f597708b4cuda3std3__48unexpectE - _ZN34_INTERNAL_bdf3164d_4_k_cu_f597708b4cuda3std6ranges3__45__cpo9iter_swapE)
_ZN34_INTERNAL_bdf3164d_4_k_cu_f597708b4cuda3std6ranges3__45__cpo9iter_swapE:
	.zero		1
	.type		_ZN34_INTERNAL_bdf3164d_4_k_cu_f597708b4cuda3std3__48unexpectE,@object
	.size		_ZN34_INTERNAL_bdf3164d_4_k_cu_f597708b4cuda3std3__48unexpectE,(_ZN34_INTERNAL_bdf3164d_4_k_cu_f597708b6thrust24THRUST_300001_SM_1000_NS8cuda_cub3parE - _ZN34_INTERNAL_bdf3164d_4_k_cu_f597708b4cuda3std3__48unexpectE)
_ZN34_INTERNAL_bdf3164d_4_k_cu_f597708b4cuda3std3__48unexpectE:
	.zero		1
	.type		_ZN34_INTERNAL_bdf3164d_4_k_cu_f597708b6thrust24THRUST_300001_SM_1000_NS8cuda_cub3parE,@object
	.size		_ZN34_INTERNAL_bdf3164d_4_k_cu_f597708b6thrust24THRUST_300001_SM_1000_NS8cuda_cub3parE,(.L_40 - _ZN34_INTERNAL_bdf3164d_4_k_cu_f597708b6thrust24THRUST_300001_SM_1000_NS8cuda_cub3parE)
_ZN34_INTERNAL_bdf3164d_4_k_cu_f597708b6thrust24THRUST_300001_SM_1000_NS8cuda_cub3parE:
	.zero		1
.L_40:


//--------------------- .nv.shared._ZN6thrust24THRUST_300001_SM_1000_NS8cuda_cub4core6detail13_kernel_agentINS1_8__reduce11ReduceAgentIPN4cuda3std3__45tupleIJdlEEESC_SB_lNS1_9__extrema9arg_max_fIdlNS9_4lessIdEEEEEEJSC_SC_iSH_EEEvDpT0_ --------------------------
	.section	.nv.shared._ZN6thrust24THRUST_300001_SM_1000_NS8cuda_cub4core6detail13_kernel_agentINS1_8__reduce11ReduceAgentIPN4cuda3std3__45tupleIJdlEEESC_SB_lNS1_9__extrema9arg_max_fIdlNS9_4lessIdEEEEEEJSC_SC_iSH_EEEvDpT0_,"aw",@nobits
	.sectionflags	@""
	.align	16
	.zero		1024


//--------------------- .nv.shared._ZN6thrust24THRUST_300001_SM_1000_NS8cuda_cub4core6detail13_kernel_agentINS1_8__reduce10DrainAgentIlEEJN3cub18CUB_300001_SM_10009GridQueueIyEElEEEvDpT0_ --------------------------
	.section	.nv.shared._ZN6thrust24THRUST_300001_SM_1000_NS8cuda_cub4core6detail13_kernel_agentINS1_8__reduce10DrainAgentIlEEJN3cub18CUB_300001_SM_10009GridQueueIyEElEEEvDpT0_,"aw",@nobits
	.sectionflags	@""
	.align	16
	.zero		1024


//--------------------- .nv.shared._ZN6thrust24THRUST_300001_SM_1000_NS8cuda_cub4core6detail13_kernel_agentINS1_8__reduce11ReduceAgentINS0_12zip_iteratorIN4cuda3std3__45tupleIJPdNS0_17counting_iteratorIlNS0_11use_defaultESE_SE_EEEEEEEPNSB_IJdlEEESI_lNS1_9__extrema9arg_max_fIdlNSA_4lessIdEEEEEEJSH_SJ_lN3cub18CUB_300001_SM_100013GridEvenShareIlEENSR_9GridQueueIyEESO_EEEvDpT0_ --------------------------
	.section	.nv.shared._ZN6thrust24THRUST_300001_SM_1000_NS8cuda_cub4core6detail13_kernel_agentINS1_8__reduce11ReduceAgentINS0_12zip_iteratorIN4cuda3std3__45tupleIJPdNS0_17counting_iteratorIlNS0_11use_defaultESE_SE_EEEEEEEPNSB_IJdlEEESI_lNS1_9__extrema9arg_max_fIdlNSA_4lessIdEEEEEEJSH_SJ_lN3cub18CUB_300001_SM_100013GridEvenShareIlEENSR_9GridQueueIyEESO_EEEvDpT0_,"aw",@nobits
	.sectionflags	@""
	.align	16
	.zero		1024


//--------------------- .nv.shared._ZN6thrust24THRUST_300001_SM_1000_NS8cuda_cub4core6detail13_kernel_agentINS1_8__reduce11ReduceAgentINS0_12zip_iteratorIN4cuda3std3__45tupleIJPdNS0_17counting_iteratorIlNS0_11use_defaultESE_SE_EEEEEEEPNSB_IJdlEEESI_lNS1_9__extrema9arg_max_fIdlNSA_4lessIdEEEEEEJSH_SJ_lSO_EEEvDpT0_ --------------------------
	.section	.nv.shared._ZN6thrust24THRUST_300001_SM_1000_NS8cuda_cub4core6detail13_kernel_agentINS1_8__reduce11ReduceAgentINS0_12zip_iteratorIN4cuda3std3__45tupleIJPdNS0_17counting_iteratorIlNS0_11use_defaultESE_SE_EEEEEEEPNSB_IJdlEEESI_lNS1_9__extrema9arg_max_fIdlNSA_4lessIdEEEEEEJSH_SJ_lSO_EEEvDpT0_,"aw",@nobits
	.sectionflags	@""
	.align	16
	.zero		1024


//--------------------- .nv.shared._ZN6thrust24THRUST_300001_SM_1000_NS8cuda_cub4core6detail13_kernel_agentINS1_8__reduce11ReduceAgentIPN4cuda3std3__45tupleIJdlEEESC_SB_iNS1_9__extrema9arg_max_fIdlNS9_4lessIdEEEEEEJSC_SC_iSH_EEEvDpT0_ --------------------------
	.section	.nv.shared._ZN6thrust24THRUST_300001_SM_1000_NS8cuda_cub4core6detail13_kernel_agentINS1_8__reduce11ReduceAgentIPN4cuda3std3__45tupleIJdlEEESC_SB_iNS1_9__extrema9arg_max_fIdlNS9_4lessIdEEEEEEJSC_SC_iSH_EEEvDpT0_,"aw",@nobits
	.sectionflags	@""
	.align	16
	.zero		1024


//--------------------- .nv.shared._ZN6thrust24THRUST_300001_SM_1000_NS8cuda_cub4core6detail13_kernel_agentINS1_8__reduce10DrainAgentIiEEJN3cub18CUB_300001_SM_10009GridQueueIjEEiEEEvDpT0_ --------------------------
	.section	.nv.shared._ZN6thrust24THRUST_300001_SM_1000_NS8cuda_cub4core6detail13_kernel_agentINS1_8__reduce10DrainAgentIiEEJN3cub18CUB_300001_SM_10009GridQueueIjEEiEEEvDpT0_,"aw",@nobits
	.sectionflags	@""
	.align	16
	.zero		1024


//--------------------- .nv.shared._ZN6thrust24THRUST_300001_SM_1000_NS8cuda_cub4core6detail13_kernel_agentINS1_8__reduce11ReduceAgentINS0_12zip_iteratorIN4cuda3std3__45tupleIJPdNS0_17counting_iteratorIlNS0_11use_defaultESE_SE_EEEEEEEPNSB_IJdlEEESI_iNS1_9__extrema9arg_max_fIdlNSA_4lessIdEEEEEEJSH_SJ_iN3cub18CUB_300001_SM_100013GridEvenShareIiEENSR_9GridQueueIjEESO_EEEvDpT0_ --------------------------
	.section	.nv.shared._ZN6thrust24THRUST_300001_SM_1000_NS8cuda_cub4core6detail13_kernel_agentINS1_8__reduce11ReduceAgentINS0_12zip_iteratorIN4cuda3std3__45tupleIJPdNS0_17counting_iteratorIlNS0_11use_defaultESE_SE_EEEEEEEPNSB_IJdlEEESI_iNS1_9__extrema9arg_max_fIdlNSA_4lessIdEEEEEEJSH_SJ_iN3cub18CUB_300001_SM_100013GridEvenShareIiEENSR_9GridQueueIjEESO_EEEvDpT0_,"aw",@nobits
	.sectionflags	@""
	.align	16
	.zero		1024


//--------------------- .nv.shared._ZN6thrust24THRUST_300001_SM_1000_NS8cuda_cub4core6detail13_kernel_agentINS1_8__reduce11ReduceAgentINS0_12zip_iteratorIN4cuda3std3__45tupleIJPdNS0_17counting_iteratorIlNS0_11use_defaultESE_SE_EEEEEEEPNSB_IJdlEEESI_iNS1_9__extrema9arg_max_fIdlNSA_4lessIdEEEEEEJSH_SJ_iSO_EEEvDpT0_ --------------------------
	.section	.nv.shared._ZN6thrust24THRUST_300001_SM_1000_NS8cuda_cub4core6detail13_kernel_agentINS1_8__reduce11ReduceAgentINS0_12zip_iteratorIN4cuda3std3__45tupleIJPdNS0_17counting_iteratorIlNS0_11use_defaultESE_SE_EEEEEEEPNSB_IJdlEEESI_iNS1_9__extrema9arg_max_fIdlNSA_4lessIdEEEEEEJSH_SJ_iSO_EEEvDpT0_,"aw",@nobits
	.sectionflags	@""
	.align	16
	.zero		1024


//--------------------- .nv.shared._Z27copyFromMigrationPoolKernelPiS_ii --------------------------
	.section	.nv.shared._Z27copyFromMigrationPoolKernelPiS_ii,"aw",@nobits
	.sectionflags	@""
	.align	16
	.zero		1024


//--------------------- .nv.shared._Z25copyToMigrationPoolKernelPiS_ii --------------------------
	.section	.nv.shared._Z25copyToMigrationPoolKernelPiS_ii,"aw",@nobits
	.sectionflags	@""
	.align	16
	.zero		1024


//--------------------- .nv.shared._Z14mutationKernelPiPdS_i --------------------------
	.section	.nv.shared._Z14mutationKernelPiPdS_i,"aw",@nobits
	.sectionflags	@""
	.align	16
	.zero		1024


//--------------------- .nv.shared._Z11breedKernelPiS_PdS0_S_i --------------------------
	.section	.nv.shared._Z11breedKernelPiS_PdS0_S_i,"aw",@nobits
	.sectionflags	@""
	.align	16
	.zero		1024


//--------------------- .nv.shared._Z13fitnessKernelPiS_Pdii --------------------------
	.section	.nv.shared._Z13fitnessKernelPiS_Pdii,"aw",@nobits
	.sectionflags	@""
	.align	16
	.zero		1024


//--------------------- .nv.shared._Z27crossoverRandomPointsKernelP17curandStateXORWOWPii --------------------------
	.section	.nv.shared._Z27crossoverRandomPointsKernelP17curandStateXORWOWPii,"aw",@nobits
	.sectionflags	@""
	.align	16
	.zero		1024


//--------------------- .nv.shared._Z28uniformRandomSelectionKernelP17curandStateXORWOWPd --------------------------
	.section	.nv.shared._Z28uniformRandomSelectionKernelP17curandStateXORWOWPd,"aw",@nobits
	.sectionflags	@""
	.align	16
	.zero		1024


//--------------------- .nv.shared._Z16initRandomKerneljP17curandStateXORWOW --------------------------
	.section	.nv.shared._Z16initRandomKerneljP17curandStateXORWOW,"aw",@nobits
	.sectionflags	@""
	.align	16
	.zero		1024


//--------------------- .nv.constant0._ZN3cub18CUB_300001_SM_10006detail11EmptyKernelIvEEvv --------------------------
	.section	.nv.constant0._ZN3cub18CUB_300001_SM_10006detail11EmptyKernelIvEEvv,"a",@progbits
	.sectionflags	@""
	.align	4
.nv.constant0._ZN3cub18CUB_300001_SM_10006detail11EmptyKernelIvEEvv:
	.zero		896


//--------------------- .nv.constant0._ZN6thrust24THRUST_300001_SM_1000_NS8cuda_cub4core6detail13_kernel_agentINS1_8__reduce11ReduceAgentIPN4cuda3std3__45tupleIJdlEEESC_SB_lNS1_9__extrema9arg_max_fIdlNS9_4lessIdEEEEEEJSC_SC_iSH_EEEvDpT0_ --------------------------
	.section	.nv.constant0._ZN6thrust24THRUST_300001_SM_1000_NS8cuda_cub4core6detail13_kernel_agentINS1_8__reduce11ReduceAgentIPN4cuda3std3__45tupleIJdlEEESC_SB_lNS1_9__extrema9arg_max_fIdlNS9_4lessIdEEEEEEJSC_SC_iSH_EEEvDpT0_,"a",@progbits
	.sectionflags	@""
	.align	4
.nv.constant0._ZN6thrust24THRUST_300001_SM_1000_NS8cuda_cub4core6detail13_kernel_agentINS1_8__reduce11ReduceAgentIPN4cuda3std3__45tupleIJdlEEESC_SB_lNS1_9__extrema9arg_max_fIdlNS9_4lessIdEEEEEEJSC_SC_iSH_EEEvDpT0_:
	.zero		917


//--------------------- .nv.constant0._ZN6thrust24THRUST_300001_SM_1000_NS8cuda_cub4core6detail13_kernel_agentINS1_8__reduce10DrainAgentIlEEJN3cub18CUB_300001_SM_10009GridQueueIyEElEEEvDpT0_ --------------------------
	.section	.nv.constant0._ZN6thrust24THRUST_300001_SM_1000_NS8cuda_cub4core6detail13_kernel_agentINS1_8__reduce10DrainAgentIlEEJN3cub18CUB_300001_SM_10009GridQueueIyEElEEEvDpT0_,"a",@progbits
	.sectionflags	@""
	.align	4
.nv.constant0._ZN6thrust24THRUST_300001_SM_1000_NS8cuda_cub4core6detail13_kernel_agentINS1_8__reduce10DrainAgentIlEEJN3cub18CUB_300001_SM_10009GridQueueIyEElEEEvDpT0_:
	.zero		912


//--------------------- .nv.constant0._ZN6thrust24THRUST_300001_SM_1000_NS8cuda_cub4core6detail13_kernel_agentINS1_8__reduce11ReduceAgentINS0_12zip_iteratorIN4cuda3std3__45tupleIJPdNS0_17counting_iteratorIlNS0_11use_defaultESE_SE_EEEEEEEPNSB_IJdlEEESI_lNS1_9__extrema9arg_max_fIdlNSA_4lessIdEEEEEEJSH_SJ_lN3cub18CUB_300001_SM_100013GridEvenShareIlEENSR_9GridQueueIyEESO_EEEvDpT0_ --------------------------
	.section	.nv.constant0._ZN6thrust24THRUST_300001_SM_1000_NS8cuda_cub4core6detail13_kernel_agentINS1_8__reduce11ReduceAgentINS0_12zip_iteratorIN4cuda3std3__45tupleIJPdNS0_17counting_iteratorIlNS0_11use_defaultESE_SE_EEEEEEEPNSB_IJdlEEESI_lNS1_9__extrema9arg_max_fIdlNSA_4lessIdEEEEEEJSH_SJ_lN3cub18CUB_300001_SM_100013GridEvenShareIlEENSR_9GridQueueIyEESO_EEEvDpT0_,"a",@progbits
	.sectionflags	@""
	.align	4
.nv.constant0._ZN6thrust24THRUST_300001_SM_1000_NS8cuda_cub4core6detail13_kernel_agentINS1_8__reduce11ReduceAgentINS0_12zip_iteratorIN4cuda3std3__45tupleIJPdNS0_17counting_iteratorIlNS0_11use_defaultESE_SE_EEEEEEEPNSB_IJdlEEESI_lNS1_9__extrema9arg_max_fIdlNSA_4lessIdEEEEEEJSH_SJ_lN3cub18CUB_300001_SM_100013GridEvenShareIlEENSR_9GridQueueIyEESO_EEEvDpT0_:
	.zero		1009


//--------------------- .nv.constant0._ZN6thrust24THRUST_300001_SM_1000_NS8cuda_cub4core6detail13_kernel_agentINS1_8__reduce11ReduceAgentINS0_12zip_iteratorIN4cuda3std3__45tupleIJPdNS0_17counting_iteratorIlNS0_11use_defaultESE_SE_EEEEEEEPNSB_IJdlEEESI_lNS1_9__extrema9arg_max_fIdlNSA_4lessIdEEEEEEJSH_SJ_lSO_EEEvDpT0_ --------------------------
	.section	.nv.constant0._ZN6thrust24THRUST_300001_SM_1000_NS8cuda_cub4core6detail13_kernel_agentINS1_8__reduce11ReduceAgentINS0_12zip_iteratorIN4cuda3std3__45tupleIJPdNS0_17counting_iteratorIlNS0_11use_defaultESE_SE_EEEEEEEPNSB_IJdlEEESI_lNS1_9__extrema9arg_max_fIdlNSA_4lessIdEEEEEEJSH_SJ_lSO_EEEvDpT0_,"a",@progbits
	.sectionflags	@""
	.align	4
.nv.constant0._ZN6thrust24THRUST_300001_SM_1000_NS8cuda_cub4core6detail13_kernel_agentINS1_8__reduce11ReduceAgentINS0_12zip_iteratorIN4cuda3std3__45tupleIJPdNS0_17counting_iteratorIlNS0_11use_defaultESE_SE_EEEEEEEPNSB_IJdlEEESI_lNS1_9__extrema9arg_max_fIdlNSA_4lessIdEEEEEEJSH_SJ_lSO_EEEvDpT0_:
	.zero		929


//--------------------- .nv.constant0._ZN6thrust24THRUST_300001_SM_1000_NS8cuda_cub4core6detail13_kernel_agentINS1_8__reduce11ReduceAgentIPN4cuda3std3__45tupleIJdlEEESC_SB_iNS1_9__extrema9arg_max_fIdlNS9_4lessIdEEEEEEJSC_SC_iSH_EEEvDpT0_ --------------------------
	.section	.nv.constant0._ZN6thrust24THRUST_300001_SM_1000_NS8cuda_cub4core6detail13_kernel_agentINS1_8__reduce11ReduceAgentIPN4cuda3std3__45tupleIJdlEEESC_SB_iNS1_9__extrema9arg_max_fIdlNS9_4lessIdEEEEEEJSC_SC_iSH_EEEvDpT0_,"a",@progbits
	.sectionflags	@""
	.align	4
.nv.constant0._ZN6thrust24THRUST_300001_SM_1000_NS8cuda_cub4core6detail13_kernel_agentINS1_8__reduce11ReduceAgentIPN4cuda3std3__45tupleIJdlEEESC_SB_iNS1_9__extrema9arg_max_fIdlNS9_4lessIdEEEEEEJSC_SC_iSH_EEEvDpT0_:
	.zero		917


//--------------------- .nv.constant0._ZN6thrust24THRUST_300001_SM_1000_NS8cuda_cub4core6detail13_kernel_agentINS1_8__reduce10DrainAgentIiEEJN3cub18CUB_300001_SM_10009GridQueueIjEEiEEEvDpT0_ --------------------------
	.section	.nv.constant0._ZN6thrust24THRUST_300001_SM_1000_NS8cuda_cub4core6detail13_kernel_agentINS1_8__reduce10DrainAgentIiEEJN3cub18CUB_300001_SM_10009GridQueueIjEEiEEEvDpT0_,"a",@progbits
	.sectionflags	@""
	.align	4
.nv.constant0._ZN6thrust24THRUST_300001_SM_1000_NS8cuda_cub4core6detail13_kernel_agentINS1_8__reduce10DrainAgentIiEEJN3cub18CUB_300001_SM_10009GridQueueIjEEiEEEvDpT0_:
	.zero		908


//--------------------- .nv.constant0._ZN6thrust24THRUST_300001_SM_1000_NS8cuda_cub4core6detail13_kernel_agentINS1_8__reduce11ReduceAgentINS0_12zip_iteratorIN4cuda3std3__45tupleIJPdNS0_17counting_iteratorIlNS0_11use_defaultESE_SE_EEEEEEEPNSB_IJdlEEESI_iNS1_9__extrema9arg_max_fIdlNSA_4lessIdEEEEEEJSH_SJ_iN3cub18CUB_300001_SM_100013GridEvenShareIiEENSR_9GridQueueIjEESO_EEEvDpT0_ --------------------------
	.section	.nv.constant0._ZN6thrust24THRUST_300001_SM_1000_NS8cuda_cub4core6detail13_kernel_agentINS1_8__reduce11ReduceAgentINS0_12zip_iteratorIN4cuda3std3__45tupleIJPdNS0_17counting_iteratorIlNS0_11use_defaultESE_SE_EEEEEEEPNSB_IJdlEEESI_iNS1_9__extrema9arg_max_fIdlNSA_4lessIdEEEEEEJSH_SJ_iN3cub18CUB_300001_SM_100013GridEvenShareIiEENSR_9GridQueueIjEESO_EEEvDpT0_,"a",@progbits
	.sectionflags	@""
	.align	4
.nv.constant0._ZN6thrust24THRUST_300001_SM_1000_NS8cuda_cub4core6detail13_kernel_agentINS1_8__reduce11ReduceAgentINS0_12zip_iteratorIN4cuda3std3__45tupleIJPdNS0_17counting_iteratorIlNS0_11use_defaultESE_SE_EEEEEEEPNSB_IJdlEEESI_iNS1_9__extrema9arg_max_fIdlNSA_4lessIdEEEEEEJSH_SJ_iN3cub18CUB_300001_SM_100013GridEvenShareIiEENSR_9GridQueueIjEESO_EEEvDpT0_:
	.zero		977


//--------------------- .nv.constant0._ZN6thrust24THRUST_300001_SM_1000_NS8cuda_cub4core6detail13_kernel_agentINS1_8__reduce11ReduceAgentINS0_12zip_iteratorIN4cuda3std3__45tupleIJPdNS0_17counting_iteratorIlNS0_11use_defaultESE_SE_EEEEEEEPNSB_IJdlEEESI_iNS1_9__extrema9arg_max_fIdlNSA_4lessIdEEEEEEJSH_SJ_iSO_EEEvDpT0_ --------------------------
	.section	.nv.constant0._ZN6thrust24THRUST_300001_SM_1000_NS8cuda_cub4core6detail13_kernel_agentINS1_8__reduce11ReduceAgentINS0_12zip_iteratorIN4cuda3std3__45tupleIJPdNS0_17counting_iteratorIlNS0_11use_defaultESE_SE_EEEEEEEPNSB_IJdlEEESI_iNS1_9__extrema9arg_max_fIdlNSA_4lessIdEEEEEEJSH_SJ_iSO_EEEvDpT0_,"a",@progbits
	.sectionflags	@""
	.align	4
.nv.constant0._ZN6thrust24THRUST_300001_SM_1000_NS8cuda_cub4core6detail13_kernel_agentINS1_8__reduce11ReduceAgentINS0_12zip_iteratorIN4cuda3std3__45tupleIJPdNS0_17counting_iteratorIlNS0_11use_defaultESE_SE_EEEEEEEPNSB_IJdlEEESI_iNS1_9__extrema9arg_max_fIdlNSA_4lessIdEEEEEEJSH_SJ_iSO_EEEvDpT0_:
	.zero		925


//--------------------- .nv.constant0._Z27copyFromMigrationPoolKernelPiS_ii --------------------------
	.section	.nv.constant0._Z27copyFromMigrationPoolKernelPiS_ii,"a",@progbits
	.sectionflags	@""
	.align	4
.nv.constant0._Z27copyFromMigrationPoolKernelPiS_ii:
	.zero		920


//--------------------- .nv.constant0._Z25copyToMigrationPoolKernelPiS_ii --------------------------
	.section	.nv.constant0._Z25copyToMigrationPoolKernelPiS_ii,"a",@progbits
	.sectionflags	@""
	.align	4
.nv.constant0._Z25copyToMigrationPoolKernelPiS_ii:
	.zero		920


//--------------------- .nv.constant0._Z14mutationKernelPiPdS_i --------------------------
	.section	.nv.constant0._Z14mutationKernelPiPdS_i,"a",@progbits
	.sectionflags	@""
	.align	4
.nv.constant0._Z14mutationKernelPiPdS_i:
	.zero		924


//--------------------- .nv.constant0._Z11breedKernelPiS_PdS0_S_i --------------------------
	.section	.nv.constant0._Z11breedKernelPiS_PdS0_S_i,"a",@progbits
	.sectionflags	@""
	.align	4
.nv.constant0._Z11breedKernelPiS_PdS0_S_i:
	.zero		940


//--------------------- .nv.constant0._Z13fitnessKernelPiS_Pdii --------------------------
	.section	.nv.constant0._Z13fitnessKernelPiS_Pdii,"a",@progbits
	.sectionflags	@""
	.align	4
.nv.constant0._Z13fitnessKernelPiS_Pdii:
	.zero		928


//--------------------- .nv.constant0._Z27crossoverRandomPointsKernelP17curandStateXORWOWPii --------------------------
	.section	.nv.constant0._Z27crossoverRandomPointsKernelP17curandStateXORWOWPii,"a",@progbits
	.sectionflags	@""
	.align	4
.nv.constant0._Z27crossoverRandomPointsKernelP17curandStateXORWOWPii:
	.zero		916


//--------------------- .nv.constant0._Z28uniformRandomSelectionKernelP17curandStateXORWOWPd --------------------------
	.section	.nv.constant0._Z28uniformRandomSelectionKernelP17curandStateXORWOWPd,"a",@progbits
	.sectionflags	@""
	.align	4
.nv.constant0._Z28uniformRandomSelectionKernelP17curandStateXORWOWPd:
	.zero		912


//--------------------- .nv.constant0._Z16initRandomKerneljP17curandStateXORWOW --------------------------
	.section	.nv.constant0._Z16initRandomKerneljP17curandStateXORWOW,"a",@progbits
	.sectionflags	@""
	.align	4
.nv.constant0._Z16initRandomKerneljP17curandStateXORWOW:
	.zero		912


//--------------------- SYMBOLS --------------------------

	.type		.nv.reservedSmem.offset0,@object
	.size		.nv.reservedSmem.offset0,0x4
	.type		.nv.reservedSmem.cap,@object
	.size		.nv.reservedSmem.cap,0x4
